// Copyright (c) 2024, Jay Shah, Ganesh Bikshandi, Ying Zhang, Vijay Thakkar, Pradeep Ramani, Tri Dao.
// Splitting the different template instantiations to different files to speed up compilation.
// This file is auto-generated. See "generate_kernels.py"

#include "flash_bwd_launch_template.h"

#ifndef FLASHATTENTION_DISABLE_HDIM256
template<>
void run_mha_bwd_<90, cutlass::half_t, 256, true>(Flash_bwd_params &params, cudaStream_t stream) {
    run_mha_bwd_hdim256<90, cutlass::half_t, true>(params, stream);
}
#endif


// ===== COMPILED SASS (sm_90a) =====

	.target	sm_90a

	.elftype	@"ET_EXEC"


//--------------------- .note.nv.tkinfo           --------------------------
	.section	.note.nv.tkinfo,"",@"SHT_NOTE"
	.sectionflags	@"SHF_NOTE_NV_TKINFO"
	.tkinfo
        /*0018*/ 	.word	0x00000002
        /*0030*/ 	.string	""
        /*0030*/ 	.string	"ptxas"
        /*0030*/ 	.string	"Cuda compilation tools, release 13.0, V13.0.88"
        /*0030*/ 	.string	"Build cuda_13.0.r13.0/compiler.36424714_0"
        /*0030*/ 	.string	"-arch sm_90a -m 64 "



//--------------------- .note.nv.cuinfo           --------------------------
	.section	.note.nv.cuinfo,"",@"SHT_NOTE"
	.sectionflags	@"SHF_NOTE_NV_CUINFO"
        /*0018*/ 	.short	0x0002
        /*001a*/ 	.short	0x005a
        /*001c*/ 	.short	0x0082
	.zero		2


//--------------------- .nv.info                  --------------------------
	.section	.nv.info,"",@"SHT_CUDA_INFO"
	.align	4


	//----- nvinfo : EIATTR_REGCOUNT
	.align		4
        /*0000*/ 	.byte	0x04, 0x2f
        /*0002*/ 	.short	(.L_16 - .L_15)
	.align		4
.L_15:
        /*0004*/ 	.word	index@(_ZN7cutlass13device_kernelIN5flash22FlashAttnBwdPreprocessIN4cute5tupleIJNS3_1CILi64EEENS5_ILi256EEEEEENS_6half_tEfNS_4arch4Sm90ELb1ELb1EEEEEvNT_6ParamsE)
        /*0008*/ 	.word	0x00000060


	//----- nvinfo : EIATTR_FRAME_SIZE
	.align		4
.L_16:
        /*000c*/ 	.byte	0x04, 0x11
        /*000e*/ 	.short	(.L_18 - .L_17)
	.align		4
.L_17:
        /*0010*/ 	.word	index@(_ZN7cutlass13device_kernelIN5flash22FlashAttnBwdPreprocessIN4cute5tupleIJNS3_1CILi64EEENS5_ILi256EEEEEENS_6half_tEfNS_4arch4Sm90ELb1ELb1EEEEEvNT_6ParamsE)
        /*0014*/ 	.word	0x00000000


	//----- nvinfo : EIATTR_REGCOUNT
	.align		4
.L_18:
        /*0018*/ 	.byte	0x04, 0x2f
        /*001a*/ 	.short	(.L_20 - .L_19)
	.align		4
.L_19:
        /*001c*/ 	.word	index@(_ZN7cutlass13device_kernelIN5flash11enable_sm90INS1_16FlashAttnBwdSm90INS1_25CollectiveMainloopBwdSm90ILi2ELi1ELi1EN4cute5tupleIJNS5_1CILi1EEES8_S8_EEENS6_IJNS7_ILi64EEENS7_ILi80EEENS7_ILi256EEEEEENS_6half_tEfNS_4arch4Sm90ELb1ELb0ELb1ELb1ELb0ELb0ELb1ELb1ELi2ELi1ELi1ELi1ELb0EEENS1_24CollectiveEpilogueBwdGQAISD_fSG_Li256ELb1ELb0EEENS1_25SingleTileBwdLPTSchedulerILb1ELi80ELb0EEEEEEEEEvNT_6ParamsE)
        /*0020*/ 	.word	0x000000a8


	//----- nvinfo : EIATTR_FRAME_SIZE
	.align		4
.L_20:
        /*0024*/ 	.byte	0x04, 0x11
        /*0026*/ 	.short	(.L_22 - .L_21)
	.align		4
.L_21:
        /*0028*/ 	.word	index@(_ZN7cutlass13device_kernelIN5flash11enable_sm90INS1_16FlashAttnBwdSm90INS1_25CollectiveMainloopBwdSm90ILi2ELi1ELi1EN4cute5tupleIJNS5_1CILi1EEES8_S8_EEENS6_IJNS7_ILi64EEENS7_ILi80EEENS7_ILi256EEEEEENS_6half_tEfNS_4arch4Sm90ELb1ELb0ELb1ELb1ELb0ELb0ELb1ELb1ELi2ELi1ELi1ELi1ELb0EEENS1_24CollectiveEpilogueBwdGQAISD_fSG_Li256ELb1ELb0EEENS1_25SingleTileBwdLPTSchedulerILb1ELi80ELb0EEEEEEEEEvNT_6ParamsE)
        /*002c*/ 	.word	0x00000018


	//----- nvinfo : EIATTR_REGCOUNT
	.align		4
.L_22:
        /*0030*/ 	.byte	0x04, 0x2f
        /*0032*/ 	.short	(.L_24 - .L_23)
	.align		4
.L_23:
        /*0034*/ 	.word	index@(_ZN7cutlass13device_kernelIN5flash32FlashAttnBwdPostprocessConvertdQIN4cute5tupleIJNS3_1CILi64EEENS5_ILi256EEEEEENS_6half_tEfNS_4arch4Sm90ELi256ENS3_8TiledMMAINS3_8MMA_AtomIJNS3_4SM904GMMA25MMA_64x64x16_F32F16F16_SSILNSF_5MajorE1ELSH_0ELNSF_7ScaleInE1ELSI_1EEEEEENS3_6LayoutINS4_IJNS5_ILi2EEENS5_ILi1EEESN_EEENS4_IJSN_NS5_ILi0EEESP_EEEEENS4_IJNS3_10UnderscoreESS_SS_EEEEELb1EEEEEvNT_6ParamsE)
        /*0038*/ 	.word	0x00000059


	//----- nvinfo : EIATTR_FRAME_SIZE
	.align		4
.L_24:
        /*003c*/ 	.byte	0x04, 0x11
        /*003e*/ 	.short	(.L_26 - .L_25)
	.align		4
.L_25:
        /*0040*/ 	.word	index@(_ZN7cutlass13device_kernelIN5flash32FlashAttnBwdPostprocessConvertdQIN4cute5tupleIJNS3_1CILi64EEENS5_ILi256EEEEEENS_6half_tEfNS_4arch4Sm90ELi256ENS3_8TiledMMAINS3_8MMA_AtomIJNS3_4SM904GMMA25MMA_64x64x16_F32F16F16_SSILNSF_5MajorE1ELSH_0ELNSF_7ScaleInE1ELSI_1EEEEEENS3_6LayoutINS4_IJNS5_ILi2EEENS5_ILi1EEESN_EEENS4_IJSN_NS5_ILi0EEESP_EEEEENS4_IJNS3_10UnderscoreESS_SS_EEEEELb1EEEEEvNT_6ParamsE)
        /*0044*/ 	.word	0x00000000


	//----- nvinfo : EIATTR_REGCOUNT
	.align		4
.L_26:
        /*0048*/ 	.byte	0x04, 0x2f
        /*004a*/ 	.short	(.L_28 - .L_27)
	.align		4
.L_27:
        /*004c*/ 	.word	index@(_ZN7cutlass13device_kernelIN5flash32FlashAttnBwdPostprocessConvertdQIN4cute5tupleIJNS3_1CILi80EEENS5_ILi256EEEEEENS_6half_tEfNS_4arch4Sm90ELi256ENS3_8TiledMMAINS3_8MMA_AtomIJNS3_4SM904GMMA25MMA_64x16x16_F32F16F16_SSILNSF_5MajorE1ELSH_1ELNSF_7ScaleInE1ELSI_1EEEEEENS3_6LayoutINS4_IJNS5_ILi2EEENS5_ILi1EEESN_EEENS4_IJSN_NS5_ILi0EEESP_EEEEENS4_IJNS3_10UnderscoreESS_SS_EEEEELb1EEEEEvNT_6ParamsE)
        /*0050*/ 	.word	0x0000006d


	//----- nvinfo : EIATTR_FRAME_SIZE
	.align		4
.L_28:
        /*0054*/ 	.byte	0x04, 0x11
        /*0056*/ 	.short	(.L_30 - .L_29)
	.align		4
.L_29:
        /*0058*/ 	.word	index@(_ZN7cutlass13device_kernelIN5flash32FlashAttnBwdPostprocessConvertdQIN4cute5tupleIJNS3_1CILi80EEENS5_ILi256EEEEEENS_6half_tEfNS_4arch4Sm90ELi256ENS3_8TiledMMAINS3_8MMA_AtomIJNS3_4SM904GMMA25MMA_64x16x16_F32F16F16_SSILNSF_5MajorE1ELSH_1ELNSF_7ScaleInE1ELSI_1EEEEEENS3_6LayoutINS4_IJNS5_ILi2EEENS5_ILi1EEESN_EEENS4_IJSN_NS5_ILi0EEESP_EEEEENS4_IJNS3_10UnderscoreESS_SS_EEEEELb1EEEEEvNT_6ParamsE)
        /*005c*/ 	.word	0x00000000


	//----- nvinfo : EIATTR_REGCOUNT
	.align		4
.L_30:
        /*0060*/ 	.byte	0x04, 0x2f
        /*0062*/ 	.short	(.L_32 - .L_31)
	.align		4
.L_31:
        /*0064*/ 	.word	index@(_ZN7cutlass13device_kernelIN5flash11enable_sm90INS1_16FlashAttnBwdSm90INS1_25CollectiveMainloopBwdSm90ILi2ELi1ELi1EN4cute5tupleIJNS5_1CILi1EEES8_S8_EEENS6_IJNS7_ILi64EEENS7_ILi80EEENS7_ILi256EEEEEENS_6half_tEfNS_4arch4Sm90ELb1ELb0ELb1ELb1ELb0ELb0ELb1ELb1ELi2ELi1ELi1ELi1ELb0EEENS1_21CollectiveEpilogueBwdISD_SE_SG_Li256ELb1ELb1ELi2EEENS1_25SingleTileBwdLPTSchedulerILb1ELi80ELb0EEEEEEEEEvNT_6ParamsE)
        /*0068*/ 	.word	0x000000a8


	//----- nvinfo : EIATTR_FRAME_SIZE
	.align		4
.L_32:
        /*006c*/ 	.byte	0x04, 0x11
        /*006e*/ 	.short	(.L_34 - .L_33)
	.align		4
.L_33:
        /*0070*/ 	.word	index@(_ZN7cutlass13device_kernelIN5flash11enable_sm90INS1_16FlashAttnBwdSm90INS1_25CollectiveMainloopBwdSm90ILi2ELi1ELi1EN4cute5tupleIJNS5_1CILi1EEES8_S8_EEENS6_IJNS7_ILi64EEENS7_ILi80EEENS7_ILi256EEEEEENS_6half_tEfNS_4arch4Sm90ELb1ELb0ELb1ELb1ELb0ELb0ELb1ELb1ELi2ELi1ELi1ELi1ELb0EEENS1_21CollectiveEpilogueBwdISD_SE_SG_Li256ELb1ELb1ELi2EEENS1_25SingleTileBwdLPTSchedulerILb1ELi80ELb0EEEEEEEEEvNT_6ParamsE)
        /*0074*/ 	.word	0x00000018


	//----- nvinfo : EIATTR_REGCOUNT
	.align		4
.L_34:
        /*0078*/ 	.byte	0x04, 0x2f
        /*007a*/ 	.short	(.L_36 - .L_35)
	.align		4
.L_35:
        /*007c*/ 	.word	index@(_ZN7cutlass13device_kernelIN5flash22FlashAttnBwdPreprocessIN4cute5tupleIJNS3_1CILi64EEENS5_ILi256EEEEEENS_6half_tEfNS_4arch4Sm90ELb1ELb0EEEEEvNT_6ParamsE)
        /*0080*/ 	.word	0x0000006a


	//----- nvinfo : EIATTR_FRAME_SIZE
	.align		4
.L_36:
        /*0084*/ 	.byte	0x04, 0x11
        /*0086*/ 	.short	(.L_38 - .L_37)
	.align		4
.L_37:
        /*0088*/ 	.word	index@(_ZN7cutlass13device_kernelIN5flash22FlashAttnBwdPreprocessIN4cute5tupleIJNS3_1CILi64EEENS5_ILi256EEEEEENS_6half_tEfNS_4arch4Sm90ELb1ELb0EEEEEvNT_6ParamsE)
        /*008c*/ 	.word	0x00000000


	//----- nvinfo : EIATTR_REGCOUNT
	.align		4
.L_38:
        /*0090*/ 	.byte	0x04, 0x2f
        /*0092*/ 	.short	(.L_40 - .L_39)
	.align		4
.L_39:
        /*0094*/ 	.word	index@(_ZN7cutlass13device_kernelIN5flash11enable_sm90INS1_16FlashAttnBwdSm90INS1_25CollectiveMainloopBwdSm90ILi2ELi1ELi1EN4cute5tupleIJNS5_1CILi1EEES8_S8_EEENS6_IJNS7_ILi64EEENS7_ILi80EEENS7_ILi256EEEEEENS_6half_tEfNS_4arch4Sm90ELb1ELb0ELb1ELb0ELb0ELb0ELb1ELb1ELi2ELi1ELi1ELi1ELb0EEENS1_24CollectiveEpilogueBwdGQAISD_fSG_Li256ELb0ELb0EEENS1_25SingleTileBwdLPTSchedulerILb0ELi80ELb0EEEEEEEEEvNT_6ParamsE)
        /*0098*/ 	.word	0x000000a8


	//----- nvinfo : EIATTR_FRAME_SIZE
	.align		4
.L_40:
        /*009c*/ 	.byte	0x04, 0x11
        /*009e*/ 	.short	(.L_42 - .L_41)
	.align		4
.L_41:
        /*00a0*/ 	.word	index@(_ZN7cutlass13device_kernelIN5flash11enable_sm90INS1_16FlashAttnBwdSm90INS1_25CollectiveMainloopBwdSm90ILi2ELi1ELi1EN4cute5tupleIJNS5_1CILi1EEES8_S8_EEENS6_IJNS7_ILi64EEENS7_ILi80EEENS7_ILi256EEEEEENS_6half_tEfNS_4arch4Sm90ELb1ELb0ELb1ELb0ELb0ELb0ELb1ELb1ELi2ELi1ELi1ELi1ELb0EEENS1_24CollectiveEpilogueBwdGQAISD_fSG_Li256ELb0ELb0EEENS1_25SingleTileBwdLPTSchedulerILb0ELi80ELb0EEEEEEEEEvNT_6ParamsE)
        /*00a4*/ 	.word	0x00000020


	//----- nvinfo : EIATTR_REGCOUNT
	.align		4
.L_42:
        /*00a8*/ 	.byte	0x04, 0x2f
        /*00aa*/ 	.short	(.L_44 - .L_43)
	.align		4
.L_43:
        /*00ac*/ 	.word	index@(_ZN7cutlass13device_kernelIN5flash11enable_sm90INS1_16FlashAttnBwdSm90INS1_25CollectiveMainloopBwdSm90ILi2ELi1ELi1EN4cute5tupleIJNS5_1CILi1EEES8_S8_EEENS6_IJNS7_ILi64EEENS7_ILi80EEENS7_ILi256EEEEEENS_6half_tEfNS_4arch4Sm90ELb1ELb0ELb1ELb0ELb0ELb0ELb1ELb1ELi2ELi1ELi1ELi1ELb0EEENS1_21CollectiveEpilogueBwdISD_SE_SG_Li256ELb0ELb1ELi2EEENS1_25SingleTileBwdLPTSchedulerILb0ELi80ELb0EEEEEEEEEvNT_6ParamsE)
        /*00b0*/ 	.word	0x000000a8


	//----- nvinfo : EIATTR_FRAME_SIZE
	.align		4
.L_44:
        /*00b4*/ 	.byte	0x04, 0x11
        /*00b6*/ 	.short	(.L_46 - .L_45)
	.align		4
.L_45:
        /*00b8*/ 	.word	index@(_ZN7cutlass13device_kernelIN5flash11enable_sm90INS1_16FlashAttnBwdSm90INS1_25CollectiveMainloopBwdSm90ILi2ELi1ELi1EN4cute5tupleIJNS5_1CILi1EEES8_S8_EEENS6_IJNS7_ILi64EEENS7_ILi80EEENS7_ILi256EEEEEENS_6half_tEfNS_4arch4Sm90ELb1ELb0ELb1ELb0ELb0ELb0ELb1ELb1ELi2ELi1ELi1ELi1ELb0EEENS1_21CollectiveEpilogueBwdISD_SE_SG_Li256ELb0ELb1ELi2EEENS1_25SingleTileBwdLPTSchedulerILb0ELi80ELb0EEEEEEEEEvNT_6ParamsE)
        /*00bc*/ 	.word	0x00000018


	//----- nvinfo : EIATTR_REGCOUNT
	.align		4
.L_46:
        /*00c0*/ 	.byte	0x04, 0x2f
        /*00c2*/ 	.short	(.L_48 - .L_47)
	.align		4
.L_47:
        /*00c4*/ 	.word	index@(_ZN7cutlass13device_kernelIN5flash11enable_sm90INS1_16FlashAttnBwdSm90INS1_25CollectiveMainloopBwdSm90ILi2ELi1ELi1EN4cute5tupleIJNS5_1CILi1EEES8_S8_EEENS6_IJNS7_ILi64EEENS7_ILi80EEENS7_ILi256EEEEEENS_6half_tEfNS_4arch4Sm90ELb0ELb1ELb1ELb1ELb0ELb0ELb1ELb1ELi2ELi1ELi1ELi1ELb0EEENS1_24CollectiveEpilogueBwdGQAISD_fSG_Li256ELb1ELb0EEENS1_19SingleTileSchedulerILb1ELb0ELb0ELi80EEEEEEEEEvNT_6ParamsE)
        /*00c8*/ 	.word	0x000000a8


	//----- nvinfo : EIATTR_FRAME_SIZE
	.align		4
.L_48:
        /*00cc*/ 	.byte	0x04, 0x11
        /*00ce*/ 	.short	(.L_50 - .L_49)
	.align		4
.L_49:
        /*00d0*/ 	.word	index@(_ZN7cutlass13device_kernelIN5flash11enable_sm90INS1_16FlashAttnBwdSm90INS1_25CollectiveMainloopBwdSm90ILi2ELi1ELi1EN4cute5tupleIJNS5_1CILi1EEES8_S8_EEENS6_IJNS7_ILi64EEENS7_ILi80EEENS7_ILi256EEEEEENS_6half_tEfNS_4arch4Sm90ELb0ELb1ELb1ELb1ELb0ELb0ELb1ELb1ELi2ELi1ELi1ELi1ELb0EEENS1_24CollectiveEpilogueBwdGQAISD_fSG_Li256ELb1ELb0EEENS1_19SingleTileSchedulerILb1ELb0ELb0ELi80EEEEEEEEEvNT_6ParamsE)
        /*00d4*/ 	.word	0x00000008


	//----- nvinfo : EIATTR_REGCOUNT
	.align		4
.L_50:
        /*00d8*/ 	.byte	0x04, 0x2f
        /*00da*/ 	.short	(.L_52 - .L_51)
	.align		4
.L_51:
        /*00dc*/ 	.word	index@(_ZN7cutlass13device_kernelIN5flash11enable_sm90INS1_16FlashAttnBwdSm90INS1_25CollectiveMainloopBwdSm90ILi2ELi1ELi1EN4cute5tupleIJNS5_1CILi1EEES8_S8_EEENS6_IJNS7_ILi64EEENS7_ILi80EEENS7_ILi256EEEEEENS_6half_tEfNS_4arch4Sm90ELb0ELb1ELb1ELb1ELb0ELb0ELb1ELb1ELi2ELi1ELi1ELi1ELb0EEENS1_21CollectiveEpilogueBwdISD_SE_SG_Li256ELb1ELb1ELi2EEENS1_19SingleTileSchedulerILb1ELb0ELb0ELi80EEEEEEEEEvNT_6ParamsE)
        /*00e0*/ 	.word	0x000000a8


	//----- nvinfo : EIATTR_FRAME_SIZE
	.align		4
.L_52:
        /*00e4*/ 	.byte	0x04, 0x11
        /*00e6*/ 	.short	(.L_54 - .L_53)
	.align		4
.L_53:
        /*00e8*/ 	.word	index@(_ZN7cutlass13device_kernelIN5flash11enable_sm90INS1_16FlashAttnBwdSm90INS1_25CollectiveMainloopBwdSm90ILi2ELi1ELi1EN4cute5tupleIJNS5_1CILi1EEES8_S8_EEENS6_IJNS7_ILi64EEENS7_ILi80EEENS7_ILi256EEEEEENS_6half_tEfNS_4arch4Sm90ELb0ELb1ELb1ELb1ELb0ELb0ELb1ELb1ELi2ELi1ELi1ELi1ELb0EEENS1_21CollectiveEpilogueBwdISD_SE_SG_Li256ELb1ELb1ELi2EEENS1_19SingleTileSchedulerILb1ELb0ELb0ELi80EEEEEEEEEvNT_6ParamsE)
        /*00ec*/ 	.word	0x00000008


	//----- nvinfo : EIATTR_REGCOUNT
	.align		4
.L_54:
        /*00f0*/ 	.byte	0x04, 0x2f
        /*00f2*/ 	.short	(.L_56 - .L_55)
	.align		4
.L_55:
        /*00f4*/ 	.word	index@(_ZN7cutlass13device_kernelIN5flash11enable_sm90INS1_16FlashAttnBwdSm90INS1_25CollectiveMainloopBwdSm90ILi2ELi1ELi1EN4cute5tupleIJNS5_1CILi1EEES8_S8_EEENS6_IJNS7_ILi64EEENS7_ILi80EEENS7_ILi256EEEEEENS_6half_tEfNS_4arch4Sm90ELb0ELb1ELb1ELb0ELb0ELb0ELb1ELb1ELi2ELi1ELi1ELi1ELb0EEENS1_24CollectiveEpilogueBwdGQAISD_fSG_Li256ELb0ELb0EEENS1_19SingleTileSchedulerILb0ELb0ELb0ELi80EEEEEEEEEvNT_6ParamsE)
        /*00f8*/ 	.word	0x000000a8


	//----- nvinfo : EIATTR_FRAME_SIZE
	.align		4
.L_56:
        /*00fc*/ 	.byte	0x04, 0x11
        /*00fe*/ 	.short	(.L_58 - .L_57)
	.align		4
.L_57:
        /*0100*/ 	.word	index@(_ZN7cutlass13device_kernelIN5flash11enable_sm90INS1_16FlashAttnBwdSm90INS1_25CollectiveMainloopBwdSm90ILi2ELi1ELi1EN4cute5tupleIJNS5_1CILi1EEES8_S8_EEENS6_IJNS7_ILi64EEENS7_ILi80EEENS7_ILi256EEEEEENS_6half_tEfNS_4arch4Sm90ELb0ELb1ELb1ELb0ELb0ELb0ELb1ELb1ELi2ELi1ELi1ELi1ELb0EEENS1_24CollectiveEpilogueBwdGQAISD_fSG_Li256ELb0ELb0EEENS1_19SingleTileSchedulerILb0ELb0ELb0ELi80EEEEEEEEEvNT_6ParamsE)
        /*0104*/ 	.word	0x00000008


	//----- nvinfo : EIATTR_REGCOUNT
	.align		4
.L_58:
        /*0108*/ 	.byte	0x04, 0x2f
        /*010a*/ 	.short	(.L_60 - .L_59)
	.align		4
.L_59:
        /*010c*/ 	.word	index@(_ZN7cutlass13device_kernelIN5flash11enable_sm90INS1_16FlashAttnBwdSm90INS1_25CollectiveMainloopBwdSm90ILi2ELi1ELi1EN4cute5tupleIJNS5_1CILi1EEES8_S8_EEENS6_IJNS7_ILi64EEENS7_ILi80EEENS7_ILi256EEEEEENS_6half_tEfNS_4arch4Sm90ELb0ELb1ELb1ELb0ELb0ELb0ELb1ELb1ELi2ELi1ELi1ELi1ELb0EEENS1_21CollectiveEpilogueBwdISD_SE_SG_Li256ELb0ELb1ELi2EEENS1_19SingleTileSchedulerILb0ELb0ELb0ELi80EEEEEEEEEvNT_6ParamsE)
        /*0110*/ 	.word	0x000000a8


	//----- nvinfo : EIATTR_FRAME_SIZE
	.align		4
.L_60:
        /*0114*/ 	.byte	0x04, 0x11
        /*0116*/ 	.short	(.L_62 - .L_61)
	.align		4
.L_61:
        /*0118*/ 	.word	index@(_ZN7cutlass13device_kernelIN5flash11enable_sm90INS1_16FlashAttnBwdSm90INS1_25CollectiveMainloopBwdSm90ILi2ELi1ELi1EN4cute5tupleIJNS5_1CILi1EEES8_S8_EEENS6_IJNS7_ILi64EEENS7_ILi80EEENS7_ILi256EEEEEENS_6half_tEfNS_4arch4Sm90ELb0ELb1ELb1ELb0ELb0ELb0ELb1ELb1ELi2ELi1ELi1ELi1ELb0EEENS1_21CollectiveEpilogueBwdISD_SE_SG_Li256ELb0ELb1ELi2EEENS1_19SingleTileSchedulerILb0ELb0ELb0ELi80EEEEEEEEEvNT_6ParamsE)
        /*011c*/ 	.word	0x00000008


	//----- nvinfo : EIATTR_REGCOUNT
	.align		4
.L_62:
        /*0120*/ 	.byte	0x04, 0x2f
        /*0122*/ 	.short	(.L_64 - .L_63)
	.align		4
.L_63:
        /*0124*/ 	.word	index@(_ZN7cutlass13device_kernelIN5flash11enable_sm90INS1_16FlashAttnBwdSm90INS1_25CollectiveMainloopBwdSm90ILi2ELi1ELi1EN4cute5tupleIJNS5_1CILi1EEES8_S8_EEENS6_IJNS7_ILi64EEENS7_ILi80EEENS7_ILi256EEEEEENS_6half_tEfNS_4arch4Sm90ELb0ELb0ELb1ELb1ELb0ELb0ELb1ELb1ELi2ELi1ELi1ELi1ELb0EEENS1_24CollectiveEpilogueBwdGQAISD_fSG_Li256ELb1ELb0EEENS1_19SingleTileSchedulerILb1ELb0ELb0ELi80EEEEEEEEEvNT_6ParamsE)
        /*0128*/ 	.word	0x000000a8


	//----- nvinfo : EIATTR_FRAME_SIZE
	.align		4
.L_64:
        /*012c*/ 	.byte	0x04, 0x11
        /*012e*/ 	.short	(.L_66 - .L_65)
	.align		4
.L_65:
        /*0130*/ 	.word	index@(_ZN7cutlass13device_kernelIN5flash11enable_sm90INS1_16FlashAttnBwdSm90INS1_25CollectiveMainloopBwdSm90ILi2ELi1ELi1EN4cute5tupleIJNS5_1CILi1EEES8_S8_EEENS6_IJNS7_ILi64EEENS7_ILi80EEENS7_ILi256EEEEEENS_6half_tEfNS_4arch4Sm90ELb0ELb0ELb1ELb1ELb0ELb0ELb1ELb1ELi2ELi1ELi1ELi1ELb0EEENS1_24CollectiveEpilogueBwdGQAISD_fSG_Li256ELb1ELb0EEENS1_19SingleTileSchedulerILb1ELb0ELb0ELi80EEEEEEEEEvNT_6ParamsE)
        /*0134*/ 	.word	0x00000008


	//----- nvinfo : EIATTR_REGCOUNT
	.align		4
.L_66:
        /*0138*/ 	.byte	0x04, 0x2f
        /*013a*/ 	.short	(.L_68 - .L_67)
	.align		4
.L_67:
        /*013c*/ 	.word	index@(_ZN7cutlass13device_kernelIN5flash11enable_sm90INS1_16FlashAttnBwdSm90INS1_25CollectiveMainloopBwdSm90ILi2ELi1ELi1EN4cute5tupleIJNS5_1CILi1EEES8_S8_EEENS6_IJNS7_ILi64EEENS7_ILi80EEENS7_ILi256EEEEEENS_6half_tEfNS_4arch4Sm90ELb0ELb0ELb1ELb1ELb0ELb0ELb1ELb1ELi2ELi1ELi1ELi1ELb0EEENS1_21CollectiveEpilogueBwdISD_SE_SG_Li256ELb1ELb1ELi2EEENS1_19SingleTileSchedulerILb1ELb0ELb0ELi80EEEEEEEEEvNT_6ParamsE)
        /*0140*/ 	.word	0x000000a8


	//----- nvinfo : EIATTR_FRAME_SIZE
	.align		4
.L_68:
        /*0144*/ 	.byte	0x04, 0x11
        /*0146*/ 	.short	(.L_70 - .L_69)
	.align		4
.L_69:
        /*0148*/ 	.word	index@(_ZN7cutlass13device_kernelIN5flash11enable_sm90INS1_16FlashAttnBwdSm90INS1_25CollectiveMainloopBwdSm90ILi2ELi1ELi1EN4cute5tupleIJNS5_1CILi1EEES8_S8_EEENS6_IJNS7_ILi64EEENS7_ILi80EEENS7_ILi256EEEEEENS_6half_tEfNS_4arch4Sm90ELb0ELb0ELb1ELb1ELb0ELb0ELb1ELb1ELi2ELi1ELi1ELi1ELb0EEENS1_21CollectiveEpilogueBwdISD_SE_SG_Li256ELb1ELb1ELi2EEENS1_19SingleTileSchedulerILb1ELb0ELb0ELi80EEEEEEEEEvNT_6ParamsE)
        /*014c*/ 	.word	0x00000008


	//----- nvinfo : EIATTR_REGCOUNT
	.align		4
.L_70:
        /*0150*/ 	.byte	0x04, 0x2f
        /*0152*/ 	.short	(.L_72 - .L_71)
	.align		4
.L_71:
        /*0154*/ 	.word	index@(_ZN7cutlass13device_kernelIN5flash11enable_sm90INS1_16FlashAttnBwdSm90INS1_25CollectiveMainloopBwdSm90ILi2ELi1ELi1EN4cute5tupleIJNS5_1CILi1EEES8_S8_EEENS6_IJNS7_ILi64EEENS7_ILi80EEENS7_ILi256EEEEEENS_6half_tEfNS_4arch4Sm90ELb0ELb0ELb1ELb0ELb0ELb0ELb1ELb1ELi2ELi1ELi1ELi1ELb0EEENS1_24CollectiveEpilogueBwdGQAISD_fSG_Li256ELb0ELb0EEENS1_19SingleTileSchedulerILb0ELb0ELb0ELi80EEEEEEEEEvNT_6ParamsE)
        /*0158*/ 	.word	0x000000a8


	//----- nvinfo : EIATTR_FRAME_SIZE
	.align		4
.L_72:
        /*015c*/ 	.byte	0x04, 0x11
        /*015e*/ 	.short	(.L_74 - .L_73)
	.align		4
.L_73:
        /*0160*/ 	.word	index@(_ZN7cutlass13device_kernelIN5flash11enable_sm90INS1_16FlashAttnBwdSm90INS1_25CollectiveMainloopBwdSm90ILi2ELi1ELi1EN4cute5tupleIJNS5_1CILi1EEES8_S8_EEENS6_IJNS7_ILi64EEENS7_ILi80EEENS7_ILi256EEEEEENS_6half_tEfNS_4arch4Sm90ELb0ELb0ELb1ELb0ELb0ELb0ELb1ELb1ELi2ELi1ELi1ELi1ELb0EEENS1_24CollectiveEpilogueBwdGQAISD_fSG_Li256ELb0ELb0EEENS1_19SingleTileSchedulerILb0ELb0ELb0ELi80EEEEEEEEEvNT_6ParamsE)
        /*0164*/ 	.word	0x00000008


	//----- nvinfo : EIATTR_REGCOUNT
	.align		4
.L_74:
        /*0168*/ 	.byte	0x04, 0x2f
        /*016a*/ 	.short	(.L_76 - .L_75)
	.align		4
.L_75:
        /*016c*/ 	.word	index@(_ZN7cutlass13device_kernelIN5flash11enable_sm90INS1_16FlashAttnBwdSm90INS1_25CollectiveMainloopBwdSm90ILi2ELi1ELi1EN4cute5tupleIJNS5_1CILi1EEES8_S8_EEENS6_IJNS7_ILi64EEENS7_ILi80EEENS7_ILi256EEEEEENS_6half_tEfNS_4arch4Sm90ELb0ELb0ELb1ELb0ELb0ELb0ELb1ELb1ELi2ELi1ELi1ELi1ELb0EEENS1_21CollectiveEpilogueBwdISD_SE_SG_Li256ELb0ELb1ELi2EEENS1_19SingleTileSchedulerILb0ELb0ELb0ELi80EEEEEEEEEvNT_6ParamsE)
        /*0170*/ 	.word	0x000000a8


	//----- nvinfo : EIATTR_FRAME_SIZE
	.align		4
.L_76:
        /*0174*/ 	.byte	0x04, 0x11
        /*0176*/ 	.short	(.L_78 - .L_77)
	.align		4
.L_77:
        /*0178*/ 	.word	index@(_ZN7cutlass13device_kernelIN5flash11enable_sm90INS1_16FlashAttnBwdSm90INS1_25CollectiveMainloopBwdSm90ILi2ELi1ELi1EN4cute5tupleIJNS5_1CILi1EEES8_S8_EEENS6_IJNS7_ILi64EEENS7_ILi80EEENS7_ILi256EEEEEENS_6half_tEfNS_4arch4Sm90ELb0ELb0ELb1ELb0ELb0ELb0ELb1ELb1ELi2ELi1ELi1ELi1ELb0EEENS1_21CollectiveEpilogueBwdISD_SE_SG_Li256ELb0ELb1ELi2EEENS1_19SingleTileSchedulerILb0ELb0ELb0ELi80EEEEEEEEEvNT_6ParamsE)
        /*017c*/ 	.word	0x00000010


	//----- nvinfo : EIATTR_MIN_STACK_SIZE
	.align		4
.L_78:
        /*0180*/ 	.byte	0x04, 0x12
        /*0182*/ 	.short	(.L_80 - .L_79)
	.align		4
.L_79:
        /*0184*/ 	.word	index@(_ZN7cutlass13device_kernelIN5flash11enable_sm90INS1_16FlashAttnBwdSm90INS1_25CollectiveMainloopBwdSm90ILi2ELi1ELi1EN4cute5tupleIJNS5_1CILi1EEES8_S8_EEENS6_IJNS7_ILi64EEENS7_ILi80EEENS7_ILi256EEEEEENS_6half_tEfNS_4arch4Sm90ELb0ELb0ELb1ELb0ELb0ELb0ELb1ELb1ELi2ELi1ELi1ELi1ELb0EEENS1_21CollectiveEpilogueBwdISD_SE_SG_Li256ELb0ELb1ELi2EEENS1_19SingleTileSchedulerILb0ELb0ELb0ELi80EEEEEEEEEvNT_6ParamsE)
        /*0188*/ 	.word	0x00000010


	//----- nvinfo : EIATTR_MIN_STACK_SIZE
	.align		4
.L_80:
        /*018c*/ 	.byte	0x04, 0x12
        /*018e*/ 	.short	(.L_82 - .L_81)
	.align		4
.L_81:
        /*0190*/ 	.word	index@(_ZN7cutlass13device_kernelIN5flash11enable_sm90INS1_16FlashAttnBwdSm90INS1_25CollectiveMainloopBwdSm90ILi2ELi1ELi1EN4cute5tupleIJNS5_1CILi1EEES8_S8_EEENS6_IJNS7_ILi64EEENS7_ILi80EEENS7_ILi256EEEEEENS_6half_tEfNS_4arch4Sm90ELb0ELb0ELb1ELb0ELb0ELb0ELb1ELb1ELi2ELi1ELi1ELi1ELb0EEENS1_24CollectiveEpilogueBwdGQAISD_fSG_Li256ELb0ELb0EEENS1_19SingleTileSchedulerILb0ELb0ELb0ELi80EEEEEEEEEvNT_6ParamsE)
        /*0194*/ 	.word	0x00000008


	//----- nvinfo : EIATTR_MIN_STACK_SIZE
	.align		4
.L_82:
        /*0198*/ 	.byte	0x04, 0x12
        /*019a*/ 	.short	(.L_84 - .L_83)
	.align		4
.L_83:
        /*019c*/ 	.word	index@(_ZN7cutlass13device_kernelIN5flash11enable_sm90INS1_16FlashAttnBwdSm90INS1_25CollectiveMainloopBwdSm90ILi2ELi1ELi1EN4cute5tupleIJNS5_1CILi1EEES8_S8_EEENS6_IJNS7_ILi64EEENS7_ILi80EEENS7_ILi256EEEEEENS_6half_tEfNS_4arch4Sm90ELb0ELb0ELb1ELb1ELb0ELb0ELb1ELb1ELi2ELi1ELi1ELi1ELb0EEENS1_21CollectiveEpilogueBwdISD_SE_SG_Li256ELb1ELb1ELi2EEENS1_19SingleTileSchedulerILb1ELb0ELb0ELi80EEEEEEEEEvNT_6ParamsE)
        /*01a0*/ 	.word	0x00000008


	//----- nvinfo : EIATTR_MIN_STACK_SIZE
	.align		4
.L_84:
        /*01a4*/ 	.byte	0x04, 0x12
        /*01a6*/ 	.short	(.L_86 - .L_85)
	.align		4
.L_85:
        /*01a8*/ 	.word	index@(_ZN7cutlass13device_kernelIN5flash11enable_sm90INS1_16FlashAttnBwdSm90INS1_25CollectiveMainloopBwdSm90ILi2ELi1ELi1EN4cute5tupleIJNS5_1CILi1EEES8_S8_EEENS6_IJNS7_ILi64EEENS7_ILi80EEENS7_ILi256EEEEEENS_6half_tEfNS_4arch4Sm90ELb0ELb0ELb1ELb1ELb0ELb0ELb1ELb1ELi2ELi1ELi1ELi1ELb0EEENS1_24CollectiveEpilogueBwdGQAISD_fSG_Li256ELb1ELb0EEENS1_19SingleTileSchedulerILb1ELb0ELb0ELi80EEEEEEEEEvNT_6ParamsE)
        /*01ac*/ 	.word	0x00000008


	//----- nvinfo : EIATTR_MIN_STACK_SIZE
	.align		4
.L_86:
        /*01b0*/ 	.byte	0x04, 0x12
        /*01b2*/ 	.short	(.L_88 - .L_87)
	.align		4
.L_87:
        /*01b4*/ 	.word	index@(_ZN7cutlass13device_kernelIN5flash11enable_sm90INS1_16FlashAttnBwdSm90INS1_25CollectiveMainloopBwdSm90ILi2ELi1ELi1EN4cute5tupleIJNS5_1CILi1EEES8_S8_EEENS6_IJNS7_ILi64EEENS7_ILi80EEENS7_ILi256EEEEEENS_6half_tEfNS_4arch4Sm90ELb0ELb1ELb1ELb0ELb0ELb0ELb1ELb1ELi2ELi1ELi1ELi1ELb0EEENS1_21CollectiveEpilogueBwdISD_SE_SG_Li256ELb0ELb1ELi2EEENS1_19SingleTileSchedulerILb0ELb0ELb0ELi80EEEEEEEEEvNT_6ParamsE)
        /*01b8*/ 	.word	0x00000008


	//----- nvinfo : EIATTR_MIN_STACK_SIZE
	.align		4
.L_88:
        /*01bc*/ 	.byte	0x04, 0x12
        /*01be*/ 	.short	(.L_90 - .L_89)
	.align		4
.L_89:
        /*01c0*/ 	.word	index@(_ZN7cutlass13device_kernelIN5flash11enable_sm90INS1_16FlashAttnBwdSm90INS1_25CollectiveMainloopBwdSm90ILi2ELi1ELi1EN4cute5tupleIJNS5_1CILi1EEES8_S8_EEENS6_IJNS7_ILi64EEENS7_ILi80EEENS7_ILi256EEEEEENS_6half_tEfNS_4arch4Sm90ELb0ELb1ELb1ELb0ELb0ELb0ELb1ELb1ELi2ELi1ELi1ELi1ELb0EEENS1_24CollectiveEpilogueBwdGQAISD_fSG_Li256ELb0ELb0EEENS1_19SingleTileSchedulerILb0ELb0ELb0ELi80EEEEEEEEEvNT_6ParamsE)
        /*01c4*/ 	.word	0x00000008


	//----- nvinfo : EIATTR_MIN_STACK_SIZE
	.align		4
.L_90:
        /*01c8*/ 	.byte	0x04, 0x12
        /*01ca*/ 	.short	(.L_92 - .L_91)
	.align		4
.L_91:
        /*01cc*/ 	.word	index@(_ZN7cutlass13device_kernelIN5flash11enable_sm90INS1_16FlashAttnBwdSm90INS1_25CollectiveMainloopBwdSm90ILi2ELi1ELi1EN4cute5tupleIJNS5_1CILi1EEES8_S8_EEENS6_IJNS7_ILi64EEENS7_ILi80EEENS7_ILi256EEEEEENS_6half_tEfNS_4arch4Sm90ELb0ELb1ELb1ELb1ELb0ELb0ELb1ELb1ELi2ELi1ELi1ELi1ELb0EEENS1_21CollectiveEpilogueBwdISD_SE_SG_Li256ELb1ELb1ELi2EEENS1_19SingleTileSchedulerILb1ELb0ELb0ELi80EEEEEEEEEvNT_6ParamsE)
        /*01d0*/ 	.word	0x00000008


	//----- nvinfo : EIATTR_MIN_STACK_SIZE
	.align		4
.L_92:
        /*01d4*/ 	.byte	0x04, 0x12
        /*01d6*/ 	.short	(.L_94 - .L_93)
	.align		4
.L_93:
        /*01d8*/ 	.word	index@(_ZN7cutlass13device_kernelIN5flash11enable_sm90INS1_16FlashAttnBwdSm90INS1_25CollectiveMainloopBwdSm90ILi2ELi1ELi1EN4cute5tupleIJNS5_1CILi1EEES8_S8_EEENS6_IJNS7_ILi64EEENS7_ILi80EEENS7_ILi256EEEEEENS_6half_tEfNS_4arch4Sm90ELb0ELb1ELb1ELb1ELb0ELb0ELb1ELb1ELi2ELi1ELi1ELi1ELb0EEENS1_24CollectiveEpilogueBwdGQAISD_fSG_Li256ELb1ELb0EEENS1_19SingleTileSchedulerILb1ELb0ELb0ELi80EEEEEEEEEvNT_6ParamsE)
        /*01dc*/ 	.word	0x00000008


	//----- nvinfo : EIATTR_MIN_STACK_SIZE
	.align		4
.L_94:
        /*01e0*/ 	.byte	0x04, 0x12
        /*01e2*/ 	.short	(.L_96 - .L_95)
	.align		4
.L_95:
        /*01e4*/ 	.word	index@(_ZN7cutlass13device_kernelIN5flash11enable_sm90INS1_16FlashAttnBwdSm90INS1_25CollectiveMainloopBwdSm90ILi2ELi1ELi1EN4cute5tupleIJNS5_1CILi1EEES8_S8_EEENS6_IJNS7_ILi64EEENS7_ILi80EEENS7_ILi256EEEEEENS_6half_tEfNS_4arch4Sm90ELb1ELb0ELb1ELb0ELb0ELb0ELb1ELb1ELi2ELi1ELi1ELi1ELb0EEENS1_21CollectiveEpilogueBwdISD_SE_SG_Li256ELb0ELb1ELi2EEENS1_25SingleTileBwdLPTSchedulerILb0ELi80ELb0EEEEEEEEEvNT_6ParamsE)
        /*01e8*/ 	.word	0x00000018


	//----- nvinfo : EIATTR_MIN_STACK_SIZE
	.align		4
.L_96:
        /*01ec*/ 	.byte	0x04, 0x12
        /*01ee*/ 	.short	(.L_98 - .L_97)
	.align		4
.L_97:
        /*01f0*/ 	.word	index@(_ZN7cutlass13device_kernelIN5flash11enable_sm90INS1_16FlashAttnBwdSm90INS1_25CollectiveMainloopBwdSm90ILi2ELi1ELi1EN4cute5tupleIJNS5_1CILi1EEES8_S8_EEENS6_IJNS7_ILi64EEENS7_ILi80EEENS7_ILi256EEEEEENS_6half_tEfNS_4arch4Sm90ELb1ELb0ELb1ELb0ELb0ELb0ELb1ELb1ELi2ELi1ELi1ELi1ELb0EEENS1_24CollectiveEpilogueBwdGQAISD_fSG_Li256ELb0ELb0EEENS1_25SingleTileBwdLPTSchedulerILb0ELi80ELb0EEEEEEEEEvNT_6ParamsE)
        /*01f4*/ 	.word	0x00000020


	//----- nvinfo : EIATTR_MIN_STACK_SIZE
	.align		4
.L_98:
        /*01f8*/ 	.byte	0x04, 0x12
        /*01fa*/ 	.short	(.L_100 - .L_99)
	.align		4
.L_99:
        /*01fc*/ 	.word	index@(_ZN7cutlass13device_kernelIN5flash22FlashAttnBwdPreprocessIN4cute5tupleIJNS3_1CILi64EEENS5_ILi256EEEEEENS_6half_tEfNS_4arch4Sm90ELb1ELb0EEEEEvNT_6ParamsE)
        /*0200*/ 	.word	0x00000000


	//----- nvinfo : EIATTR_MIN_STACK_SIZE
	.align		4
.L_100:
        /*0204*/ 	.byte	0x04, 0x12
        /*0206*/ 	.short	(.L_102 - .L_101)
	.align		4
.L_101:
        /*0208*/ 	.word	index@(_ZN7cutlass13device_kernelIN5flash11enable_sm90INS1_16FlashAttnBwdSm90INS1_25CollectiveMainloopBwdSm90ILi2ELi1ELi1EN4cute5tupleIJNS5_1CILi1EEES8_S8_EEENS6_IJNS7_ILi64EEENS7_ILi80EEENS7_ILi256EEEEEENS_6half_tEfNS_4arch4Sm90ELb1ELb0ELb1ELb1ELb0ELb0ELb1ELb1ELi2ELi1ELi1ELi1ELb0EEENS1_21CollectiveEpilogueBwdISD_SE_SG_Li256ELb1ELb1ELi2EEENS1_25SingleTileBwdLPTSchedulerILb1ELi80ELb0EEEEEEEEEvNT_6ParamsE)
        /*020c*/ 	.word	0x00000018


	//----- nvinfo : EIATTR_MIN_STACK_SIZE
	.align		4
.L_102:
        /*0210*/ 	.byte	0x04, 0x12
        /*0212*/ 	.short	(.L_104 - .L_103)
	.align		4
.L_103:
        /*0214*/ 	.word	index@(_ZN7cutlass13device_kernelIN5flash32FlashAttnBwdPostprocessConvertdQIN4cute5tupleIJNS3_1CILi80EEENS5_ILi256EEEEEENS_6half_tEfNS_4arch4Sm90ELi256ENS3_8TiledMMAINS3_8MMA_AtomIJNS3_4SM904GMMA25MMA_64x16x16_F32F16F16_SSILNSF_5MajorE1ELSH_1ELNSF_7ScaleInE1ELSI_1EEEEEENS3_6LayoutINS4_IJNS5_ILi2EEENS5_ILi1EEESN_EEENS4_IJSN_NS5_ILi0EEESP_EEEEENS4_IJNS3_10UnderscoreESS_SS_EEEEELb1EEEEEvNT_6ParamsE)
        /*0218*/ 	.word	0x00000000


	//----- nvinfo : EIATTR_MIN_STACK_SIZE
	.align		4
.L_104:
        /*021c*/ 	.byte	0x04, 0x12
        /*021e*/ 	.short	(.L_106 - .L_105)
	.align		4
.L_105:
        /*0220*/ 	.word	index@(_ZN7cutlass13device_kernelIN5flash32FlashAttnBwdPostprocessConvertdQIN4cute5tupleIJNS3_1CILi64EEENS5_ILi256EEEEEENS_6half_tEfNS_4arch4Sm90ELi256ENS3_8TiledMMAINS3_8MMA_AtomIJNS3_4SM904GMMA25MMA_64x64x16_F32F16F16_SSILNSF_5MajorE1ELSH_0ELNSF_7ScaleInE1ELSI_1EEEEEENS3_6LayoutINS4_IJNS5_ILi2EEENS5_ILi1EEESN_EEENS4_IJSN_NS5_ILi0EEESP_EEEEENS4_IJNS3_10UnderscoreESS_SS_EEEEELb1EEEEEvNT_6ParamsE)
        /*0224*/ 	.word	0x00000000


	//----- nvinfo : EIATTR_MIN_STACK_SIZE
	.align		4
.L_106:
        /*0228*/ 	.byte	0x04, 0x12
        /*022a*/ 	.short	(.L_108 - .L_107)
	.align		4
.L_107:
        /*022c*/ 	.word	index@(_ZN7cutlass13device_kernelIN5flash11enable_sm90INS1_16FlashAttnBwdSm90INS1_25CollectiveMainloopBwdSm90ILi2ELi1ELi1EN4cute5tupleIJNS5_1CILi1EEES8_S8_EEENS6_IJNS7_ILi64EEENS7_ILi80EEENS7_ILi256EEEEEENS_6half_tEfNS_4arch4Sm90ELb1ELb0ELb1ELb1ELb0ELb0ELb1ELb1ELi2ELi1ELi1ELi1ELb0EEENS1_24CollectiveEpilogueBwdGQAISD_fSG_Li256ELb1ELb0EEENS1_25SingleTileBwdLPTSchedulerILb1ELi80ELb0EEEEEEEEEvNT_6ParamsE)
        /*0230*/ 	.word	0x00000018


	//----- nvinfo : EIATTR_MIN_STACK_SIZE
	.align		4
.L_108:
        /*0234*/ 	.byte	0x04, 0x12
        /*0236*/ 	.short	(.L_110 - .L_109)
	.align		4
.L_109:
        /*0238*/ 	.word	index@(_ZN7cutlass13device_kernelIN5flash22FlashAttnBwdPreprocessIN4cute5tupleIJNS3_1CILi64EEENS5_ILi256EEEEEENS_6half_tEfNS_4arch4Sm90ELb1ELb1EEEEEvNT_6ParamsE)
        /*023c*/ 	.word	0x00000000
.L_110:


//--------------------- .nv.compat                --------------------------
	.section	.nv.compat,"",@"SHT_CUDA_COMPAT_INFO"
	.align	4
        /*0000*/ 	.byte	0x02, 0x09, 0x01, 0x00, 0x02, 0x02, 0x04, 0x00, 0x02, 0x05, 0x05, 0x00, 0x03, 0x07, 0x01, 0x01
        /*0010*/ 	.byte	0x02, 0x03, 0x01, 0x00, 0x02, 0x06, 0x01, 0x00, 0x04, 0x0b, 0x08, 0x00, 0x00, 0x00, 0x00, 0x00
        /*0020*/ 	.byte	0x00, 0x00, 0x00, 0x00


//--------------------- .nv.info._ZN7cutlass13device_kernelIN5flash11enable_sm90INS1_16FlashAttnBwdSm90INS1_25CollectiveMainloopBwdSm90ILi2ELi1ELi1EN4cute5tupleIJNS5_1CILi1EEES8_S8_EEENS6_IJNS7_ILi64EEENS7_ILi80EEENS7_ILi256EEEEEENS_6half_tEfNS_4arch4Sm90ELb0ELb0ELb1ELb0ELb0ELb0ELb1ELb1ELi2ELi1ELi1ELi1ELb0EEENS1_21CollectiveEpilogueBwdISD_SE_SG_Li256ELb0ELb1ELi2EEENS1_19SingleTileSchedulerILb0ELb0ELb0ELi80EEEEEEEEEvNT_6ParamsE --------------------------
	.section	.nv.info._ZN7cutlass13device_kernelIN5flash11enable_sm90INS1_16FlashAttnBwdSm90INS1_25CollectiveMainloopBwdSm90ILi2ELi1ELi1EN4cute5tupleIJNS5_1CILi1EEES8_S8_EEENS6_IJNS7_ILi64EEENS7_ILi80EEENS7_ILi256EEEEEENS_6half_tEfNS_4arch4Sm90ELb0ELb0ELb1ELb0ELb0ELb0ELb1ELb1ELi2ELi1ELi1ELi1ELb0EEENS1_21CollectiveEpilogueBwdISD_SE_SG_Li256ELb0ELb1ELi2EEENS1_19SingleTileSchedulerILb0ELb0ELb0ELi80EEEEEEEEEvNT_6ParamsE,"",@"SHT_CUDA_INFO"
	.sectionflags	@""
	.align	4


	//----- nvinfo : EIATTR_CUDA_API_VERSION
	.align		4
        /*0000*/ 	.byte	0x04, 0x37
        /*0002*/ 	.short	(.L_112 - .L_111)
.L_111:
        /*0004*/ 	.word	0x00000082


	//----- nvinfo : EIATTR_KPARAM_INFO
	.align		4
.L_112:
        /*0008*/ 	.byte	0x04, 0x17
        /*000a*/ 	.short	(.L_114 - .L_113)
.L_113:
        /*000c*/ 	.word	0x00000000
        /*0010*/ 	.short	0x0000
        /*0012*/ 	.short	0x0070
        /*0014*/ 	.byte	0x00, 0xf0, 0x01, 0x24


	//----- nvinfo : EIATTR_SPARSE_MMA_MASK
	.align		4
.L_114:
        /*0018*/ 	.byte	0x03, 0x50
        /*001a*/ 	.short	0x0000


	//----- nvinfo : EIATTR_MAXREG_COUNT
	.align		4
        /*001c*/ 	.byte	0x03, 0x1b
        /*001e*/ 	.short	0x00a8


	//----- nvinfo : EIATTR_NUM_BARRIERS
	.align		4
        /*0020*/ 	.byte	0x02, 0x4c
        /*0022*/ 	.byte	0x0a
	.zero		1


	//----- nvinfo : EIATTR_EXTERNS
	.align		4
        /*0024*/ 	.byte	0x04, 0x0f
        /*0026*/ 	.short	(.L_116 - .L_115)


	//   ....[0]....
	.align		4
.L_115:
        /*0028*/ 	.word	index@(__assertfail)


	//----- nvinfo : EIATTR_ANNOTATIONS
	.align		4
.L_116:
        /*002c*/ 	.byte	0x04, 0x55
        /*002e*/ 	.short	(.L_118 - .L_117)


	//   ....[0]....
.L_117:
        /*0030*/ 	.word	0x00000001
        /*0034*/ 	.byte	0x80, 0x0a, 0x00, 0x00, 0x01, 0x00, 0x00, 0x00, 0xf0, 0x0f, 0x00, 0x00, 0x01, 0x00, 0x00, 0x00
        /*0044*/ 	.byte	0xb0, 0x98, 0x00, 0x00, 0x01, 0x00, 0x00, 0x00, 0x40, 0xa3, 0x00, 0x00, 0x01, 0x00, 0x00, 0x00
        /*0054*/ 	.byte	0xa0, 0xba, 0x00, 0x00, 0x01, 0x00, 0x00, 0x00, 0x00, 0xbb, 0x00, 0x00


	//----- nvinfo : EIATTR_MERCURY_ISA_VERSION
	.align		4
.L_118:
        /*0060*/ 	.byte	0x03, 0x5f
        /*0062*/ 	.short	0x0101


	//----- nvinfo : EIATTR_INT_WARP_WIDE_INSTR_OFFSETS
	.align		4
        /*0064*/ 	.byte	0x04, 0x31
        /*0066*/ 	.short	(.L_120 - .L_119)


	//   ....[0]....
.L_119:
        /*0068*/ 	.word	0x000001e0


	//   ....[1]....
        /*006c*/ 	.word	0x00000290


	//----- nvinfo : EIATTR_COOP_GROUP_MASK_REGIDS
	.align		4
.L_120:
        /*0070*/ 	.byte	0x04, 0x29
        /*0072*/ 	.short	(.L_122 - .L_121)


	//   ....[0]....
.L_121:
        /*0074*/ 	.word	0xffffffff


	//   ....[1]....
        /*0078*/ 	.word	0xffffffff


	//   ....[2]....
        /*007c*/ 	.word	0xffffffff


	//   ....[3]....
        /*0080*/ 	.word	0xffffffff


	//   ....[4]....
        /*0084*/ 	.word	0xffffffff


	//   ....[5]....
        /*0088*/ 	.word	0xffffffff


	//   ....[6]....
        /*008c*/ 	.word	0xffffffff


	//----- nvinfo : EIATTR_COOP_GROUP_INSTR_OFFSETS
	.align		4
.L_122:
        /*0090*/ 	.byte	0x04, 0x28
        /*0092*/ 	.short	(.L_124 - .L_123)


	//   ....[0]....
.L_123:
        /*0094*/ 	.word	0x00000060


	//   ....[1]....
        /*0098*/ 	.word	0x000001f0


	//   ....[2]....
        /*009c*/ 	.word	0x000002a0


	//   ....[3]....
        /*00a0*/ 	.word	0x00000400


	//   ....[4]....
        /*00a4*/ 	.word	0x000006d0


	//   ....[5]....
        /*00a8*/ 	.word	0x0000a9c0


	//   ....[6]....
        /*00ac*/ 	.word	0x0000af30


	//----- nvinfo : EIATTR_REG_RECONFIG
	.align		4
.L_124:
        /*00b0*/ 	.byte	0x01, 0x54
	.zero		2


	//----- nvinfo : EIATTR_SYSCALL_OFFSETS
	.align		4
        /*00b4*/ 	.byte	0x04, 0x46
        /*00b6*/ 	.short	(.L_126 - .L_125)


	//   ....[0]....
.L_125:
        /*00b8*/ 	.word	0x00009fb0


	//   ....[1]....
        /*00bc*/ 	.word	0x0000a0f0


	//   ....[2]....
        /*00c0*/ 	.word	0x0000a210


	//   ....[3]....
        /*00c4*/ 	.word	0x0000a330


	//----- nvinfo : EIATTR_MBARRIER_INSTR_OFFSETS
	.align		4
.L_126:
        /*00c8*/ 	.byte	0x04, 0x39
        /*00ca*/ 	.short	(.L_128 - .L_127)


	//   ....[0]....
.L_127:
        /*00cc*/ 	.word	0x000002c0
        /*00d0*/ 	.word	0x000000ff
        /*00d4*/ 	.word	0x00031800
        /*00d8*/ 	.short	0x0100
        /*00da*/ 	.byte	0x06
	.zero		1


	//   ....[1]....
        /*00dc*/ 	.word	0x000003b0
        /*00e0*/ 	.word	0x000000ff
        /*00e4*/ 	.word	0x00031810
        /*00e8*/ 	.short	0x0100
        /*00ea*/ 	.byte	0x08
	.zero		1


	//   ....[2]....
        /*00ec*/ 	.word	0x000003c0
        /*00f0*/ 	.word	0x000000ff
        /*00f4*/ 	.word	0x00031820
        /*00f8*/ 	.short	0x0100
        /*00fa*/ 	.byte	0x08
	.zero		1


	//   ....[3]....
        /*00fc*/ 	.word	0x000003d0
        /*0100*/ 	.word	0x000000ff
        /*0104*/ 	.word	0x00031818
        /*0108*/ 	.short	0x0100
        /*010a*/ 	.byte	0x08
	.zero		1


	//   ....[4]....
        /*010c*/ 	.word	0x000003e0
        /*0110*/ 	.word	0x000000ff
        /*0114*/ 	.word	0x00031828
        /*0118*/ 	.short	0x0100
        /*011a*/ 	.byte	0x08
	.zero		1


	//   ....[5]....
        /*011c*/ 	.word	0x00000510
        /*0120*/ 	.word	0x000000ff
        /*0124*/ 	.word	0x00031830
        /*0128*/ 	.short	0x0100
        /*012a*/ 	.byte	0x08
	.zero		1


	//   ....[6]....
        /*012c*/ 	.word	0x00000520
        /*0130*/ 	.word	0x000000ff
        /*0134*/ 	.word	0x00031838
        /*0138*/ 	.short	0x0100
        /*013a*/ 	.byte	0x08
	.zero		1


	//   ....[7]....
        /*013c*/ 	.word	0x00000670
        /*0140*/ 	.word	0x000000ff
        /*0144*/ 	.word	0x00031800
        /*0148*/ 	.short	0x010a
        /*014a*/ 	.byte	0x3c
	.zero		1


	//   ....[8]....
        /*014c*/ 	.word	0x000006f0
        /*0150*/ 	.word	0x000000ff
        /*0154*/ 	.word	0x00031800
        /*0158*/ 	.short	0x010a
        /*015a*/ 	.byte	0x3c
	.zero		1


	//   ....[9]....
        /*015c*/ 	.word	0x000010a0
        /*0160*/ 	.word	0x00000011
        /*0164*/ 	.word	0x00031810
        /*0168*/ 	.short	0x010a
        /*016a*/ 	.byte	0x3f
	.zero		1


	//   ....[10]....
        /*016c*/ 	.word	0x00001180
        /*0170*/ 	.word	0x00000011
        /*0174*/ 	.word	0x00031810
        /*0178*/ 	.short	0x010a
        /*017a*/ 	.byte	0x3f
	.zero		1


	//   ....[11]....
        /*017c*/ 	.word	0x000036f0
        /*0180*/ 	.word	0x000000ff
        /*0184*/ 	.word	0x00031830
        /*0188*/ 	.short	0x010a
        /*018a*/ 	.byte	0x3c
	.zero		1


	//   ....[12]....
        /*018c*/ 	.word	0x000037b0
        /*0190*/ 	.word	0x000000ff
        /*0194*/ 	.word	0x00031830
        /*0198*/ 	.short	0x010a
        /*019a*/ 	.byte	0x3c
	.zero		1


	//   ....[13]....
        /*019c*/ 	.word	0x00008f60
        /*01a0*/ 	.word	0x000000ff
        /*01a4*/ 	.word	0x00000000
        /*01a8*/ 	.short	0x0101
        /*01aa*/ 	.byte	0x04
	.zero		1


	//   ....[14]....
        /*01ac*/ 	.word	0x00009930
        /*01b0*/ 	.word	0x00000011
        /*01b4*/ 	.word	0x00000000
        /*01b8*/ 	.short	0x0101
        /*01ba*/ 	.byte	0x3f
	.zero		1


	//   ....[15]....
        /*01bc*/ 	.word	0x0000b250
        /*01c0*/ 	.word	0x00000008
        /*01c4*/ 	.word	0x00031820
        /*01c8*/ 	.short	0x010a
        /*01ca*/ 	.byte	0x3f
	.zero		1


	//   ....[16]....
        /*01cc*/ 	.word	0x0000ba20
        /*01d0*/ 	.word	0x00000008
        /*01d4*/ 	.word	0x00031838
        /*01d8*/ 	.short	0x010a
        /*01da*/ 	.byte	0x3f
	.zero		1


	//   ....[17]....
        /*01dc*/ 	.word	0x0000bda0
        /*01e0*/ 	.word	0x00000013
        /*01e4*/ 	.word	0x00031820
        /*01e8*/ 	.short	0x010a
        /*01ea*/ 	.byte	0x3f
	.zero		1


	//   ....[18]....
        /*01ec*/ 	.word	0x0000c190
        /*01f0*/ 	.word	0x00000008
        /*01f4*/ 	.word	0x00031838
        /*01f8*/ 	.short	0x010a
        /*01fa*/ 	.byte	0x3f
	.zero		1


	//   ....[19]....
        /*01fc*/ 	.word	0x0000c640
        /*0200*/ 	.word	0x00000005
        /*0204*/ 	.word	0x00000000
        /*0208*/ 	.short	0x010a
        /*020a*/ 	.byte	0x3f
	.zero		1


	//   ....[20]....
        /*020c*/ 	.word	0x0000c6d0
        /*0210*/ 	.word	0x00000003
        /*0214*/ 	.word	0x00000000
        /*0218*/ 	.short	0x010a
        /*021a*/ 	.byte	0x3f
	.zero		1


	//   ....[21]....
        /*021c*/ 	.word	0x0000c720
        /*0220*/ 	.word	0x00000007
        /*0224*/ 	.word	0x00031838
        /*0228*/ 	.short	0x010a
        /*022a*/ 	.byte	0x3f
	.zero		1


	//   ....[22]....
        /*022c*/ 	.word	0x0000c790
        /*0230*/ 	.word	0x00000008
        /*0234*/ 	.word	0x00031800
        /*0238*/ 	.short	0x010a
        /*023a*/ 	.byte	0x3f
	.zero		1


	//   ....[23]....
        /*023c*/ 	.word	0x0000c7e0
        /*0240*/ 	.word	0x00000011
        /*0244*/ 	.word	0x00031810
        /*0248*/ 	.short	0x010a
        /*024a*/ 	.byte	0x3f
	.zero		1


	//   ....[24]....
        /*024c*/ 	.word	0x0000c830
        /*0250*/ 	.word	0x00000005
        /*0254*/ 	.word	0x00031830
        /*0258*/ 	.short	0x010a
        /*025a*/ 	.byte	0x3f
	.zero		1


	//   ....[25]....
        /*025c*/ 	.word	0x0000c880
        /*0260*/ 	.word	0x00000008
        /*0264*/ 	.word	0x00031820
        /*0268*/ 	.short	0x010a
        /*026a*/ 	.byte	0x3f
	.zero		1


	//   ....[26]....
        /*026c*/ 	.word	0x0000c8d0
        /*0270*/ 	.word	0x00000008
        /*0274*/ 	.word	0x00031838
        /*0278*/ 	.short	0x010a
        /*027a*/ 	.byte	0x3f
	.zero		1


	//   ....[27]....
        /*027c*/ 	.word	0x0000c930
        /*0280*/ 	.word	0x00000013
        /*0284*/ 	.word	0x00031820
        /*0288*/ 	.short	0x010a
        /*028a*/ 	.byte	0x3f
	.zero		1


	//   ....[28]....
        /*028c*/ 	.word	0x0000c980
        /*0290*/ 	.word	0x00000008
        /*0294*/ 	.word	0x00031838
        /*0298*/ 	.short	0x010a
        /*029a*/ 	.byte	0x3f
	.zero		1


	//   ....[29]....
        /*029c*/ 	.word	0x0000ca50
        /*02a0*/ 	.word	0x00000005
        /*02a4*/ 	.word	0x00000000
        /*02a8*/ 	.short	0x010a
        /*02aa*/ 	.byte	0x3f
	.zero		1


	//   ....[30]....
        /*02ac*/ 	.word	0x0000caa0
        /*02b0*/ 	.word	0x00000003
        /*02b4*/ 	.word	0x00000000
        /*02b8*/ 	.short	0x010a
        /*02ba*/ 	.byte	0x3f
	.zero		1


	//----- nvinfo : EIATTR_NUM_MBARRIERS
	.align		4
.L_128:
        /*02bc*/ 	.byte	0x03, 0x38
        /*02be*/ 	.short	0x0007


	//----- nvinfo : EIATTR_EXIT_INSTR_OFFSETS
	.align		4
        /*02c0*/ 	.byte	0x04, 0x1c
        /*02c2*/ 	.short	(.L_130 - .L_129)


	//   ....[0]....
.L_129:
        /*02c4*/ 	.word	0x00000610


	//   ....[1]....
        /*02c8*/ 	.word	0x0000aef0


	//   ....[2]....
        /*02cc*/ 	.word	0x0000af50


	//   ....[3]....
        /*02d0*/ 	.word	0x0000c770


	//----- nvinfo : EIATTR_MAX_THREADS
	.align		4
.L_130:
        /*02d4*/ 	.byte	0x04, 0x05
        /*02d6*/ 	.short	(.L_132 - .L_131)
.L_131:
        /*02d8*/ 	.word	0x00000180
        /*02dc*/ 	.word	0x00000001
        /*02e0*/ 	.word	0x00000001


	//----- nvinfo : EIATTR_CRS_STACK_SIZE
	.align		4
.L_132:
        /*02e4*/ 	.byte	0x04, 0x1e
        /*02e6*/ 	.short	(.L_134 - .L_133)
.L_133:
        /*02e8*/ 	.word	0x00000000


	//----- nvinfo : EIATTR_CBANK_PARAM_SIZE
	.align		4
.L_134:
        /*02ec*/ 	.byte	0x03, 0x19
        /*02ee*/ 	.short	0x0970


	//----- nvinfo : EIATTR_PARAM_CBANK
	.align		4
        /*02f0*/ 	.byte	0x04, 0x0a
        /*02f2*/ 	.short	(.L_136 - .L_135)
	.align		4
.L_135:
        /*02f4*/ 	.word	index@(.nv.constant0._ZN7cutlass13device_kernelIN5flash11enable_sm90INS1_16FlashAttnBwdSm90INS1_25CollectiveMainloopBwdSm90ILi2ELi1ELi1EN4cute5tupleIJNS5_1CILi1EEES8_S8_EEENS6_IJNS7_ILi64EEENS7_ILi80EEENS7_ILi256EEEEEENS_6half_tEfNS_4arch4Sm90ELb0ELb0ELb1ELb0ELb0ELb0ELb1ELb1ELi2ELi1ELi1ELi1ELb0EEENS1_21CollectiveEpilogueBwdISD_SE_SG_Li256ELb0ELb1ELi2EEENS1_19SingleTileSchedulerILb0ELb0ELb0ELi80EEEEEEEEEvNT_6ParamsE)
        /*02f8*/ 	.short	0x0210
        /*02fa*/ 	.short	0x0970


	//----- nvinfo : EIATTR_SW_WAR
	.align		4
.L_136:
        /*02fc*/ 	.byte	0x04, 0x36
        /*02fe*/ 	.short	(.L_138 - .L_137)
.L_137:
        /*0300*/ 	.word	0x00000008
.L_138:


//--------------------- .nv.info._ZN7cutlass13device_kernelIN5flash11enable_sm90INS1_16FlashAttnBwdSm90INS1_25CollectiveMainloopBwdSm90ILi2ELi1ELi1EN4cute5tupleIJNS5_1CILi1EEES8_S8_EEENS6_IJNS7_ILi64EEENS7_ILi80EEENS7_ILi256EEEEEENS_6half_tEfNS_4arch4Sm90ELb0ELb0ELb1ELb0ELb0ELb0ELb1ELb1ELi2ELi1ELi1ELi1ELb0EEENS1_24CollectiveEpilogueBwdGQAISD_fSG_Li256ELb0ELb0EEENS1_19SingleTileSchedulerILb0ELb0ELb0ELi80EEEEEEEEEvNT_6ParamsE --------------------------
	.section	.nv.info._ZN7cutlass13device_kernelIN5flash11enable_sm90INS1_16FlashAttnBwdSm90INS1_25CollectiveMainloopBwdSm90ILi2ELi1ELi1EN4cute5tupleIJNS5_1CILi1EEES8_S8_EEENS6_IJNS7_ILi64EEENS7_ILi80EEENS7_ILi256EEEEEENS_6half_tEfNS_4arch4Sm90ELb0ELb0ELb1ELb0ELb0ELb0ELb1ELb1ELi2ELi1ELi1ELi1ELb0EEENS1_24CollectiveEpilogueBwdGQAISD_fSG_Li256ELb0ELb0EEENS1_19SingleTileSchedulerILb0ELb0ELb0ELi80EEEEEEEEEvNT_6ParamsE,"",@"SHT_CUDA_INFO"
	.sectionflags	@""
	.align	4


	//----- nvinfo : EIATTR_CUDA_API_VERSION
	.align		4
        /*0000*/ 	.byte	0x04, 0x37
        /*0002*/ 	.short	(.L_140 - .L_139)
.L_139:
        /*0004*/ 	.word	0x00000082


	//----- nvinfo : EIATTR_KPARAM_INFO
	.align		4
.L_140:
        /*0008*/ 	.byte	0x04, 0x17
        /*000a*/ 	.short	(.L_142 - .L_141)
.L_141:
        /*000c*/ 	.word	0x00000000
        /*0010*/ 	.short	0x0000
        /*0012*/ 	.short	0x0070
        /*0014*/ 	.byte	0x00, 0xf0, 0x01, 0x1a


	//----- nvinfo : EIATTR_SPARSE_MMA_MASK
	.align		4
.L_142:
        /*0018*/ 	.byte	0x03, 0x50
        /*001a*/ 	.short	0x0000


	//----- nvinfo : EIATTR_MAXREG_COUNT
	.align		4
        /*001c*/ 	.byte	0x03, 0x1b
        /*001e*/ 	.short	0x00a8


	//----- nvinfo : EIATTR_NUM_BARRIERS
	.align		4
        /*0020*/ 	.byte	0x02, 0x4c
        /*0022*/ 	.byte	0x0a
	.zero		1


	//----- nvinfo : EIATTR_ANNOTATIONS
	.align		4
        /*0024*/ 	.byte	0x04, 0x55
        /*0026*/ 	.short	(.L_144 - .L_143)


	//   ....[0]....
.L_143:
        /*0028*/ 	.word	0x00000001
        /*002c*/ 	.byte	0xf0, 0x97, 0x00, 0x00, 0x01, 0x00, 0x00, 0x00, 0x50, 0x98, 0x00, 0x00


	//----- nvinfo : EIATTR_MERCURY_ISA_VERSION
	.align		4
.L_144:
        /*0038*/ 	.byte	0x03, 0x5f
        /*003a*/ 	.short	0x0101


	//----- nvinfo : EIATTR_INT_WARP_WIDE_INSTR_OFFSETS
	.align		4
        /*003c*/ 	.byte	0x04, 0x31
        /*003e*/ 	.short	(.L_146 - .L_145)


	//   ....[0]....
.L_145:
        /*0040*/ 	.word	0x00000180


	//   ....[1]....
        /*0044*/ 	.word	0x00000230


	//----- nvinfo : EIATTR_COOP_GROUP_MASK_REGIDS
	.align		4
.L_146:
        /*0048*/ 	.byte	0x04, 0x29
        /*004a*/ 	.short	(.L_148 - .L_147)


	//   ....[0]....
.L_147:
        /*004c*/ 	.word	0xffffffff


	//   ....[1]....
        /*0050*/ 	.word	0xffffffff


	//   ....[2]....
        /*0054*/ 	.word	0xffffffff


	//   ....[3]....
        /*0058*/ 	.word	0xffffffff


	//   ....[4]....
        /*005c*/ 	.word	0xffffffff


	//   ....[5]....
        /*0060*/ 	.word	0xffffffff


	//----- nvinfo : EIATTR_COOP_GROUP_INSTR_OFFSETS
	.align		4
.L_148:
        /*0064*/ 	.byte	0x04, 0x28
        /*0066*/ 	.short	(.L_150 - .L_149)


	//   ....[0]....
.L_149:
        /*0068*/ 	.word	0x00000060


	//   ....[1]....
        /*006c*/ 	.word	0x00000190


	//   ....[2]....
        /*0070*/ 	.word	0x00000240


	//   ....[3]....
        /*0074*/ 	.word	0x000003a0


	//   ....[4]....
        /*0078*/ 	.word	0x00000680


	//   ....[5]....
        /*007c*/ 	.word	0x00008ca0


	//----- nvinfo : EIATTR_REG_RECONFIG
	.align		4
.L_150:
        /*0080*/ 	.byte	0x01, 0x54
	.zero		2


	//----- nvinfo : EIATTR_MBARRIER_INSTR_OFFSETS
	.align		4
        /*0084*/ 	.byte	0x04, 0x39
        /*0086*/ 	.short	(.L_152 - .L_151)


	//   ....[0]....
.L_151:
        /*0088*/ 	.word	0x00000260
        /*008c*/ 	.word	0x000000ff
        /*0090*/ 	.word	0x00031800
        /*0094*/ 	.short	0x0100
        /*0096*/ 	.byte	0x06
	.zero		1


	//   ....[1]....
        /*0098*/ 	.word	0x00000350
        /*009c*/ 	.word	0x000000ff
        /*00a0*/ 	.word	0x00031810
        /*00a4*/ 	.short	0x0100
        /*00a6*/ 	.byte	0x08
	.zero		1


	//   ....[2]....
        /*00a8*/ 	.word	0x00000360
        /*00ac*/ 	.word	0x000000ff
        /*00b0*/ 	.word	0x00031820
        /*00b4*/ 	.short	0x0100
        /*00b6*/ 	.byte	0x08
	.zero		1


	//   ....[3]....
        /*00b8*/ 	.word	0x00000370
        /*00bc*/ 	.word	0x000000ff
        /*00c0*/ 	.word	0x00031818
        /*00c4*/ 	.short	0x0100
        /*00c6*/ 	.byte	0x08
	.zero		1


	//   ....[4]....
        /*00c8*/ 	.word	0x00000380
        /*00cc*/ 	.word	0x000000ff
        /*00d0*/ 	.word	0x00031828
        /*00d4*/ 	.short	0x0100
        /*00d6*/ 	.byte	0x08
	.zero		1


	//   ....[5]....
        /*00d8*/ 	.word	0x000004b0
        /*00dc*/ 	.word	0x000000ff
        /*00e0*/ 	.word	0x00031830
        /*00e4*/ 	.short	0x0100
        /*00e6*/ 	.byte	0x08
	.zero		1


	//   ....[6]....
        /*00e8*/ 	.word	0x000004c0
        /*00ec*/ 	.word	0x000000ff
        /*00f0*/ 	.word	0x00031838
        /*00f4*/ 	.short	0x0100
        /*00f6*/ 	.byte	0x08
	.zero		1


	//   ....[7]....
        /*00f8*/ 	.word	0x00000630
        /*00fc*/ 	.word	0x000000ff
        /*0100*/ 	.word	0x00031800
        /*0104*/ 	.short	0x010a
        /*0106*/ 	.byte	0x3c
	.zero		1


	//   ....[8]....
        /*0108*/ 	.word	0x00000770
        /*010c*/ 	.word	0x000000ff
        /*0110*/ 	.word	0x00031800
        /*0114*/ 	.short	0x010a
        /*0116*/ 	.byte	0x3c
	.zero		1


	//   ....[9]....
        /*0118*/ 	.word	0x00001430
        /*011c*/ 	.word	0x00000010
        /*0120*/ 	.word	0x00031810
        /*0124*/ 	.short	0x010a
        /*0126*/ 	.byte	0x3f
	.zero		1


	//   ....[10]....
        /*0128*/ 	.word	0x00001500
        /*012c*/ 	.word	0x00000010
        /*0130*/ 	.word	0x00031810
        /*0134*/ 	.short	0x010a
        /*0136*/ 	.byte	0x3f
	.zero		1


	//   ....[11]....
        /*0138*/ 	.word	0x00003090
        /*013c*/ 	.word	0x000000ff
        /*0140*/ 	.word	0x00031830
        /*0144*/ 	.short	0x010a
        /*0146*/ 	.byte	0x3c
	.zero		1


	//   ....[12]....
        /*0148*/ 	.word	0x00003150
        /*014c*/ 	.word	0x000000ff
        /*0150*/ 	.word	0x00031830
        /*0154*/ 	.short	0x010a
        /*0156*/ 	.byte	0x3c
	.zero		1


	//   ....[13]....
        /*0158*/ 	.word	0x00007840
        /*015c*/ 	.word	0x000000ff
        /*0160*/ 	.word	0x00000000
        /*0164*/ 	.short	0x0101
        /*0166*/ 	.byte	0x04
	.zero		1


	//   ....[14]....
        /*0168*/ 	.word	0x00007f30
        /*016c*/ 	.word	0x00000010
        /*0170*/ 	.word	0x00000000
        /*0174*/ 	.short	0x0101
        /*0176*/ 	.byte	0x3f
	.zero		1


	//   ....[15]....
        /*0178*/ 	.word	0x00008fb0
        /*017c*/ 	.word	0x00000007
        /*0180*/ 	.word	0x00031820
        /*0184*/ 	.short	0x010a
        /*0186*/ 	.byte	0x3f
	.zero		1


	//   ....[16]....
        /*0188*/ 	.word	0x00009770
        /*018c*/ 	.word	0x00000007
        /*0190*/ 	.word	0x00031838
        /*0194*/ 	.short	0x010a
        /*0196*/ 	.byte	0x3f
	.zero		1


	//   ....[17]....
        /*0198*/ 	.word	0x00009af0
        /*019c*/ 	.word	0x00000012
        /*01a0*/ 	.word	0x00031820
        /*01a4*/ 	.short	0x010a
        /*01a6*/ 	.byte	0x3f
	.zero		1


	//   ....[18]....
        /*01a8*/ 	.word	0x00009ee0
        /*01ac*/ 	.word	0x00000007
        /*01b0*/ 	.word	0x00031838
        /*01b4*/ 	.short	0x010a
        /*01b6*/ 	.byte	0x3f
	.zero		1


	//   ....[19]....
        /*01b8*/ 	.word	0x0000a360
        /*01bc*/ 	.word	0x00000004
        /*01c0*/ 	.word	0x00000000
        /*01c4*/ 	.short	0x010a
        /*01c6*/ 	.byte	0x3f
	.zero		1


	//   ....[20]....
        /*01c8*/ 	.word	0x0000a3f0
        /*01cc*/ 	.word	0x00000011
        /*01d0*/ 	.word	0x00000000
        /*01d4*/ 	.short	0x010a
        /*01d6*/ 	.byte	0x3f
	.zero		1


	//   ....[21]....
        /*01d8*/ 	.word	0x0000a440
        /*01dc*/ 	.word	0x00000005
        /*01e0*/ 	.word	0x00031838
        /*01e4*/ 	.short	0x010a
        /*01e6*/ 	.byte	0x3f
	.zero		1


	//   ....[22]....
        /*01e8*/ 	.word	0x0000a4b0
        /*01ec*/ 	.word	0x00000002
        /*01f0*/ 	.word	0x00031800
        /*01f4*/ 	.short	0x010a
        /*01f6*/ 	.byte	0x3f
	.zero		1


	//   ....[23]....
        /*01f8*/ 	.word	0x0000a500
        /*01fc*/ 	.word	0x00000010
        /*0200*/ 	.word	0x00031810
        /*0204*/ 	.short	0x010a
        /*0206*/ 	.byte	0x3f
	.zero		1


	//   ....[24]....
        /*0208*/ 	.word	0x0000a550
        /*020c*/ 	.word	0x00000005
        /*0210*/ 	.word	0x00031830
        /*0214*/ 	.short	0x010a
        /*0216*/ 	.byte	0x3f
	.zero		1


	//   ....[25]....
        /*0218*/ 	.word	0x0000a5a0
        /*021c*/ 	.word	0x00000007
        /*0220*/ 	.word	0x00031820
        /*0224*/ 	.short	0x010a
        /*0226*/ 	.byte	0x3f
	.zero		1


	//   ....[26]....
        /*0228*/ 	.word	0x0000a5f0
        /*022c*/ 	.word	0x00000007
        /*0230*/ 	.word	0x00031838
        /*0234*/ 	.short	0x010a
        /*0236*/ 	.byte	0x3f
	.zero		1


	//   ....[27]....
        /*0238*/ 	.word	0x0000a650
        /*023c*/ 	.word	0x00000012
        /*0240*/ 	.word	0x00031820
        /*0244*/ 	.short	0x010a
        /*0246*/ 	.byte	0x3f
	.zero		1


	//   ....[28]....
        /*0248*/ 	.word	0x0000a6a0
        /*024c*/ 	.word	0x00000007
        /*0250*/ 	.word	0x00031838
        /*0254*/ 	.short	0x010a
        /*0256*/ 	.byte	0x3f
	.zero		1


	//   ....[29]....
        /*0258*/ 	.word	0x0000a6f0
        /*025c*/ 	.word	0x00000004
        /*0260*/ 	.word	0x00000000
        /*0264*/ 	.short	0x010a
        /*0266*/ 	.byte	0x3f
	.zero		1


	//   ....[30]....
        /*0268*/ 	.word	0x0000a740
        /*026c*/ 	.word	0x00000011
        /*0270*/ 	.word	0x00000000
        /*0274*/ 	.short	0x010a
        /*0276*/ 	.byte	0x3f
	.zero		1


	//----- nvinfo : EIATTR_NUM_MBARRIERS
	.align		4
.L_152:
        /*0278*/ 	.byte	0x03, 0x38
        /*027a*/ 	.short	0x0007


	//----- nvinfo : EIATTR_EXIT_INSTR_OFFSETS
	.align		4
        /*027c*/ 	.byte	0x04, 0x1c
        /*027e*/ 	.short	(.L_154 - .L_153)


	//   ....[0]....
.L_153:
        /*0280*/ 	.word	0x0000a490


	//----- nvinfo : EIATTR_MAX_THREADS
	.align		4
.L_154:
        /*0284*/ 	.byte	0x04, 0x05
        /*0286*/ 	.short	(.L_156 - .L_155)
.L_155:
        /*0288*/ 	.word	0x00000180
        /*028c*/ 	.word	0x00000001
        /*0290*/ 	.word	0x00000001


	//----- nvinfo : EIATTR_CRS_STACK_SIZE
	.align		4
.L_156:
        /*0294*/ 	.byte	0x04, 0x1e
        /*0296*/ 	.short	(.L_158 - .L_157)
.L_157:
        /*0298*/ 	.word	0x00000000


	//----- nvinfo : EIATTR_CBANK_PARAM_SIZE
	.align		4
.L_158:
        /*029c*/ 	.byte	0x03, 0x19
        /*029e*/ 	.short	0x06f0


	//----- nvinfo : EIATTR_PARAM_CBANK
	.align		4
        /*02a0*/ 	.byte	0x04, 0x0a
        /*02a2*/ 	.short	(.L_160 - .L_159)
	.align		4
.L_159:
        /*02a4*/ 	.word	index@(.nv.constant0._ZN7cutlass13device_kernelIN5flash11enable_sm90INS1_16FlashAttnBwdSm90INS1_25CollectiveMainloopBwdSm90ILi2ELi1ELi1EN4cute5tupleIJNS5_1CILi1EEES8_S8_EEENS6_IJNS7_ILi64EEENS7_ILi80EEENS7_ILi256EEEEEENS_6half_tEfNS_4arch4Sm90ELb0ELb0ELb1ELb0ELb0ELb0ELb1ELb1ELi2ELi1ELi1ELi1ELb0EEENS1_24CollectiveEpilogueBwdGQAISD_fSG_Li256ELb0ELb0EEENS1_19SingleTileSchedulerILb0ELb0ELb0ELi80EEEEEEEEEvNT_6ParamsE)
        /*02a8*/ 	.short	0x0210
        /*02aa*/ 	.short	0x06f0


	//----- nvinfo : EIATTR_SW_WAR
	.align		4
.L_160:
        /*02ac*/ 	.byte	0x04, 0x36
        /*02ae*/ 	.short	(.L_162 - .L_161)
.L_161:
        /*02b0*/ 	.word	0x00000008
.L_162:


//--------------------- .nv.info._ZN7cutlass13device_kernelIN5flash11enable_sm90INS1_16FlashAttnBwdSm90INS1_25CollectiveMainloopBwdSm90ILi2ELi1ELi1EN4cute5tupleIJNS5_1CILi1EEES8_S8_EEENS6_IJNS7_ILi64EEENS7_ILi80EEENS7_ILi256EEEEEENS_6half_tEfNS_4arch4Sm90ELb0ELb0ELb1ELb1ELb0ELb0ELb1ELb1ELi2ELi1ELi1ELi1ELb0EEENS1_21CollectiveEpilogueBwdISD_SE_SG_Li256ELb1ELb1ELi2EEENS1_19SingleTileSchedulerILb1ELb0ELb0ELi80EEEEEEEEEvNT_6ParamsE --------------------------
	.section	.nv.info._ZN7cutlass13device_kernelIN5flash11enable_sm90INS1_16FlashAttnBwdSm90INS1_25CollectiveMainloopBwdSm90ILi2ELi1ELi1EN4cute5tupleIJNS5_1CILi1EEES8_S8_EEENS6_IJNS7_ILi64EEENS7_ILi80EEENS7_ILi256EEEEEENS_6half_tEfNS_4arch4Sm90ELb0ELb0ELb1ELb1ELb0ELb0ELb1ELb1ELi2ELi1ELi1ELi1ELb0EEENS1_21CollectiveEpilogueBwdISD_SE_SG_Li256ELb1ELb1ELi2EEENS1_19SingleTileSchedulerILb1ELb0ELb0ELi80EEEEEEEEEvNT_6ParamsE,"",@"SHT_CUDA_INFO"
	.sectionflags	@""
	.align	4


	//----- nvinfo : EIATTR_CUDA_API_VERSION
	.align		4
        /*0000*/ 	.byte	0x04, 0x37
        /*0002*/ 	.short	(.L_164 - .L_163)
.L_163:
        /*0004*/ 	.word	0x00000082


	//----- nvinfo : EIATTR_KPARAM_INFO
	.align		4
.L_164:
        /*0008*/ 	.byte	0x04, 0x17
        /*000a*/ 	.short	(.L_166 - .L_165)
.L_165:
        /*000c*/ 	.word	0x00000000
        /*0010*/ 	.short	0x0000
        /*0012*/ 	.short	0x0070
        /*0014*/ 	.byte	0x00, 0xf0, 0x01, 0x1a


	//----- nvinfo : EIATTR_SPARSE_MMA_MASK
	.align		4
.L_166:
        /*0018*/ 	.byte	0x03, 0x50
        /*001a*/ 	.short	0x0000


	//----- nvinfo : EIATTR_MAXREG_COUNT
	.align		4
        /*001c*/ 	.byte	0x03, 0x1b
        /*001e*/ 	.short	0x00a8


	//----- nvinfo : EIATTR_NUM_BARRIERS
	.align		4
        /*0020*/ 	.byte	0x02, 0x4c
        /*0022*/ 	.byte	0x0a
	.zero		1


	//----- nvinfo : EIATTR_ANNOTATIONS
	.align		4
        /*0024*/ 	.byte	0x04, 0x55
        /*0026*/ 	.short	(.L_168 - .L_167)


	//   ....[0]....
.L_167:
        /*0028*/ 	.word	0x00000001
        /*002c*/ 	.byte	0xc0, 0xde, 0x00, 0x00, 0x01, 0x00, 0x00, 0x00, 0x20, 0xdf, 0x00, 0x00


	//----- nvinfo : EIATTR_MERCURY_ISA_VERSION
	.align		4
.L_168:
        /*0038*/ 	.byte	0x03, 0x5f
        /*003a*/ 	.short	0x0101


	//----- nvinfo : EIATTR_INT_WARP_WIDE_INSTR_OFFSETS
	.align		4
        /*003c*/ 	.byte	0x04, 0x31
        /*003e*/ 	.short	(.L_170 - .L_169)


	//   ....[0]....
.L_169:
        /*0040*/ 	.word	0x00000180


	//   ....[1]....
        /*0044*/ 	.word	0x00000230


	//   ....[2]....
        /*0048*/ 	.word	0x0000d090


	//----- nvinfo : EIATTR_COOP_GROUP_MASK_REGIDS
	.align		4
.L_170:
        /*004c*/ 	.byte	0x04, 0x29
        /*004e*/ 	.short	(.L_172 - .L_171)


	//   ....[0]....
.L_171:
        /*0050*/ 	.word	0xffffffff


	//   ....[1]....
        /*0054*/ 	.word	0xffffffff


	//   ....[2]....
        /*0058*/ 	.word	0xffffffff


	//   ....[3]....
        /*005c*/ 	.word	0xffffffff


	//   ....[4]....
        /*0060*/ 	.word	0xffffffff


	//   ....[5]....
        /*0064*/ 	.word	0xffffffff


	//----- nvinfo : EIATTR_COOP_GROUP_INSTR_OFFSETS
	.align		4
.L_172:
        /*0068*/ 	.byte	0x04, 0x28
        /*006a*/ 	.short	(.L_174 - .L_173)


	//   ....[0]....
.L_173:
        /*006c*/ 	.word	0x00000060


	//   ....[1]....
        /*0070*/ 	.word	0x00000190


	//   ....[2]....
        /*0074*/ 	.word	0x00000240


	//   ....[3]....
        /*0078*/ 	.word	0x000003a0


	//   ....[4]....
        /*007c*/ 	.word	0x00001070


	//   ....[5]....
        /*0080*/ 	.word	0x0000cd00


	//----- nvinfo : EIATTR_REG_RECONFIG
	.align		4
.L_174:
        /*0084*/ 	.byte	0x01, 0x54
	.zero		2


	//----- nvinfo : EIATTR_MBARRIER_INSTR_OFFSETS
	.align		4
        /*0088*/ 	.byte	0x04, 0x39
        /*008a*/ 	.short	(.L_176 - .L_175)


	//   ....[0]....
.L_175:
        /*008c*/ 	.word	0x00000260
        /*0090*/ 	.word	0x000000ff
        /*0094*/ 	.word	0x00031600
        /*0098*/ 	.short	0x0100
        /*009a*/ 	.byte	0x06
	.zero		1


	//   ....[1]....
        /*009c*/ 	.word	0x00000350
        /*00a0*/ 	.word	0x000000ff
        /*00a4*/ 	.word	0x00031610
        /*00a8*/ 	.short	0x0100
        /*00aa*/ 	.byte	0x08
	.zero		1


	//   ....[2]....
        /*00ac*/ 	.word	0x00000360
        /*00b0*/ 	.word	0x000000ff
        /*00b4*/ 	.word	0x00031620
        /*00b8*/ 	.short	0x0100
        /*00ba*/ 	.byte	0x08
	.zero		1


	//   ....[3]....
        /*00bc*/ 	.word	0x00000370
        /*00c0*/ 	.word	0x000000ff
        /*00c4*/ 	.word	0x00031618
        /*00c8*/ 	.short	0x0100
        /*00ca*/ 	.byte	0x08
	.zero		1


	//   ....[4]....
        /*00cc*/ 	.word	0x00000380
        /*00d0*/ 	.word	0x000000ff
        /*00d4*/ 	.word	0x00031628
        /*00d8*/ 	.short	0x0100
        /*00da*/ 	.byte	0x08
	.zero		1


	//   ....[5]....
        /*00dc*/ 	.word	0x000004b0
        /*00e0*/ 	.word	0x000000ff
        /*00e4*/ 	.word	0x00031630
        /*00e8*/ 	.short	0x0100
        /*00ea*/ 	.byte	0x08
	.zero		1


	//   ....[6]....
        /*00ec*/ 	.word	0x000004c0
        /*00f0*/ 	.word	0x000000ff
        /*00f4*/ 	.word	0x00031638
        /*00f8*/ 	.short	0x0100
        /*00fa*/ 	.byte	0x08
	.zero		1


	//   ....[7]....
        /*00fc*/ 	.word	0x00001000
        /*0100*/ 	.word	0x00000012
        /*0104*/ 	.word	0x00031600
        /*0108*/ 	.short	0x010a
        /*010a*/ 	.byte	0x3f
	.zero		1


	//   ....[8]....
        /*010c*/ 	.word	0x00001090
        /*0110*/ 	.word	0x00000012
        /*0114*/ 	.word	0x00031600
        /*0118*/ 	.short	0x010a
        /*011a*/ 	.byte	0x3f
	.zero		1


	//   ....[9]....
        /*011c*/ 	.word	0x000019d0
        /*0120*/ 	.word	0x00000011
        /*0124*/ 	.word	0x00031610
        /*0128*/ 	.short	0x010a
        /*012a*/ 	.byte	0x3f
	.zero		1


	//   ....[10]....
        /*012c*/ 	.word	0x00001a90
        /*0130*/ 	.word	0x00000011
        /*0134*/ 	.word	0x00031610
        /*0138*/ 	.short	0x010a
        /*013a*/ 	.byte	0x3f
	.zero		1


	//   ....[11]....
        /*013c*/ 	.word	0x00003620
        /*0140*/ 	.word	0x00000012
        /*0144*/ 	.word	0x00031630
        /*0148*/ 	.short	0x010a
        /*014a*/ 	.byte	0x3f
	.zero		1


	//   ....[12]....
        /*014c*/ 	.word	0x000036e0
        /*0150*/ 	.word	0x00000012
        /*0154*/ 	.word	0x00031630
        /*0158*/ 	.short	0x010a
        /*015a*/ 	.byte	0x3f
	.zero		1


	//   ....[13]....
        /*015c*/ 	.word	0x00007da0
        /*0160*/ 	.word	0x00000018
        /*0164*/ 	.word	0x00000000
        /*0168*/ 	.short	0x0101
        /*016a*/ 	.byte	0x3f
	.zero		1


	//   ....[14]....
        /*016c*/ 	.word	0x00008490
        /*0170*/ 	.word	0x00000011
        /*0174*/ 	.word	0x00000000
        /*0178*/ 	.short	0x0101
        /*017a*/ 	.byte	0x3f
	.zero		1


	//   ....[15]....
        /*017c*/ 	.word	0x0000d400
        /*0180*/ 	.word	0x00000000
        /*0184*/ 	.word	0x00031620
        /*0188*/ 	.short	0x010a
        /*018a*/ 	.byte	0x3f
	.zero		1


	//   ....[16]....
        /*018c*/ 	.word	0x0000de40
        /*0190*/ 	.word	0x00000000
        /*0194*/ 	.word	0x00031638
        /*0198*/ 	.short	0x010a
        /*019a*/ 	.byte	0x3f
	.zero		1


	//   ....[17]....
        /*019c*/ 	.word	0x0000e1f0
        /*01a0*/ 	.word	0x00000013
        /*01a4*/ 	.word	0x00031620
        /*01a8*/ 	.short	0x010a
        /*01aa*/ 	.byte	0x3f
	.zero		1


	//   ....[18]....
        /*01ac*/ 	.word	0x0000e620
        /*01b0*/ 	.word	0x00000000
        /*01b4*/ 	.word	0x00031638
        /*01b8*/ 	.short	0x010a
        /*01ba*/ 	.byte	0x3f
	.zero		1


	//   ....[19]....
        /*01bc*/ 	.word	0x0000eb50
        /*01c0*/ 	.word	0x00000006
        /*01c4*/ 	.word	0x00000000
        /*01c8*/ 	.short	0x010a
        /*01ca*/ 	.byte	0x3f
	.zero		1


	//   ....[20]....
        /*01cc*/ 	.word	0x0000ebe0
        /*01d0*/ 	.word	0x00000005
        /*01d4*/ 	.word	0x00000000
        /*01d8*/ 	.short	0x010a
        /*01da*/ 	.byte	0x3f
	.zero		1


	//   ....[21]....
        /*01dc*/ 	.word	0x0000ec30
        /*01e0*/ 	.word	0x00000007
        /*01e4*/ 	.word	0x00031638
        /*01e8*/ 	.short	0x010a
        /*01ea*/ 	.byte	0x3f
	.zero		1


	//   ....[22]....
        /*01ec*/ 	.word	0x0000ec90
        /*01f0*/ 	.word	0x00000012
        /*01f4*/ 	.word	0x00031600
        /*01f8*/ 	.short	0x010a
        /*01fa*/ 	.byte	0x3f
	.zero		1


	//   ....[23]....
        /*01fc*/ 	.word	0x0000ece0
        /*0200*/ 	.word	0x00000011
        /*0204*/ 	.word	0x00031610
        /*0208*/ 	.short	0x010a
        /*020a*/ 	.byte	0x3f
	.zero		1


	//   ....[24]....
        /*020c*/ 	.word	0x0000ed30
        /*0210*/ 	.word	0x00000012
        /*0214*/ 	.word	0x00031630
        /*0218*/ 	.short	0x010a
        /*021a*/ 	.byte	0x3f
	.zero		1


	//   ....[25]....
        /*021c*/ 	.word	0x0000ed80
        /*0220*/ 	.word	0x00000000
        /*0224*/ 	.word	0x00031620
        /*0228*/ 	.short	0x010a
        /*022a*/ 	.byte	0x3f
	.zero		1


	//   ....[26]....
        /*022c*/ 	.word	0x0000edd0
        /*0230*/ 	.word	0x00000000
        /*0234*/ 	.word	0x00031638
        /*0238*/ 	.short	0x010a
        /*023a*/ 	.byte	0x3f
	.zero		1


	//   ....[27]....
        /*023c*/ 	.word	0x0000ee30
        /*0240*/ 	.word	0x00000013
        /*0244*/ 	.word	0x00031620
        /*0248*/ 	.short	0x010a
        /*024a*/ 	.byte	0x3f
	.zero		1


	//   ....[28]....
        /*024c*/ 	.word	0x0000ee80
        /*0250*/ 	.word	0x00000000
        /*0254*/ 	.word	0x00031638
        /*0258*/ 	.short	0x010a
        /*025a*/ 	.byte	0x3f
	.zero		1


	//   ....[29]....
        /*025c*/ 	.word	0x0000eed0
        /*0260*/ 	.word	0x00000006
        /*0264*/ 	.word	0x00000000
        /*0268*/ 	.short	0x010a
        /*026a*/ 	.byte	0x3f
	.zero		1


	//   ....[30]....
        /*026c*/ 	.word	0x0000ef20
        /*0270*/ 	.word	0x00000005
        /*0274*/ 	.word	0x00000000
        /*0278*/ 	.short	0x010a
        /*027a*/ 	.byte	0x3f
	.zero		1


	//----- nvinfo : EIATTR_NUM_MBARRIERS
	.align		4
.L_176:
        /*027c*/ 	.byte	0x03, 0x38
        /*027e*/ 	.short	0x0007


	//----- nvinfo : EIATTR_EXIT_INSTR_OFFSETS
	.align		4
        /*0280*/ 	.byte	0x04, 0x1c
        /*0282*/ 	.short	(.L_178 - .L_177)


	//   ....[0]....
.L_177:
        /*0284*/ 	.word	0x0000ec80


	//----- nvinfo : EIATTR_MAX_THREADS
	.align		4
.L_178:
        /*0288*/ 	.byte	0x04, 0x05
        /*028a*/ 	.short	(.L_180 - .L_179)
.L_179:
        /*028c*/ 	.word	0x00000180
        /*0290*/ 	.word	0x00000001
        /*0294*/ 	.word	0x00000001


	//----- nvinfo : EIATTR_CRS_STACK_SIZE
	.align		4
.L_180:
        /*0298*/ 	.byte	0x04, 0x1e
        /*029a*/ 	.short	(.L_182 - .L_181)
.L_181:
        /*029c*/ 	.word	0x00000000


	//----- nvinfo : EIATTR_CBANK_PARAM_SIZE
	.align		4
.L_182:
        /*02a0*/ 	.byte	0x03, 0x19
        /*02a2*/ 	.short	0x06f0


	//----- nvinfo : EIATTR_PARAM_CBANK
	.align		4
        /*02a4*/ 	.byte	0x04, 0x0a
        /*02a6*/ 	.short	(.L_184 - .L_183)
	.align		4
.L_183:
        /*02a8*/ 	.word	index@(.nv.constant0._ZN7cutlass13device_kernelIN5flash11enable_sm90INS1_16FlashAttnBwdSm90INS1_25CollectiveMainloopBwdSm90ILi2ELi1ELi1EN4cute5tupleIJNS5_1CILi1EEES8_S8_EEENS6_IJNS7_ILi64EEENS7_ILi80EEENS7_ILi256EEEEEENS_6half_tEfNS_4arch4Sm90ELb0ELb0ELb1ELb1ELb0ELb0ELb1ELb1ELi2ELi1ELi1ELi1ELb0EEENS1_21CollectiveEpilogueBwdISD_SE_SG_Li256ELb1ELb1ELi2EEENS1_19SingleTileSchedulerILb1ELb0ELb0ELi80EEEEEEEEEvNT_6ParamsE)
        /*02ac*/ 	.short	0x0210
        /*02ae*/ 	.short	0x06f0


	//----- nvinfo : EIATTR_SW_WAR
	.align		4
.L_184:
        /*02b0*/ 	.byte	0x04, 0x36
        /*02b2*/ 	.short	(.L_186 - .L_185)
.L_185:
        /*02b4*/ 	.word	0x00000008
.L_186:


//--------------------- .nv.info._ZN7cutlass13device_kernelIN5flash11enable_sm90INS1_16FlashAttnBwdSm90INS1_25CollectiveMainloopBwdSm90ILi2ELi1ELi1EN4cute5tupleIJNS5_1CILi1EEES8_S8_EEENS6_IJNS7_ILi64EEENS7_ILi80EEENS7_ILi256EEEEEENS_6half_tEfNS_4arch4Sm90ELb0ELb0ELb1ELb1ELb0ELb0ELb1ELb1ELi2ELi1ELi1ELi1ELb0EEENS1_24CollectiveEpilogueBwdGQAISD_fSG_Li256ELb1ELb0EEENS1_19SingleTileSchedulerILb1ELb0ELb0ELi80EEEEEEEEEvNT_6ParamsE --------------------------
	.section	.nv.info._ZN7cutlass13device_kernelIN5flash11enable_sm90INS1_16FlashAttnBwdSm90INS1_25CollectiveMainloopBwdSm90ILi2ELi1ELi1EN4cute5tupleIJNS5_1CILi1EEES8_S8_EEENS6_IJNS7_ILi64EEENS7_ILi80EEENS7_ILi256EEEEEENS_6half_tEfNS_4arch4Sm90ELb0ELb0ELb1ELb1ELb0ELb0ELb1ELb1ELi2ELi1ELi1ELi1ELb0EEENS1_24CollectiveEpilogueBwdGQAISD_fSG_Li256ELb1ELb0EEENS1_19SingleTileSchedulerILb1ELb0ELb0ELi80EEEEEEEEEvNT_6ParamsE,"",@"SHT_CUDA_INFO"
	.sectionflags	@""
	.align	4


	//----- nvinfo : EIATTR_CUDA_API_VERSION
	.align		4
        /*0000*/ 	.byte	0x04, 0x37
        /*0002*/ 	.short	(.L_188 - .L_187)
.L_187:
        /*0004*/ 	.word	0x00000082


	//----- nvinfo : EIATTR_KPARAM_INFO
	.align		4
.L_188:
        /*0008*/ 	.byte	0x04, 0x17
        /*000a*/ 	.short	(.L_190 - .L_189)
.L_189:
        /*000c*/ 	.word	0x00000000
        /*0010*/ 	.short	0x0000
        /*0012*/ 	.short	0x0070
        /*0014*/ 	.byte	0x00, 0xf0, 0x01, 0x1a


	//----- nvinfo : EIATTR_SPARSE_MMA_MASK
	.align		4
.L_190:
        /*0018*/ 	.byte	0x03, 0x50
        /*001a*/ 	.short	0x0000


	//----- nvinfo : EIATTR_MAXREG_COUNT
	.align		4
        /*001c*/ 	.byte	0x03, 0x1b
        /*001e*/ 	.short	0x00a8


	//----- nvinfo : EIATTR_NUM_BARRIERS
	.align		4
        /*0020*/ 	.byte	0x02, 0x4c
        /*0022*/ 	.byte	0x0a
	.zero		1


	//----- nvinfo : EIATTR_ANNOTATIONS
	.align		4
        /*0024*/ 	.byte	0x04, 0x55
        /*0026*/ 	.short	(.L_192 - .L_191)


	//   ....[0]....
.L_191:
        /*0028*/ 	.word	0x00000001
        /*002c*/ 	.byte	0x60, 0xa5, 0x00, 0x00, 0x01, 0x00, 0x00, 0x00, 0xc0, 0xa5, 0x00, 0x00


	//----- nvinfo : EIATTR_MERCURY_ISA_VERSION
	.align		4
.L_192:
        /*0038*/ 	.byte	0x03, 0x5f
        /*003a*/ 	.short	0x0101


	//----- nvinfo : EIATTR_INT_WARP_WIDE_INSTR_OFFSETS
	.align		4
        /*003c*/ 	.byte	0x04, 0x31
        /*003e*/ 	.short	(.L_194 - .L_193)


	//   ....[0]....
.L_193:
        /*0040*/ 	.word	0x00000180


	//   ....[1]....
        /*0044*/ 	.word	0x00000230


	//   ....[2]....
        /*0048*/ 	.word	0x00009730


	//----- nvinfo : EIATTR_COOP_GROUP_MASK_REGIDS
	.align		4
.L_194:
        /*004c*/ 	.byte	0x04, 0x29
        /*004e*/ 	.short	(.L_196 - .L_195)


	//   ....[0]....
.L_195:
        /*0050*/ 	.word	0xffffffff


	//   ....[1]....
        /*0054*/ 	.word	0xffffffff


	//   ....[2]....
        /*0058*/ 	.word	0xffffffff


	//   ....[3]....
        /*005c*/ 	.word	0xffffffff


	//   ....[4]....
        /*0060*/ 	.word	0xffffffff


	//   ....[5]....
        /*0064*/ 	.word	0xffffffff


	//----- nvinfo : EIATTR_COOP_GROUP_INSTR_OFFSETS
	.align		4
.L_196:
        /*0068*/ 	.byte	0x04, 0x28
        /*006a*/ 	.short	(.L_198 - .L_197)


	//   ....[0]....
.L_197:
        /*006c*/ 	.word	0x00000060


	//   ....[1]....
        /*0070*/ 	.word	0x00000190


	//   ....[2]....
        /*0074*/ 	.word	0x00000240


	//   ....[3]....
        /*0078*/ 	.word	0x000003a0


	//   ....[4]....
        /*007c*/ 	.word	0x000010a0


	//   ....[5]....
        /*0080*/ 	.word	0x000093a0


	//----- nvinfo : EIATTR_REG_RECONFIG
	.align		4
.L_198:
        /*0084*/ 	.byte	0x01, 0x54
	.zero		2


	//----- nvinfo : EIATTR_MBARRIER_INSTR_OFFSETS
	.align		4
        /*0088*/ 	.byte	0x04, 0x39
        /*008a*/ 	.short	(.L_200 - .L_199)


	//   ....[0]....
.L_199:
        /*008c*/ 	.word	0x00000260
        /*0090*/ 	.word	0x000000ff
        /*0094*/ 	.word	0x00031800
        /*0098*/ 	.short	0x0100
        /*009a*/ 	.byte	0x06
	.zero		1


	//   ....[1]....
        /*009c*/ 	.word	0x00000350
        /*00a0*/ 	.word	0x000000ff
        /*00a4*/ 	.word	0x00031810
        /*00a8*/ 	.short	0x0100
        /*00aa*/ 	.byte	0x08
	.zero		1


	//   ....[2]....
        /*00ac*/ 	.word	0x00000360
        /*00b0*/ 	.word	0x000000ff
        /*00b4*/ 	.word	0x00031820
        /*00b8*/ 	.short	0x0100
        /*00ba*/ 	.byte	0x08
	.zero		1


	//   ....[3]....
        /*00bc*/ 	.word	0x00000370
        /*00c0*/ 	.word	0x000000ff
        /*00c4*/ 	.word	0x00031818
        /*00c8*/ 	.short	0x0100
        /*00ca*/ 	.byte	0x08
	.zero		1


	//   ....[4]....
        /*00cc*/ 	.word	0x00000380
        /*00d0*/ 	.word	0x000000ff
        /*00d4*/ 	.word	0x00031828
        /*00d8*/ 	.short	0x0100
        /*00da*/ 	.byte	0x08
	.zero		1


	//   ....[5]....
        /*00dc*/ 	.word	0x000004b0
        /*00e0*/ 	.word	0x000000ff
        /*00e4*/ 	.word	0x00031830
        /*00e8*/ 	.short	0x0100
        /*00ea*/ 	.byte	0x08
	.zero		1


	//   ....[6]....
        /*00ec*/ 	.word	0x000004c0
        /*00f0*/ 	.word	0x000000ff
        /*00f4*/ 	.word	0x00031838
        /*00f8*/ 	.short	0x0100
        /*00fa*/ 	.byte	0x08
	.zero		1


	//   ....[7]....
        /*00fc*/ 	.word	0x00001030
        /*0100*/ 	.word	0x00000012
        /*0104*/ 	.word	0x00031800
        /*0108*/ 	.short	0x010a
        /*010a*/ 	.byte	0x3f
	.zero		1


	//   ....[8]....
        /*010c*/ 	.word	0x000010c0
        /*0110*/ 	.word	0x00000012
        /*0114*/ 	.word	0x00031800
        /*0118*/ 	.short	0x010a
        /*011a*/ 	.byte	0x3f
	.zero		1


	//   ....[9]....
        /*011c*/ 	.word	0x000019f0
        /*0120*/ 	.word	0x00000011
        /*0124*/ 	.word	0x00031810
        /*0128*/ 	.short	0x010a
        /*012a*/ 	.byte	0x3f
	.zero		1


	//   ....[10]....
        /*012c*/ 	.word	0x00001ab0
        /*0130*/ 	.word	0x00000011
        /*0134*/ 	.word	0x00031810
        /*0138*/ 	.short	0x010a
        /*013a*/ 	.byte	0x3f
	.zero		1


	//   ....[11]....
        /*013c*/ 	.word	0x00003640
        /*0140*/ 	.word	0x00000012
        /*0144*/ 	.word	0x00031830
        /*0148*/ 	.short	0x010a
        /*014a*/ 	.byte	0x3f
	.zero		1


	//   ....[12]....
        /*014c*/ 	.word	0x00003700
        /*0150*/ 	.word	0x00000012
        /*0154*/ 	.word	0x00031830
        /*0158*/ 	.short	0x010a
        /*015a*/ 	.byte	0x3f
	.zero		1


	//   ....[13]....
        /*015c*/ 	.word	0x00007dc0
        /*0160*/ 	.word	0x00000018
        /*0164*/ 	.word	0x00000000
        /*0168*/ 	.short	0x0101
        /*016a*/ 	.byte	0x3f
	.zero		1


	//   ....[14]....
        /*016c*/ 	.word	0x000084b0
        /*0170*/ 	.word	0x00000011
        /*0174*/ 	.word	0x00000000
        /*0178*/ 	.short	0x0101
        /*017a*/ 	.byte	0x3f
	.zero		1


	//   ....[15]....
        /*017c*/ 	.word	0x00009aa0
        /*0180*/ 	.word	0x00000000
        /*0184*/ 	.word	0x00031820
        /*0188*/ 	.short	0x010a
        /*018a*/ 	.byte	0x3f
	.zero		1


	//   ....[16]....
        /*018c*/ 	.word	0x0000a4e0
        /*0190*/ 	.word	0x00000000
        /*0194*/ 	.word	0x00031838
        /*0198*/ 	.short	0x010a
        /*019a*/ 	.byte	0x3f
	.zero		1


	//   ....[17]....
        /*019c*/ 	.word	0x0000a890
        /*01a0*/ 	.word	0x00000013
        /*01a4*/ 	.word	0x00031820
        /*01a8*/ 	.short	0x010a
        /*01aa*/ 	.byte	0x3f
	.zero		1


	//   ....[18]....
        /*01ac*/ 	.word	0x0000acc0
        /*01b0*/ 	.word	0x00000000
        /*01b4*/ 	.word	0x00031838
        /*01b8*/ 	.short	0x010a
        /*01ba*/ 	.byte	0x3f
	.zero		1


	//   ....[19]....
        /*01bc*/ 	.word	0x0000b1f0
        /*01c0*/ 	.word	0x00000006
        /*01c4*/ 	.word	0x00000000
        /*01c8*/ 	.short	0x010a
        /*01ca*/ 	.byte	0x3f
	.zero		1


	//   ....[20]....
        /*01cc*/ 	.word	0x0000b280
        /*01d0*/ 	.word	0x00000005
        /*01d4*/ 	.word	0x00000000
        /*01d8*/ 	.short	0x010a
        /*01da*/ 	.byte	0x3f
	.zero		1


	//   ....[21]....
        /*01dc*/ 	.word	0x0000b2d0
        /*01e0*/ 	.word	0x00000007
        /*01e4*/ 	.word	0x00031838
        /*01e8*/ 	.short	0x010a
        /*01ea*/ 	.byte	0x3f
	.zero		1


	//   ....[22]....
        /*01ec*/ 	.word	0x0000b330
        /*01f0*/ 	.word	0x00000012
        /*01f4*/ 	.word	0x00031800
        /*01f8*/ 	.short	0x010a
        /*01fa*/ 	.byte	0x3f
	.zero		1


	//   ....[23]....
        /*01fc*/ 	.word	0x0000b380
        /*0200*/ 	.word	0x00000011
        /*0204*/ 	.word	0x00031810
        /*0208*/ 	.short	0x010a
        /*020a*/ 	.byte	0x3f
	.zero		1


	//   ....[24]....
        /*020c*/ 	.word	0x0000b3d0
        /*0210*/ 	.word	0x00000012
        /*0214*/ 	.word	0x00031830
        /*0218*/ 	.short	0x010a
        /*021a*/ 	.byte	0x3f
	.zero		1


	//   ....[25]....
        /*021c*/ 	.word	0x0000b420
        /*0220*/ 	.word	0x00000000
        /*0224*/ 	.word	0x00031820
        /*0228*/ 	.short	0x010a
        /*022a*/ 	.byte	0x3f
	.zero		1


	//   ....[26]....
        /*022c*/ 	.word	0x0000b470
        /*0230*/ 	.word	0x00000000
        /*0234*/ 	.word	0x00031838
        /*0238*/ 	.short	0x010a
        /*023a*/ 	.byte	0x3f
	.zero		1


	//   ....[27]....
        /*023c*/ 	.word	0x0000b4d0
        /*0240*/ 	.word	0x00000013
        /*0244*/ 	.word	0x00031820
        /*0248*/ 	.short	0x010a
        /*024a*/ 	.byte	0x3f
	.zero		1


	//   ....[28]....
        /*024c*/ 	.word	0x0000b520
        /*0250*/ 	.word	0x00000000
        /*0254*/ 	.word	0x00031838
        /*0258*/ 	.short	0x010a
        /*025a*/ 	.byte	0x3f
	.zero		1


	//   ....[29]....
        /*025c*/ 	.word	0x0000b570
        /*0260*/ 	.word	0x00000006
        /*0264*/ 	.word	0x00000000
        /*0268*/ 	.short	0x010a
        /*026a*/ 	.byte	0x3f
	.zero		1


	//   ....[30]....
        /*026c*/ 	.word	0x0000b5c0
        /*0270*/ 	.word	0x00000005
        /*0274*/ 	.word	0x00000000
        /*0278*/ 	.short	0x010a
        /*027a*/ 	.byte	0x3f
	.zero		1


	//----- nvinfo : EIATTR_NUM_MBARRIERS
	.align		4
.L_200:
        /*027c*/ 	.byte	0x03, 0x38
        /*027e*/ 	.short	0x0007


	//----- nvinfo : EIATTR_EXIT_INSTR_OFFSETS
	.align		4
        /*0280*/ 	.byte	0x04, 0x1c
        /*0282*/ 	.short	(.L_202 - .L_201)


	//   ....[0]....
.L_201:
        /*0284*/ 	.word	0x0000b320


	//----- nvinfo : EIATTR_MAX_THREADS
	.align		4
.L_202:
        /*0288*/ 	.byte	0x04, 0x05
        /*028a*/ 	.short	(.L_204 - .L_203)
.L_203:
        /*028c*/ 	.word	0x00000180
        /*0290*/ 	.word	0x00000001
        /*0294*/ 	.word	0x00000001


	//----- nvinfo : EIATTR_CRS_STACK_SIZE
	.align		4
.L_204:
        /*0298*/ 	.byte	0x04, 0x1e
        /*029a*/ 	.short	(.L_206 - .L_205)
.L_205:
        /*029c*/ 	.word	0x00000000


	//----- nvinfo : EIATTR_CBANK_PARAM_SIZE
	.align		4
.L_206:
        /*02a0*/ 	.byte	0x03, 0x19
        /*02a2*/ 	.short	0x06f0


	//----- nvinfo : EIATTR_PARAM_CBANK
	.align		4
        /*02a4*/ 	.byte	0x04, 0x0a
        /*02a6*/ 	.short	(.L_208 - .L_207)
	.align		4
.L_207:
        /*02a8*/ 	.word	index@(.nv.constant0._ZN7cutlass13device_kernelIN5flash11enable_sm90INS1_16FlashAttnBwdSm90INS1_25CollectiveMainloopBwdSm90ILi2ELi1ELi1EN4cute5tupleIJNS5_1CILi1EEES8_S8_EEENS6_IJNS7_ILi64EEENS7_ILi80EEENS7_ILi256EEEEEENS_6half_tEfNS_4arch4Sm90ELb0ELb0ELb1ELb1ELb0ELb0ELb1ELb1ELi2ELi1ELi1ELi1ELb0EEENS1_24CollectiveEpilogueBwdGQAISD_fSG_Li256ELb1ELb0EEENS1_19SingleTileSchedulerILb1ELb0ELb0ELi80EEEEEEEEEvNT_6ParamsE)
        /*02ac*/ 	.short	0x0210
        /*02ae*/ 	.short	0x06f0


	//----- nvinfo : EIATTR_SW_WAR
	.align		4
.L_208:
        /*02b0*/ 	.byte	0x04, 0x36
        /*02b2*/ 	.short	(.L_210 - .L_209)
.L_209:
        /*02b4*/ 	.word	0x00000008
.L_210:


//--------------------- .nv.info._ZN7cutlass13device_kernelIN5flash11enable_sm90INS1_16FlashAttnBwdSm90INS1_25CollectiveMainloopBwdSm90ILi2ELi1ELi1EN4cute5tupleIJNS5_1CILi1EEES8_S8_EEENS6_IJNS7_ILi64EEENS7_ILi80EEENS7_ILi256EEEEEENS_6half_tEfNS_4arch4Sm90ELb0ELb1ELb1ELb0ELb0ELb0ELb1ELb1ELi2ELi1ELi1ELi1ELb0EEENS1_21CollectiveEpilogueBwdISD_SE_SG_Li256ELb0ELb1ELi2EEENS1_19SingleTileSchedulerILb0ELb0ELb0ELi80EEEEEEEEEvNT_6ParamsE --------------------------
	.section	.nv.info._ZN7cutlass13device_kernelIN5flash11enable_sm90INS1_16FlashAttnBwdSm90INS1_25CollectiveMainloopBwdSm90ILi2ELi1ELi1EN4cute5tupleIJNS5_1CILi1EEES8_S8_EEENS6_IJNS7_ILi64EEENS7_ILi80EEENS7_ILi256EEEEEENS_6half_tEfNS_4arch4Sm90ELb0ELb1ELb1ELb0ELb0ELb0ELb1ELb1ELi2ELi1ELi1ELi1ELb0EEENS1_21CollectiveEpilogueBwdISD_SE_SG_Li256ELb0ELb1ELi2EEENS1_19SingleTileSchedulerILb0ELb0ELb0ELi80EEEEEEEEEvNT_6ParamsE,"",@"SHT_CUDA_INFO"
	.sectionflags	@""
	.align	4


	//----- nvinfo : EIATTR_CUDA_API_VERSION
	.align		4
        /*0000*/ 	.byte	0x04, 0x37
        /*0002*/ 	.short	(.L_212 - .L_211)
.L_211:
        /*0004*/ 	.word	0x00000082


	//----- nvinfo : EIATTR_KPARAM_INFO
	.align		4
.L_212:
        /*0008*/ 	.byte	0x04, 0x17
        /*000a*/ 	.short	(.L_214 - .L_213)
.L_213:
        /*000c*/ 	.word	0x00000000
        /*0010*/ 	.short	0x0000
        /*0012*/ 	.short	0x0070
        /*0014*/ 	.byte	0x00, 0xf0, 0x01, 0x24


	//----- nvinfo : EIATTR_SPARSE_MMA_MASK
	.align		4
.L_214:
        /*0018*/ 	.byte	0x03, 0x50
        /*001a*/ 	.short	0x0000


	//----- nvinfo : EIATTR_MAXREG_COUNT
	.align		4
        /*001c*/ 	.byte	0x03, 0x1b
        /*001e*/ 	.short	0x00a8


	//----- nvinfo : EIATTR_NUM_BARRIERS
	.align		4
        /*0020*/ 	.byte	0x02, 0x4c
        /*0022*/ 	.byte	0x0a
	.zero		1


	//----- nvinfo : EIATTR_EXTERNS
	.align		4
        /*0024*/ 	.byte	0x04, 0x0f
        /*0026*/ 	.short	(.L_216 - .L_215)


	//   ....[0]....
	.align		4
.L_215:
        /*0028*/ 	.word	index@(__assertfail)


	//----- nvinfo : EIATTR_ANNOTATIONS
	.align		4
.L_216:
        /*002c*/ 	.byte	0x04, 0x55
        /*002e*/ 	.short	(.L_218 - .L_217)


	//   ....[0]....
.L_217:
        /*0030*/ 	.word	0x00000001
        /*0034*/ 	.byte	0x20, 0x03, 0x00, 0x00, 0x01, 0x00, 0x00, 0x00, 0x40, 0x0e, 0x00, 0x00, 0x01, 0x00, 0x00, 0x00
        /*0044*/ 	.byte	0x50, 0xf4, 0x00, 0x00


	//----- nvinfo : EIATTR_MERCURY_ISA_VERSION
	.align		4
.L_218:
        /*0048*/ 	.byte	0x03, 0x5f
        /*004a*/ 	.short	0x0101


	//----- nvinfo : EIATTR_INT_WARP_WIDE_INSTR_OFFSETS
	.align		4
        /*004c*/ 	.byte	0x04, 0x31
        /*004e*/ 	.short	(.L_220 - .L_219)


	//   ....[0]....
.L_219:
        /*0050*/ 	.word	0x000001f0


	//   ....[1]....
        /*0054*/ 	.word	0x00000220


	//----- nvinfo : EIATTR_COOP_GROUP_MASK_REGIDS
	.align		4
.L_220:
        /*0058*/ 	.byte	0x04, 0x29
        /*005a*/ 	.short	(.L_222 - .L_221)


	//   ....[0]....
.L_221:
        /*005c*/ 	.word	0xffffffff


	//   ....[1]....
        /*0060*/ 	.word	0xffffffff


	//   ....[2]....
        /*0064*/ 	.word	0xffffffff


	//   ....[3]....
        /*0068*/ 	.word	0xffffffff


	//   ....[4]....
        /*006c*/ 	.word	0xffffffff


	//   ....[5]....
        /*0070*/ 	.word	0xffffffff


	//   ....[6]....
        /*0074*/ 	.word	0xffffffff


	//----- nvinfo : EIATTR_COOP_GROUP_INSTR_OFFSETS
	.align		4
.L_222:
        /*0078*/ 	.byte	0x04, 0x28
        /*007a*/ 	.short	(.L_224 - .L_223)


	//   ....[0]....
.L_223:
        /*007c*/ 	.word	0x00000060


	//   ....[1]....
        /*0080*/ 	.word	0x00000200


	//   ....[2]....
        /*0084*/ 	.word	0x00000280


	//   ....[3]....
        /*0088*/ 	.word	0x00000460


	//   ....[4]....
        /*008c*/ 	.word	0x00000e00


	//   ....[5]....
        /*0090*/ 	.word	0x0000b8b0


	//   ....[6]....
        /*0094*/ 	.word	0x0000db60


	//----- nvinfo : EIATTR_REG_RECONFIG
	.align		4
.L_224:
        /*0098*/ 	.byte	0x01, 0x54
	.zero		2


	//----- nvinfo : EIATTR_SYSCALL_OFFSETS
	.align		4
        /*009c*/ 	.byte	0x04, 0x46
        /*009e*/ 	.short	(.L_226 - .L_225)


	//   ....[0]....
.L_225:
        /*00a0*/ 	.word	0x0000b2d0


	//   ....[1]....
        /*00a4*/ 	.word	0x0000b410


	//   ....[2]....
        /*00a8*/ 	.word	0x0000b530


	//   ....[3]....
        /*00ac*/ 	.word	0x0000b650


	//----- nvinfo : EIATTR_MBARRIER_INSTR_OFFSETS
	.align		4
.L_226:
        /*00b0*/ 	.byte	0x04, 0x39
        /*00b2*/ 	.short	(.L_228 - .L_227)


	//   ....[0]....
.L_227:
        /*00b4*/ 	.word	0x000002f0
        /*00b8*/ 	.word	0x000000ff
        /*00bc*/ 	.word	0x00031800
        /*00c0*/ 	.short	0x0100
        /*00c2*/ 	.byte	0x06
	.zero		1


	//   ....[1]....
        /*00c4*/ 	.word	0x00000410
        /*00c8*/ 	.word	0x000000ff
        /*00cc*/ 	.word	0x00031810
        /*00d0*/ 	.short	0x0100
        /*00d2*/ 	.byte	0x08
	.zero		1


	//   ....[2]....
        /*00d4*/ 	.word	0x00000420
        /*00d8*/ 	.word	0x000000ff
        /*00dc*/ 	.word	0x00031820
        /*00e0*/ 	.short	0x0100
        /*00e2*/ 	.byte	0x08
	.zero		1


	//   ....[3]....
        /*00e4*/ 	.word	0x00000430
        /*00e8*/ 	.word	0x000000ff
        /*00ec*/ 	.word	0x00031818
        /*00f0*/ 	.short	0x0100
        /*00f2*/ 	.byte	0x08
	.zero		1


	//   ....[4]....
        /*00f4*/ 	.word	0x00000440
        /*00f8*/ 	.word	0x000000ff
        /*00fc*/ 	.word	0x00031828
        /*0100*/ 	.short	0x0100
        /*0102*/ 	.byte	0x08
	.zero		1


	//   ....[5]....
        /*0104*/ 	.word	0x00000570
        /*0108*/ 	.word	0x000000ff
        /*010c*/ 	.word	0x00031830
        /*0110*/ 	.short	0x0100
        /*0112*/ 	.byte	0x08
	.zero		1


	//   ....[6]....
        /*0114*/ 	.word	0x00000580
        /*0118*/ 	.word	0x000000ff
        /*011c*/ 	.word	0x00031838
        /*0120*/ 	.short	0x0100
        /*0122*/ 	.byte	0x08
	.zero		1


	//   ....[7]....
        /*0124*/ 	.word	0x00000d90
        /*0128*/ 	.word	0x00000011
        /*012c*/ 	.word	0x00031800
        /*0130*/ 	.short	0x010a
        /*0132*/ 	.byte	0x3f
	.zero		1


	//   ....[8]....
        /*0134*/ 	.word	0x00000e20
        /*0138*/ 	.word	0x00000011
        /*013c*/ 	.word	0x00031800
        /*0140*/ 	.short	0x010a
        /*0142*/ 	.byte	0x3f
	.zero		1


	//   ....[9]....
        /*0144*/ 	.word	0x00001790
        /*0148*/ 	.word	0x00000010
        /*014c*/ 	.word	0x00031810
        /*0150*/ 	.short	0x010a
        /*0152*/ 	.byte	0x3f
	.zero		1


	//   ....[10]....
        /*0154*/ 	.word	0x00001860
        /*0158*/ 	.word	0x00000010
        /*015c*/ 	.word	0x00031810
        /*0160*/ 	.short	0x010a
        /*0162*/ 	.byte	0x3f
	.zero		1


	//   ....[11]....
        /*0164*/ 	.word	0x00003e10
        /*0168*/ 	.word	0x00000011
        /*016c*/ 	.word	0x00031830
        /*0170*/ 	.short	0x010a
        /*0172*/ 	.byte	0x3f
	.zero		1


	//   ....[12]....
        /*0174*/ 	.word	0x00003ed0
        /*0178*/ 	.word	0x00000011
        /*017c*/ 	.word	0x00031830
        /*0180*/ 	.short	0x010a
        /*0182*/ 	.byte	0x3f
	.zero		1


	//   ....[13]....
        /*0184*/ 	.word	0x0000a210
        /*0188*/ 	.word	0x00000018
        /*018c*/ 	.word	0x00000000
        /*0190*/ 	.short	0x0101
        /*0192*/ 	.byte	0x3f
	.zero		1


	//   ....[14]....
        /*0194*/ 	.word	0x0000ac00
        /*0198*/ 	.word	0x00000010
        /*019c*/ 	.word	0x00000000
        /*01a0*/ 	.short	0x0101
        /*01a2*/ 	.byte	0x3f
	.zero		1


	//   ....[15]....
        /*01a4*/ 	.word	0x0000e050
        /*01a8*/ 	.word	0x00000005
        /*01ac*/ 	.word	0x00031820
        /*01b0*/ 	.short	0x010a
        /*01b2*/ 	.byte	0x3f
	.zero		1


	//   ....[16]....
        /*01b4*/ 	.word	0x0000e920
        /*01b8*/ 	.word	0x00000005
        /*01bc*/ 	.word	0x00031838
        /*01c0*/ 	.short	0x010a
        /*01c2*/ 	.byte	0x3f
	.zero		1


	//   ....[17]....
        /*01c4*/ 	.word	0x0000ec80
        /*01c8*/ 	.word	0x00000013
        /*01cc*/ 	.word	0x00031820
        /*01d0*/ 	.short	0x010a
        /*01d2*/ 	.byte	0x3f
	.zero		1


	//   ....[18]....
        /*01d4*/ 	.word	0x0000f060
        /*01d8*/ 	.word	0x00000005
        /*01dc*/ 	.word	0x00031838
        /*01e0*/ 	.short	0x010a
        /*01e2*/ 	.byte	0x3f
	.zero		1


	//   ....[19]....
        /*01e4*/ 	.word	0x0000f520
        /*01e8*/ 	.word	0x00000005
        /*01ec*/ 	.word	0x00000000
        /*01f0*/ 	.short	0x010a
        /*01f2*/ 	.byte	0x3f
	.zero		1


	//   ....[20]....
        /*01f4*/ 	.word	0x0000f5b0
        /*01f8*/ 	.word	0x00000003
        /*01fc*/ 	.word	0x00000000
        /*0200*/ 	.short	0x010a
        /*0202*/ 	.byte	0x3f
	.zero		1


	//   ....[21]....
        /*0204*/ 	.word	0x0000f600
        /*0208*/ 	.word	0x00000004
        /*020c*/ 	.word	0x00031838
        /*0210*/ 	.short	0x010a
        /*0212*/ 	.byte	0x3f
	.zero		1


	//   ....[22]....
        /*0214*/ 	.word	0x0000f660
        /*0218*/ 	.word	0x00000011
        /*021c*/ 	.word	0x00031800
        /*0220*/ 	.short	0x010a
        /*0222*/ 	.byte	0x3f
	.zero		1


	//   ....[23]....
        /*0224*/ 	.word	0x0000f6b0
        /*0228*/ 	.word	0x00000010
        /*022c*/ 	.word	0x00031810
        /*0230*/ 	.short	0x010a
        /*0232*/ 	.byte	0x3f
	.zero		1


	//   ....[24]....
        /*0234*/ 	.word	0x0000f700
        /*0238*/ 	.word	0x00000011
        /*023c*/ 	.word	0x00031830
        /*0240*/ 	.short	0x010a
        /*0242*/ 	.byte	0x3f
	.zero		1


	//   ....[25]....
        /*0244*/ 	.word	0x0000f750
        /*0248*/ 	.word	0x00000005
        /*024c*/ 	.word	0x00031820
        /*0250*/ 	.short	0x010a
        /*0252*/ 	.byte	0x3f
	.zero		1


	//   ....[26]....
        /*0254*/ 	.word	0x0000f7a0
        /*0258*/ 	.word	0x00000005
        /*025c*/ 	.word	0x00031838
        /*0260*/ 	.short	0x010a
        /*0262*/ 	.byte	0x3f
	.zero		1


	//   ....[27]....
        /*0264*/ 	.word	0x0000f800
        /*0268*/ 	.word	0x00000013
        /*026c*/ 	.word	0x00031820
        /*0270*/ 	.short	0x010a
        /*0272*/ 	.byte	0x3f
	.zero		1


	//   ....[28]....
        /*0274*/ 	.word	0x0000f850
        /*0278*/ 	.word	0x00000005
        /*027c*/ 	.word	0x00031838
        /*0280*/ 	.short	0x010a
        /*0282*/ 	.byte	0x3f
	.zero		1


	//   ....[29]....
        /*0284*/ 	.word	0x0000f920
        /*0288*/ 	.word	0x00000005
        /*028c*/ 	.word	0x00000000
        /*0290*/ 	.short	0x010a
        /*0292*/ 	.byte	0x3f
	.zero		1


	//   ....[30]....
        /*0294*/ 	.word	0x0000f970
        /*0298*/ 	.word	0x00000003
        /*029c*/ 	.word	0x00000000
        /*02a0*/ 	.short	0x010a
        /*02a2*/ 	.byte	0x3f
	.zero		1


	//----- nvinfo : EIATTR_NUM_MBARRIERS
	.align		4
.L_228:
        /*02a4*/ 	.byte	0x03, 0x38
        /*02a6*/ 	.short	0x0007


	//----- nvinfo : EIATTR_EXIT_INSTR_OFFSETS
	.align		4
        /*02a8*/ 	.byte	0x04, 0x1c
        /*02aa*/ 	.short	(.L_230 - .L_229)


	//   ....[0]....
.L_229:
        /*02ac*/ 	.word	0x00000650


	//   ....[1]....
        /*02b0*/ 	.word	0x0000c1f0


	//   ....[2]....
        /*02b4*/ 	.word	0x0000db10


	//   ....[3]....
        /*02b8*/ 	.word	0x0000f650


	//----- nvinfo : EIATTR_MAX_THREADS
	.align		4
.L_230:
        /*02bc*/ 	.byte	0x04, 0x05
        /*02be*/ 	.short	(.L_232 - .L_231)
.L_231:
        /*02c0*/ 	.word	0x00000180
        /*02c4*/ 	.word	0x00000001
        /*02c8*/ 	.word	0x00000001


	//----- nvinfo : EIATTR_CRS_STACK_SIZE
	.align		4
.L_232:
        /*02cc*/ 	.byte	0x04, 0x1e
        /*02ce*/ 	.short	(.L_234 - .L_233)
.L_233:
        /*02d0*/ 	.word	0x00000000


	//----- nvinfo : EIATTR_CBANK_PARAM_SIZE
	.align		4
.L_234:
        /*02d4*/ 	.byte	0x03, 0x19
        /*02d6*/ 	.short	0x0970


	//----- nvinfo : EIATTR_PARAM_CBANK
	.align		4
        /*02d8*/ 	.byte	0x04, 0x0a
        /*02da*/ 	.short	(.L_236 - .L_235)
	.align		4
.L_235:
        /*02dc*/ 	.word	index@(.nv.constant0._ZN7cutlass13device_kernelIN5flash11enable_sm90INS1_16FlashAttnBwdSm90INS1_25CollectiveMainloopBwdSm90ILi2ELi1ELi1EN4cute5tupleIJNS5_1CILi1EEES8_S8_EEENS6_IJNS7_ILi64EEENS7_ILi80EEENS7_ILi256EEEEEENS_6half_tEfNS_4arch4Sm90ELb0ELb1ELb1ELb0ELb0ELb0ELb1ELb1ELi2ELi1ELi1ELi1ELb0EEENS1_21CollectiveEpilogueBwdISD_SE_SG_Li256ELb0ELb1ELi2EEENS1_19SingleTileSchedulerILb0ELb0ELb0ELi80EEEEEEEEEvNT_6ParamsE)
        /*02e0*/ 	.short	0x0210
        /*02e2*/ 	.short	0x0970


	//----- nvinfo : EIATTR_SW_WAR
	.align		4
.L_236:
        /*02e4*/ 	.byte	0x04, 0x36
        /*02e6*/ 	.short	(.L_238 - .L_237)
.L_237:
        /*02e8*/ 	.word	0x00000008
.L_238:


//--------------------- .nv.info._ZN7cutlass13device_kernelIN5flash11enable_sm90INS1_16FlashAttnBwdSm90INS1_25CollectiveMainloopBwdSm90ILi2ELi1ELi1EN4cute5tupleIJNS5_1CILi1EEES8_S8_EEENS6_IJNS7_ILi64EEENS7_ILi80EEENS7_ILi256EEEEEENS_6half_tEfNS_4arch4Sm90ELb0ELb1ELb1ELb0ELb0ELb0ELb1ELb1ELi2ELi1ELi1ELi1ELb0EEENS1_24CollectiveEpilogueBwdGQAISD_fSG_Li256ELb0ELb0EEENS1_19SingleTileSchedulerILb0ELb0ELb0ELi80EEEEEEEEEvNT_6ParamsE --------------------------
	.section	.nv.info._ZN7cutlass13device_kernelIN5flash11enable_sm90INS1_16FlashAttnBwdSm90INS1_25CollectiveMainloopBwdSm90ILi2ELi1ELi1EN4cute5tupleIJNS5_1CILi1EEES8_S8_EEENS6_IJNS7_ILi64EEENS7_ILi80EEENS7_ILi256EEEEEENS_6half_tEfNS_4arch4Sm90ELb0ELb1ELb1ELb0ELb0ELb0ELb1ELb1ELi2ELi1ELi1ELi1ELb0EEENS1_24CollectiveEpilogueBwdGQAISD_fSG_Li256ELb0ELb0EEENS1_19SingleTileSchedulerILb0ELb0ELb0ELi80EEEEEEEEEvNT_6ParamsE,"",@"SHT_CUDA_INFO"
	.sectionflags	@""
	.align	4


	//----- nvinfo : EIATTR_CUDA_API_VERSION
	.align		4
        /*0000*/ 	.byte	0x04, 0x37
        /*0002*/ 	.short	(.L_240 - .L_239)
.L_239:
        /*0004*/ 	.word	0x00000082


	//----- nvinfo : EIATTR_KPARAM_INFO
	.align		4
.L_240:
        /*0008*/ 	.byte	0x04, 0x17
        /*000a*/ 	.short	(.L_242 - .L_241)
.L_241:
        /*000c*/ 	.word	0x00000000
        /*0010*/ 	.short	0x0000
        /*0012*/ 	.short	0x0070
        /*0014*/ 	.byte	0x00, 0xf0, 0x01, 0x1a


	//----- nvinfo : EIATTR_SPARSE_MMA_MASK
	.align		4
.L_242:
        /*0018*/ 	.byte	0x03, 0x50
        /*001a*/ 	.short	0x0000


	//----- nvinfo : EIATTR_MAXREG_COUNT
	.align		4
        /*001c*/ 	.byte	0x03, 0x1b
        /*001e*/ 	.short	0x00a8


	//----- nvinfo : EIATTR_NUM_BARRIERS
	.align		4
        /*0020*/ 	.byte	0x02, 0x4c
        /*0022*/ 	.byte	0x0a
	.zero		1


	//----- nvinfo : EIATTR_ANNOTATIONS
	.align		4
        /*0024*/ 	.byte	0x04, 0x55
        /*0026*/ 	.short	(.L_244 - .L_243)


	//   ....[0]....
.L_243:
        /*0028*/ 	.word	0x00000001
        /*002c*/ 	.byte	0xc0, 0x02, 0x00, 0x00, 0x01, 0x00, 0x00, 0x00, 0xe0, 0x0d, 0x00, 0x00, 0x01, 0x00, 0x00, 0x00
        /*003c*/ 	.byte	0xb0, 0xb1, 0x00, 0x00


	//----- nvinfo : EIATTR_MERCURY_ISA_VERSION
	.align		4
.L_244:
        /*0040*/ 	.byte	0x03, 0x5f
        /*0042*/ 	.short	0x0101


	//----- nvinfo : EIATTR_INT_WARP_WIDE_INSTR_OFFSETS
	.align		4
        /*0044*/ 	.byte	0x04, 0x31
        /*0046*/ 	.short	(.L_246 - .L_245)


	//   ....[0]....
.L_245:
        /*0048*/ 	.word	0x00000190


	//   ....[1]....
        /*004c*/ 	.word	0x000001c0


	//----- nvinfo : EIATTR_COOP_GROUP_MASK_REGIDS
	.align		4
.L_246:
        /*0050*/ 	.byte	0x04, 0x29
        /*0052*/ 	.short	(.L_248 - .L_247)


	//   ....[0]....
.L_247:
        /*0054*/ 	.word	0xffffffff


	//   ....[1]....
        /*0058*/ 	.word	0xffffffff


	//   ....[2]....
        /*005c*/ 	.word	0xffffffff


	//   ....[3]....
        /*0060*/ 	.word	0xffffffff


	//   ....[4]....
        /*0064*/ 	.word	0xffffffff


	//   ....[5]....
        /*0068*/ 	.word	0xffffffff


	//----- nvinfo : EIATTR_COOP_GROUP_INSTR_OFFSETS
	.align		4
.L_248:
        /*006c*/ 	.byte	0x04, 0x28
        /*006e*/ 	.short	(.L_250 - .L_249)


	//   ....[0]....
.L_249:
        /*0070*/ 	.word	0x00000060


	//   ....[1]....
        /*0074*/ 	.word	0x000001a0


	//   ....[2]....
        /*0078*/ 	.word	0x00000220


	//   ....[3]....
        /*007c*/ 	.word	0x00000400


	//   ....[4]....
        /*0080*/ 	.word	0x00000da0


	//   ....[5]....
        /*0084*/ 	.word	0x000098f0


	//----- nvinfo : EIATTR_REG_RECONFIG
	.align		4
.L_250:
        /*0088*/ 	.byte	0x01, 0x54
	.zero		2


	//----- nvinfo : EIATTR_MBARRIER_INSTR_OFFSETS
	.align		4
        /*008c*/ 	.byte	0x04, 0x39
        /*008e*/ 	.short	(.L_252 - .L_251)


	//   ....[0]....
.L_251:
        /*0090*/ 	.word	0x00000290
        /*0094*/ 	.word	0x000000ff
        /*0098*/ 	.word	0x00031800
        /*009c*/ 	.short	0x0100
        /*009e*/ 	.byte	0x06
	.zero		1


	//   ....[1]....
        /*00a0*/ 	.word	0x000003b0
        /*00a4*/ 	.word	0x000000ff
        /*00a8*/ 	.word	0x00031810
        /*00ac*/ 	.short	0x0100
        /*00ae*/ 	.byte	0x08
	.zero		1


	//   ....[2]....
        /*00b0*/ 	.word	0x000003c0
        /*00b4*/ 	.word	0x000000ff
        /*00b8*/ 	.word	0x00031820
        /*00bc*/ 	.short	0x0100
        /*00be*/ 	.byte	0x08
	.zero		1


	//   ....[3]....
        /*00c0*/ 	.word	0x000003d0
        /*00c4*/ 	.word	0x000000ff
        /*00c8*/ 	.word	0x00031818
        /*00cc*/ 	.short	0x0100
        /*00ce*/ 	.byte	0x08
	.zero		1


	//   ....[4]....
        /*00d0*/ 	.word	0x000003e0
        /*00d4*/ 	.word	0x000000ff
        /*00d8*/ 	.word	0x00031828
        /*00dc*/ 	.short	0x0100
        /*00de*/ 	.byte	0x08
	.zero		1


	//   ....[5]....
        /*00e0*/ 	.word	0x00000510
        /*00e4*/ 	.word	0x000000ff
        /*00e8*/ 	.word	0x00031830
        /*00ec*/ 	.short	0x0100
        /*00ee*/ 	.byte	0x08
	.zero		1


	//   ....[6]....
        /*00f0*/ 	.word	0x00000520
        /*00f4*/ 	.word	0x000000ff
        /*00f8*/ 	.word	0x00031838
        /*00fc*/ 	.short	0x0100
        /*00fe*/ 	.byte	0x08
	.zero		1


	//   ....[7]....
        /*0100*/ 	.word	0x00000d30
        /*0104*/ 	.word	0x00000011
        /*0108*/ 	.word	0x00031800
        /*010c*/ 	.short	0x010a
        /*010e*/ 	.byte	0x3f
	.zero		1


	//   ....[8]....
        /*0110*/ 	.word	0x00000dc0
        /*0114*/ 	.word	0x00000011
        /*0118*/ 	.word	0x00031800
        /*011c*/ 	.short	0x010a
        /*011e*/ 	.byte	0x3f
	.zero		1


	//   ....[9]....
        /*0120*/ 	.word	0x00001740
        /*0124*/ 	.word	0x00000010
        /*0128*/ 	.word	0x00031810
        /*012c*/ 	.short	0x010a
        /*012e*/ 	.byte	0x3f
	.zero		1


	//   ....[10]....
        /*0130*/ 	.word	0x00001800
        /*0134*/ 	.word	0x00000010
        /*0138*/ 	.word	0x00031810
        /*013c*/ 	.short	0x010a
        /*013e*/ 	.byte	0x3f
	.zero		1


	//   ....[11]....
        /*0140*/ 	.word	0x000033d0
        /*0144*/ 	.word	0x00000011
        /*0148*/ 	.word	0x00031830
        /*014c*/ 	.short	0x010a
        /*014e*/ 	.byte	0x3f
	.zero		1


	//   ....[12]....
        /*0150*/ 	.word	0x00003490
        /*0154*/ 	.word	0x00000011
        /*0158*/ 	.word	0x00031830
        /*015c*/ 	.short	0x010a
        /*015e*/ 	.byte	0x3f
	.zero		1


	//   ....[13]....
        /*0160*/ 	.word	0x000083f0
        /*0164*/ 	.word	0x00000018
        /*0168*/ 	.word	0x00000000
        /*016c*/ 	.short	0x0101
        /*016e*/ 	.byte	0x3f
	.zero		1


	//   ....[14]....
        /*0170*/ 	.word	0x00008b00
        /*0174*/ 	.word	0x00000010
        /*0178*/ 	.word	0x00000000
        /*017c*/ 	.short	0x0101
        /*017e*/ 	.byte	0x3f
	.zero		1


	//   ....[15]....
        /*0180*/ 	.word	0x00009dd0
        /*0184*/ 	.word	0x00000006
        /*0188*/ 	.word	0x00031820
        /*018c*/ 	.short	0x010a
        /*018e*/ 	.byte	0x3f
	.zero		1


	//   ....[16]....
        /*0190*/ 	.word	0x0000a6a0
        /*0194*/ 	.word	0x00000006
        /*0198*/ 	.word	0x00031838
        /*019c*/ 	.short	0x010a
        /*019e*/ 	.byte	0x3f
	.zero		1


	//   ....[17]....
        /*01a0*/ 	.word	0x0000aa00
        /*01a4*/ 	.word	0x00000014
        /*01a8*/ 	.word	0x00031820
        /*01ac*/ 	.short	0x010a
        /*01ae*/ 	.byte	0x3f
	.zero		1


	//   ....[18]....
        /*01b0*/ 	.word	0x0000ade0
        /*01b4*/ 	.word	0x00000006
        /*01b8*/ 	.word	0x00031838
        /*01bc*/ 	.short	0x010a
        /*01be*/ 	.byte	0x3f
	.zero		1


	//   ....[19]....
        /*01c0*/ 	.word	0x0000b280
        /*01c4*/ 	.word	0x00000005
        /*01c8*/ 	.word	0x00000000
        /*01cc*/ 	.short	0x010a
        /*01ce*/ 	.byte	0x3f
	.zero		1


	//   ....[20]....
        /*01d0*/ 	.word	0x0000b310
        /*01d4*/ 	.word	0x00000003
        /*01d8*/ 	.word	0x00000000
        /*01dc*/ 	.short	0x010a
        /*01de*/ 	.byte	0x3f
	.zero		1


	//   ....[21]....
        /*01e0*/ 	.word	0x0000b360
        /*01e4*/ 	.word	0x00000007
        /*01e8*/ 	.word	0x00031838
        /*01ec*/ 	.short	0x010a
        /*01ee*/ 	.byte	0x3f
	.zero		1


	//   ....[22]....
        /*01f0*/ 	.word	0x0000b3c0
        /*01f4*/ 	.word	0x00000011
        /*01f8*/ 	.word	0x00031800
        /*01fc*/ 	.short	0x010a
        /*01fe*/ 	.byte	0x3f
	.zero		1


	//   ....[23]....
        /*0200*/ 	.word	0x0000b410
        /*0204*/ 	.word	0x00000010
        /*0208*/ 	.word	0x00031810
        /*020c*/ 	.short	0x010a
        /*020e*/ 	.byte	0x3f
	.zero		1


	//   ....[24]....
        /*0210*/ 	.word	0x0000b460
        /*0214*/ 	.word	0x00000011
        /*0218*/ 	.word	0x00031830
        /*021c*/ 	.short	0x010a
        /*021e*/ 	.byte	0x3f
	.zero		1


	//   ....[25]....
        /*0220*/ 	.word	0x0000b4b0
        /*0224*/ 	.word	0x00000006
        /*0228*/ 	.word	0x00031820
        /*022c*/ 	.short	0x010a
        /*022e*/ 	.byte	0x3f
	.zero		1


	//   ....[26]....
        /*0230*/ 	.word	0x0000b500
        /*0234*/ 	.word	0x00000006
        /*0238*/ 	.word	0x00031838
        /*023c*/ 	.short	0x010a
        /*023e*/ 	.byte	0x3f
	.zero		1


	//   ....[27]....
        /*0240*/ 	.word	0x0000b560
        /*0244*/ 	.word	0x00000014
        /*0248*/ 	.word	0x00031820
        /*024c*/ 	.short	0x010a
        /*024e*/ 	.byte	0x3f
	.zero		1


	//   ....[28]....
        /*0250*/ 	.word	0x0000b5b0
        /*0254*/ 	.word	0x00000006
        /*0258*/ 	.word	0x00031838
        /*025c*/ 	.short	0x010a
        /*025e*/ 	.byte	0x3f
	.zero		1


	//   ....[29]....
        /*0260*/ 	.word	0x0000b600
        /*0264*/ 	.word	0x00000005
        /*0268*/ 	.word	0x00000000
        /*026c*/ 	.short	0x010a
        /*026e*/ 	.byte	0x3f
	.zero		1


	//   ....[30]....
        /*0270*/ 	.word	0x0000b650
        /*0274*/ 	.word	0x00000003
        /*0278*/ 	.word	0x00000000
        /*027c*/ 	.short	0x010a
        /*027e*/ 	.byte	0x3f
	.zero		1


	//----- nvinfo : EIATTR_NUM_MBARRIERS
	.align		4
.L_252:
        /*0280*/ 	.byte	0x03, 0x38
        /*0282*/ 	.short	0x0007


	//----- nvinfo : EIATTR_EXIT_INSTR_OFFSETS
	.align		4
        /*0284*/ 	.byte	0x04, 0x1c
        /*0286*/ 	.short	(.L_254 - .L_253)


	//   ....[0]....
.L_253:
        /*0288*/ 	.word	0x0000b3b0


	//----- nvinfo : EIATTR_MAX_THREADS
	.align		4
.L_254:
        /*028c*/ 	.byte	0x04, 0x05
        /*028e*/ 	.short	(.L_256 - .L_255)
.L_255:
        /*0290*/ 	.word	0x00000180
        /*0294*/ 	.word	0x00000001
        /*0298*/ 	.word	0x00000001


	//----- nvinfo : EIATTR_CRS_STACK_SIZE
	.align		4
.L_256:
        /*029c*/ 	.byte	0x04, 0x1e
        /*029e*/ 	.short	(.L_258 - .L_257)
.L_257:
        /*02a0*/ 	.word	0x00000000


	//----- nvinfo : EIATTR_CBANK_PARAM_SIZE
	.align		4
.L_258:
        /*02a4*/ 	.byte	0x03, 0x19
        /*02a6*/ 	.short	0x06f0


	//----- nvinfo : EIATTR_PARAM_CBANK
	.align		4
        /*02a8*/ 	.byte	0x04, 0x0a
        /*02aa*/ 	.short	(.L_260 - .L_259)
	.align		4
.L_259:
        /*02ac*/ 	.word	index@(.nv.constant0._ZN7cutlass13device_kernelIN5flash11enable_sm90INS1_16FlashAttnBwdSm90INS1_25CollectiveMainloopBwdSm90ILi2ELi1ELi1EN4cute5tupleIJNS5_1CILi1EEES8_S8_EEENS6_IJNS7_ILi64EEENS7_ILi80EEENS7_ILi256EEEEEENS_6half_tEfNS_4arch4Sm90ELb0ELb1ELb1ELb0ELb0ELb0ELb1ELb1ELi2ELi1ELi1ELi1ELb0EEENS1_24CollectiveEpilogueBwdGQAISD_fSG_Li256ELb0ELb0EEENS1_19SingleTileSchedulerILb0ELb0ELb0ELi80EEEEEEEEEvNT_6ParamsE)
        /*02b0*/ 	.short	0x0210
        /*02b2*/ 	.short	0x06f0


	//----- nvinfo : EIATTR_SW_WAR
	.align		4
.L_260:
        /*02b4*/ 	.byte	0x04, 0x36
        /*02b6*/ 	.short	(.L_262 - .L_261)
.L_261:
        /*02b8*/ 	.word	0x00000008
.L_262:


//--------------------- .nv.info._ZN7cutlass13device_kernelIN5flash11enable_sm90INS1_16FlashAttnBwdSm90INS1_25CollectiveMainloopBwdSm90ILi2ELi1ELi1EN4cute5tupleIJNS5_1CILi1EEES8_S8_EEENS6_IJNS7_ILi64EEENS7_ILi80EEENS7_ILi256EEEEEENS_6half_tEfNS_4arch4Sm90ELb0ELb1ELb1ELb1ELb0ELb0ELb1ELb1ELi2ELi1ELi1ELi1ELb0EEENS1_21CollectiveEpilogueBwdISD_SE_SG_Li256ELb1ELb1ELi2EEENS1_19SingleTileSchedulerILb1ELb0ELb0ELi80EEEEEEEEEvNT_6ParamsE --------------------------
	.section	.nv.info._ZN7cutlass13device_kernelIN5flash11enable_sm90INS1_16FlashAttnBwdSm90INS1_25CollectiveMainloopBwdSm90ILi2ELi1ELi1EN4cute5tupleIJNS5_1CILi1EEES8_S8_EEENS6_IJNS7_ILi64EEENS7_ILi80EEENS7_ILi256EEEEEENS_6half_tEfNS_4arch4Sm90ELb0ELb1ELb1ELb1ELb0ELb0ELb1ELb1ELi2ELi1ELi1ELi1ELb0EEENS1_21CollectiveEpilogueBwdISD_SE_SG_Li256ELb1ELb1ELi2EEENS1_19SingleTileSchedulerILb1ELb0ELb0ELi80EEEEEEEEEvNT_6ParamsE,"",@"SHT_CUDA_INFO"
	.sectionflags	@""
	.align	4


	//----- nvinfo : EIATTR_CUDA_API_VERSION
	.align		4
        /*0000*/ 	.byte	0x04, 0x37
        /*0002*/ 	.short	(.L_264 - .L_263)
.L_263:
        /*0004*/ 	.word	0x00000082


	//----- nvinfo : EIATTR_KPARAM_INFO
	.align		4
.L_264:
        /*0008*/ 	.byte	0x04, 0x17
        /*000a*/ 	.short	(.L_266 - .L_265)
.L_265:
        /*000c*/ 	.word	0x00000000
        /*0010*/ 	.short	0x0000
        /*0012*/ 	.short	0x0070
        /*0014*/ 	.byte	0x00, 0xf0, 0x01, 0x1a


	//----- nvinfo : EIATTR_SPARSE_MMA_MASK
	.align		4
.L_266:
        /*0018*/ 	.byte	0x03, 0x50
        /*001a*/ 	.short	0x0000


	//----- nvinfo : EIATTR_MAXREG_COUNT
	.align		4
        /*001c*/ 	.byte	0x03, 0x1b
        /*001e*/ 	.short	0x00a8


	//----- nvinfo : EIATTR_NUM_BARRIERS
	.align		4
        /*0020*/ 	.byte	0x02, 0x4c
        /*0022*/ 	.byte	0x0a
	.zero		1


	//----- nvinfo : EIATTR_ANNOTATIONS
	.align		4
        /*0024*/ 	.byte	0x04, 0x55
        /*0026*/ 	.short	(.L_268 - .L_267)


	//   ....[0]....
.L_267:
        /*0028*/ 	.word	0x00000001
        /*002c*/ 	.byte	0xc0, 0x02, 0x00, 0x00, 0x01, 0x00, 0x00, 0x00, 0x20, 0x12, 0x00, 0x00, 0x01, 0x00, 0x00, 0x00
        /*003c*/ 	.byte	0x00, 0xf9, 0x00, 0x00


	//----- nvinfo : EIATTR_MERCURY_ISA_VERSION
	.align		4
.L_268:
        /*0040*/ 	.byte	0x03, 0x5f
        /*0042*/ 	.short	0x0101


	//----- nvinfo : EIATTR_INT_WARP_WIDE_INSTR_OFFSETS
	.align		4
        /*0044*/ 	.byte	0x04, 0x31
        /*0046*/ 	.short	(.L_270 - .L_269)


	//   ....[0]....
.L_269:
        /*0048*/ 	.word	0x00000190


	//   ....[1]....
        /*004c*/ 	.word	0x000001c0


	//----- nvinfo : EIATTR_COOP_GROUP_MASK_REGIDS
	.align		4
.L_270:
        /*0050*/ 	.byte	0x04, 0x29
        /*0052*/ 	.short	(.L_272 - .L_271)


	//   ....[0]....
.L_271:
        /*0054*/ 	.word	0xffffffff


	//   ....[1]....
        /*0058*/ 	.word	0xffffffff


	//   ....[2]....
        /*005c*/ 	.word	0xffffffff


	//   ....[3]....
        /*0060*/ 	.word	0xffffffff


	//   ....[4]....
        /*0064*/ 	.word	0xffffffff


	//   ....[5]....
        /*0068*/ 	.word	0xffffffff


	//----- nvinfo : EIATTR_COOP_GROUP_INSTR_OFFSETS
	.align		4
.L_272:
        /*006c*/ 	.byte	0x04, 0x28
        /*006e*/ 	.short	(.L_274 - .L_273)


	//   ....[0]....
.L_273:
        /*0070*/ 	.word	0x00000060


	//   ....[1]....
        /*0074*/ 	.word	0x000001a0


	//   ....[2]....
        /*0078*/ 	.word	0x00000220


	//   ....[3]....
        /*007c*/ 	.word	0x00000400


	//   ....[4]....
        /*0080*/ 	.word	0x000011e0


	//   ....[5]....
        /*0084*/ 	.word	0x0000d7e0


	//----- nvinfo : EIATTR_REG_RECONFIG
	.align		4
.L_274:
        /*0088*/ 	.byte	0x01, 0x54
	.zero		2


	//----- nvinfo : EIATTR_MBARRIER_INSTR_OFFSETS
	.align		4
        /*008c*/ 	.byte	0x04, 0x39
        /*008e*/ 	.short	(.L_276 - .L_275)


	//   ....[0]....
.L_275:
        /*0090*/ 	.word	0x00000290
        /*0094*/ 	.word	0x000000ff
        /*0098*/ 	.word	0x00031600
        /*009c*/ 	.short	0x0100
        /*009e*/ 	.byte	0x06
	.zero		1


	//   ....[1]....
        /*00a0*/ 	.word	0x000003b0
        /*00a4*/ 	.word	0x000000ff
        /*00a8*/ 	.word	0x00031610
        /*00ac*/ 	.short	0x0100
        /*00ae*/ 	.byte	0x08
	.zero		1


	//   ....[2]....
        /*00b0*/ 	.word	0x000003c0
        /*00b4*/ 	.word	0x000000ff
        /*00b8*/ 	.word	0x00031620
        /*00bc*/ 	.short	0x0100
        /*00be*/ 	.byte	0x08
	.zero		1


	//   ....[3]....
        /*00c0*/ 	.word	0x000003d0
        /*00c4*/ 	.word	0x000000ff
        /*00c8*/ 	.word	0x00031618
        /*00cc*/ 	.short	0x0100
        /*00ce*/ 	.byte	0x08
	.zero		1


	//   ....[4]....
        /*00d0*/ 	.word	0x000003e0
        /*00d4*/ 	.word	0x000000ff
        /*00d8*/ 	.word	0x00031628
        /*00dc*/ 	.short	0x0100
        /*00de*/ 	.byte	0x08
	.zero		1


	//   ....[5]....
        /*00e0*/ 	.word	0x00000510
        /*00e4*/ 	.word	0x000000ff
        /*00e8*/ 	.word	0x00031630
        /*00ec*/ 	.short	0x0100
        /*00ee*/ 	.byte	0x08
	.zero		1


	//   ....[6]....
        /*00f0*/ 	.word	0x00000520
        /*00f4*/ 	.word	0x000000ff
        /*00f8*/ 	.word	0x00031638
        /*00fc*/ 	.short	0x0100
        /*00fe*/ 	.byte	0x08
	.zero		1


	//   ....[7]....
        /*0100*/ 	.word	0x00001190
        /*0104*/ 	.word	0x00000011
        /*0108*/ 	.word	0x00031600
        /*010c*/ 	.short	0x010a
        /*010e*/ 	.byte	0x3f
	.zero		1


	//   ....[8]....
        /*0110*/ 	.word	0x00001200
        /*0114*/ 	.word	0x00000011
        /*0118*/ 	.word	0x00031600
        /*011c*/ 	.short	0x010a
        /*011e*/ 	.byte	0x3f
	.zero		1


	//   ....[9]....
        /*0120*/ 	.word	0x00001be0
        /*0124*/ 	.word	0x00000010
        /*0128*/ 	.word	0x00031610
        /*012c*/ 	.short	0x010a
        /*012e*/ 	.byte	0x3f
	.zero		1


	//   ....[10]....
        /*0130*/ 	.word	0x00001ca0
        /*0134*/ 	.word	0x00000010
        /*0138*/ 	.word	0x00031610
        /*013c*/ 	.short	0x010a
        /*013e*/ 	.byte	0x3f
	.zero		1


	//   ....[11]....
        /*0140*/ 	.word	0x00003860
        /*0144*/ 	.word	0x00000011
        /*0148*/ 	.word	0x00031630
        /*014c*/ 	.short	0x010a
        /*014e*/ 	.byte	0x3f
	.zero		1


	//   ....[12]....
        /*0150*/ 	.word	0x00003920
        /*0154*/ 	.word	0x00000011
        /*0158*/ 	.word	0x00031630
        /*015c*/ 	.short	0x010a
        /*015e*/ 	.byte	0x3f
	.zero		1


	//   ....[13]....
        /*0160*/ 	.word	0x00008870
        /*0164*/ 	.word	0x00000018
        /*0168*/ 	.word	0x00000000
        /*016c*/ 	.short	0x0101
        /*016e*/ 	.byte	0x3f
	.zero		1


	//   ....[14]....
        /*0170*/ 	.word	0x00008f70
        /*0174*/ 	.word	0x00000010
        /*0178*/ 	.word	0x00000000
        /*017c*/ 	.short	0x0101
        /*017e*/ 	.byte	0x3f
	.zero		1


	//   ....[15]....
        /*0180*/ 	.word	0x0000e290
        /*0184*/ 	.word	0x00000006
        /*0188*/ 	.word	0x00031620
        /*018c*/ 	.short	0x010a
        /*018e*/ 	.byte	0x3f
	.zero		1


	//   ....[16]....
        /*0190*/ 	.word	0x0000ecd0
        /*0194*/ 	.word	0x00000006
        /*0198*/ 	.word	0x00031638
        /*019c*/ 	.short	0x010a
        /*019e*/ 	.byte	0x3f
	.zero		1


	//   ....[17]....
        /*01a0*/ 	.word	0x0000f020
        /*01a4*/ 	.word	0x00000014
        /*01a8*/ 	.word	0x00031620
        /*01ac*/ 	.short	0x010a
        /*01ae*/ 	.byte	0x3f
	.zero		1


	//   ....[18]....
        /*01b0*/ 	.word	0x0000f460
        /*01b4*/ 	.word	0x00000006
        /*01b8*/ 	.word	0x00031638
        /*01bc*/ 	.short	0x010a
        /*01be*/ 	.byte	0x3f
	.zero		1


	//   ....[19]....
        /*01c0*/ 	.word	0x0000f9d0
        /*01c4*/ 	.word	0x00000005
        /*01c8*/ 	.word	0x00000000
        /*01cc*/ 	.short	0x010a
        /*01ce*/ 	.byte	0x3f
	.zero		1


	//   ....[20]....
        /*01d0*/ 	.word	0x0000fa60
        /*01d4*/ 	.word	0x00000003
        /*01d8*/ 	.word	0x00000000
        /*01dc*/ 	.short	0x010a
        /*01de*/ 	.byte	0x3f
	.zero		1


	//   ....[21]....
        /*01e0*/ 	.word	0x0000fab0
        /*01e4*/ 	.word	0x00000002
        /*01e8*/ 	.word	0x00031638
        /*01ec*/ 	.short	0x010a
        /*01ee*/ 	.byte	0x3f
	.zero		1


	//   ....[22]....
        /*01f0*/ 	.word	0x0000fb10
        /*01f4*/ 	.word	0x00000011
        /*01f8*/ 	.word	0x00031600
        /*01fc*/ 	.short	0x010a
        /*01fe*/ 	.byte	0x3f
	.zero		1


	//   ....[23]....
        /*0200*/ 	.word	0x0000fb60
        /*0204*/ 	.word	0x00000010
        /*0208*/ 	.word	0x00031610
        /*020c*/ 	.short	0x010a
        /*020e*/ 	.byte	0x3f
	.zero		1


	//   ....[24]....
        /*0210*/ 	.word	0x0000fbb0
        /*0214*/ 	.word	0x00000011
        /*0218*/ 	.word	0x00031630
        /*021c*/ 	.short	0x010a
        /*021e*/ 	.byte	0x3f
	.zero		1


	//   ....[25]....
        /*0220*/ 	.word	0x0000fc00
        /*0224*/ 	.word	0x00000006
        /*0228*/ 	.word	0x00031620
        /*022c*/ 	.short	0x010a
        /*022e*/ 	.byte	0x3f
	.zero		1


	//   ....[26]....
        /*0230*/ 	.word	0x0000fc50
        /*0234*/ 	.word	0x00000006
        /*0238*/ 	.word	0x00031638
        /*023c*/ 	.short	0x010a
        /*023e*/ 	.byte	0x3f
	.zero		1


	//   ....[27]....
        /*0240*/ 	.word	0x0000fcb0
        /*0244*/ 	.word	0x00000014
        /*0248*/ 	.word	0x00031620
        /*024c*/ 	.short	0x010a
        /*024e*/ 	.byte	0x3f
	.zero		1


	//   ....[28]....
        /*0250*/ 	.word	0x0000fd00
        /*0254*/ 	.word	0x00000006
        /*0258*/ 	.word	0x00031638
        /*025c*/ 	.short	0x010a
        /*025e*/ 	.byte	0x3f
	.zero		1


	//   ....[29]....
        /*0260*/ 	.word	0x0000fd50
        /*0264*/ 	.word	0x00000005
        /*0268*/ 	.word	0x00000000
        /*026c*/ 	.short	0x010a
        /*026e*/ 	.byte	0x3f
	.zero		1


	//   ....[30]....
        /*0270*/ 	.word	0x0000fda0
        /*0274*/ 	.word	0x00000003
        /*0278*/ 	.word	0x00000000
        /*027c*/ 	.short	0x010a
        /*027e*/ 	.byte	0x3f
	.zero		1


	//----- nvinfo : EIATTR_NUM_MBARRIERS
	.align		4
.L_276:
        /*0280*/ 	.byte	0x03, 0x38
        /*0282*/ 	.short	0x0007


	//----- nvinfo : EIATTR_EXIT_INSTR_OFFSETS
	.align		4
        /*0284*/ 	.byte	0x04, 0x1c
        /*0286*/ 	.short	(.L_278 - .L_277)


	//   ....[0]....
.L_277:
        /*0288*/ 	.word	0x0000fb00


	//----- nvinfo : EIATTR_MAX_THREADS
	.align		4
.L_278:
        /*028c*/ 	.byte	0x04, 0x05
        /*028e*/ 	.short	(.L_280 - .L_279)
.L_279:
        /*0290*/ 	.word	0x00000180
        /*0294*/ 	.word	0x00000001
        /*0298*/ 	.word	0x00000001


	//----- nvinfo : EIATTR_CRS_STACK_SIZE
	.align		4
.L_280:
        /*029c*/ 	.byte	0x04, 0x1e
        /*029e*/ 	.short	(.L_282 - .L_281)
.L_281:
        /*02a0*/ 	.word	0x00000000


	//----- nvinfo : EIATTR_CBANK_PARAM_SIZE
	.align		4
.L_282:
        /*02a4*/ 	.byte	0x03, 0x19
        /*02a6*/ 	.short	0x06f0


	//----- nvinfo : EIATTR_PARAM_CBANK
	.align		4
        /*02a8*/ 	.byte	0x04, 0x0a
        /*02aa*/ 	.short	(.L_284 - .L_283)
	.align		4
.L_283:
        /*02ac*/ 	.word	index@(.nv.constant0._ZN7cutlass13device_kernelIN5flash11enable_sm90INS1_16FlashAttnBwdSm90INS1_25CollectiveMainloopBwdSm90ILi2ELi1ELi1EN4cute5tupleIJNS5_1CILi1EEES8_S8_EEENS6_IJNS7_ILi64EEENS7_ILi80EEENS7_ILi256EEEEEENS_6half_tEfNS_4arch4Sm90ELb0ELb1ELb1ELb1ELb0ELb0ELb1ELb1ELi2ELi1ELi1ELi1ELb0EEENS1_21CollectiveEpilogueBwdISD_SE_SG_Li256ELb1ELb1ELi2EEENS1_19SingleTileSchedulerILb1ELb0ELb0ELi80EEEEEEEEEvNT_6ParamsE)
        /*02b0*/ 	.short	0x0210
        /*02b2*/ 	.short	0x06f0


	//----- nvinfo : EIATTR_SW_WAR
	.align		4
.L_284:
        /*02b4*/ 	.byte	0x04, 0x36
        /*02b6*/ 	.short	(.L_286 - .L_285)
.L_285:
        /*02b8*/ 	.word	0x00000008
.L_286:


//--------------------- .nv.info._ZN7cutlass13device_kernelIN5flash11enable_sm90INS1_16FlashAttnBwdSm90INS1_25CollectiveMainloopBwdSm90ILi2ELi1ELi1EN4cute5tupleIJNS5_1CILi1EEES8_S8_EEENS6_IJNS7_ILi64EEENS7_ILi80EEENS7_ILi256EEEEEENS_6half_tEfNS_4arch4Sm90ELb0ELb1ELb1ELb1ELb0ELb0ELb1ELb1ELi2ELi1ELi1ELi1ELb0EEENS1_24CollectiveEpilogueBwdGQAISD_fSG_Li256ELb1ELb0EEENS1_19SingleTileSchedulerILb1ELb0ELb0ELi80EEEEEEEEEvNT_6ParamsE --------------------------
	.section	.nv.info._ZN7cutlass13device_kernelIN5flash11enable_sm90INS1_16FlashAttnBwdSm90INS1_25CollectiveMainloopBwdSm90ILi2ELi1ELi1EN4cute5tupleIJNS5_1CILi1EEES8_S8_EEENS6_IJNS7_ILi64EEENS7_ILi80EEENS7_ILi256EEEEEENS_6half_tEfNS_4arch4Sm90ELb0ELb1ELb1ELb1ELb0ELb0ELb1ELb1ELi2ELi1ELi1ELi1ELb0EEENS1_24CollectiveEpilogueBwdGQAISD_fSG_Li256ELb1ELb0EEENS1_19SingleTileSchedulerILb1ELb0ELb0ELi80EEEEEEEEEvNT_6ParamsE,"",@"SHT_CUDA_INFO"
	.sectionflags	@""
	.align	4


	//----- nvinfo : EIATTR_CUDA_API_VERSION
	.align		4
        /*0000*/ 	.byte	0x04, 0x37
        /*0002*/ 	.short	(.L_288 - .L_287)
.L_287:
        /*0004*/ 	.word	0x00000082


	//----- nvinfo : EIATTR_KPARAM_INFO
	.align		4
.L_288:
        /*0008*/ 	.byte	0x04, 0x17
        /*000a*/ 	.short	(.L_290 - .L_289)
.L_289:
        /*000c*/ 	.word	0x00000000
        /*0010*/ 	.short	0x0000
        /*0012*/ 	.short	0x0070
        /*0014*/ 	.byte	0x00, 0xf0, 0x01, 0x1a


	//----- nvinfo : EIATTR_SPARSE_MMA_MASK
	.align		4
.L_290:
        /*0018*/ 	.byte	0x03, 0x50
        /*001a*/ 	.short	0x0000


	//----- nvinfo : EIATTR_MAXREG_COUNT
	.align		4
        /*001c*/ 	.byte	0x03, 0x1b
        /*001e*/ 	.short	0x00a8


	//----- nvinfo : EIATTR_NUM_BARRIERS
	.align		4
        /*0020*/ 	.byte	0x02, 0x4c
        /*0022*/ 	.byte	0x0a
	.zero		1


	//----- nvinfo : EIATTR_ANNOTATIONS
	.align		4
        /*0024*/ 	.byte	0x04, 0x55
        /*0026*/ 	.short	(.L_292 - .L_291)


	//   ....[0]....
.L_291:
        /*0028*/ 	.word	0x00000001
        /*002c*/ 	.byte	0xc0, 0x02, 0x00, 0x00, 0x01, 0x00, 0x00, 0x00, 0x50, 0x12, 0x00, 0x00, 0x01, 0x00, 0x00, 0x00
        /*003c*/ 	.byte	0x90, 0xbf, 0x00, 0x00


	//----- nvinfo : EIATTR_MERCURY_ISA_VERSION
	.align		4
.L_292:
        /*0040*/ 	.byte	0x03, 0x5f
        /*0042*/ 	.short	0x0101


	//----- nvinfo : EIATTR_INT_WARP_WIDE_INSTR_OFFSETS
	.align		4
        /*0044*/ 	.byte	0x04, 0x31
        /*0046*/ 	.short	(.L_294 - .L_293)


	//   ....[0]....
.L_293:
        /*0048*/ 	.word	0x00000190


	//   ....[1]....
        /*004c*/ 	.word	0x000001c0


	//----- nvinfo : EIATTR_COOP_GROUP_MASK_REGIDS
	.align		4
.L_294:
        /*0050*/ 	.byte	0x04, 0x29
        /*0052*/ 	.short	(.L_296 - .L_295)


	//   ....[0]....
.L_295:
        /*0054*/ 	.word	0xffffffff


	//   ....[1]....
        /*0058*/ 	.word	0xffffffff


	//   ....[2]....
        /*005c*/ 	.word	0xffffffff


	//   ....[3]....
        /*0060*/ 	.word	0xffffffff


	//   ....[4]....
        /*0064*/ 	.word	0xffffffff


	//   ....[5]....
        /*0068*/ 	.word	0xffffffff


	//----- nvinfo : EIATTR_COOP_GROUP_INSTR_OFFSETS
	.align		4
.L_296:
        /*006c*/ 	.byte	0x04, 0x28
        /*006e*/ 	.short	(.L_298 - .L_297)


	//   ....[0]....
.L_297:
        /*0070*/ 	.word	0x00000060


	//   ....[1]....
        /*0074*/ 	.word	0x000001a0


	//   ....[2]....
        /*0078*/ 	.word	0x00000220


	//   ....[3]....
        /*007c*/ 	.word	0x00000400


	//   ....[4]....
        /*0080*/ 	.word	0x00001210


	//   ....[5]....
        /*0084*/ 	.word	0x00009e70


	//----- nvinfo : EIATTR_REG_RECONFIG
	.align		4
.L_298:
        /*0088*/ 	.byte	0x01, 0x54
	.zero		2


	//----- nvinfo : EIATTR_MBARRIER_INSTR_OFFSETS
	.align		4
        /*008c*/ 	.byte	0x04, 0x39
        /*008e*/ 	.short	(.L_300 - .L_299)


	//   ....[0]....
.L_299:
        /*0090*/ 	.word	0x00000290
        /*0094*/ 	.word	0x000000ff
        /*0098*/ 	.word	0x00031800
        /*009c*/ 	.short	0x0100
        /*009e*/ 	.byte	0x06
	.zero		1


	//   ....[1]....
        /*00a0*/ 	.word	0x000003b0
        /*00a4*/ 	.word	0x000000ff
        /*00a8*/ 	.word	0x00031810
        /*00ac*/ 	.short	0x0100
        /*00ae*/ 	.byte	0x08
	.zero		1


	//   ....[2]....
        /*00b0*/ 	.word	0x000003c0
        /*00b4*/ 	.word	0x000000ff
        /*00b8*/ 	.word	0x00031820
        /*00bc*/ 	.short	0x0100
        /*00be*/ 	.byte	0x08
	.zero		1


	//   ....[3]....
        /*00c0*/ 	.word	0x000003d0
        /*00c4*/ 	.word	0x000000ff
        /*00c8*/ 	.word	0x00031818
        /*00cc*/ 	.short	0x0100
        /*00ce*/ 	.byte	0x08
	.zero		1


	//   ....[4]....
        /*00d0*/ 	.word	0x000003e0
        /*00d4*/ 	.word	0x000000ff
        /*00d8*/ 	.word	0x00031828
        /*00dc*/ 	.short	0x0100
        /*00de*/ 	.byte	0x08
	.zero		1


	//   ....[5]....
        /*00e0*/ 	.word	0x00000510
        /*00e4*/ 	.word	0x000000ff
        /*00e8*/ 	.word	0x00031830
        /*00ec*/ 	.short	0x0100
        /*00ee*/ 	.byte	0x08
	.zero		1


	//   ....[6]....
        /*00f0*/ 	.word	0x00000520
        /*00f4*/ 	.word	0x000000ff
        /*00f8*/ 	.word	0x00031838
        /*00fc*/ 	.short	0x0100
        /*00fe*/ 	.byte	0x08
	.zero		1


	//   ....[7]....
        /*0100*/ 	.word	0x000011f0
        /*0104*/ 	.word	0x00000011
        /*0108*/ 	.word	0x00031800
        /*010c*/ 	.short	0x010a
        /*010e*/ 	.byte	0x3f
	.zero		1


	//   ....[8]....
        /*0110*/ 	.word	0x00001230
        /*0114*/ 	.word	0x00000011
        /*0118*/ 	.word	0x00031800
        /*011c*/ 	.short	0x010a
        /*011e*/ 	.byte	0x3f
	.zero		1


	//   ....[9]....
        /*0120*/ 	.word	0x00001c00
        /*0124*/ 	.word	0x00000010
        /*0128*/ 	.word	0x00031810
        /*012c*/ 	.short	0x010a
        /*012e*/ 	.byte	0x3f
	.zero		1


	//   ....[10]....
        /*0130*/ 	.word	0x00001cc0
        /*0134*/ 	.word	0x00000010
        /*0138*/ 	.word	0x00031810
        /*013c*/ 	.short	0x010a
        /*013e*/ 	.byte	0x3f
	.zero		1


	//   ....[11]....
        /*0140*/ 	.word	0x00003880
        /*0144*/ 	.word	0x00000011
        /*0148*/ 	.word	0x00031830
        /*014c*/ 	.short	0x010a
        /*014e*/ 	.byte	0x3f
	.zero		1


	//   ....[12]....
        /*0150*/ 	.word	0x00003940
        /*0154*/ 	.word	0x00000011
        /*0158*/ 	.word	0x00031830
        /*015c*/ 	.short	0x010a
        /*015e*/ 	.byte	0x3f
	.zero		1


	//   ....[13]....
        /*0160*/ 	.word	0x00008880
        /*0164*/ 	.word	0x00000018
        /*0168*/ 	.word	0x00000000
        /*016c*/ 	.short	0x0101
        /*016e*/ 	.byte	0x3f
	.zero		1


	//   ....[14]....
        /*0170*/ 	.word	0x00008f80
        /*0174*/ 	.word	0x00000010
        /*0178*/ 	.word	0x00000000
        /*017c*/ 	.short	0x0101
        /*017e*/ 	.byte	0x3f
	.zero		1


	//   ....[15]....
        /*0180*/ 	.word	0x0000a920
        /*0184*/ 	.word	0x00000006
        /*0188*/ 	.word	0x00031820
        /*018c*/ 	.short	0x010a
        /*018e*/ 	.byte	0x3f
	.zero		1


	//   ....[16]....
        /*0190*/ 	.word	0x0000b360
        /*0194*/ 	.word	0x00000006
        /*0198*/ 	.word	0x00031838
        /*019c*/ 	.short	0x010a
        /*019e*/ 	.byte	0x3f
	.zero		1


	//   ....[17]....
        /*01a0*/ 	.word	0x0000b6b0
        /*01a4*/ 	.word	0x00000014
        /*01a8*/ 	.word	0x00031820
        /*01ac*/ 	.short	0x010a
        /*01ae*/ 	.byte	0x3f
	.zero		1


	//   ....[18]....
        /*01b0*/ 	.word	0x0000baf0
        /*01b4*/ 	.word	0x00000006
        /*01b8*/ 	.word	0x00031838
        /*01bc*/ 	.short	0x010a
        /*01be*/ 	.byte	0x3f
	.zero		1


	//   ....[19]....
        /*01c0*/ 	.word	0x0000c060
        /*01c4*/ 	.word	0x00000005
        /*01c8*/ 	.word	0x00000000
        /*01cc*/ 	.short	0x010a
        /*01ce*/ 	.byte	0x3f
	.zero		1


	//   ....[20]....
        /*01d0*/ 	.word	0x0000c0f0
        /*01d4*/ 	.word	0x00000003
        /*01d8*/ 	.word	0x00000000
        /*01dc*/ 	.short	0x010a
        /*01de*/ 	.byte	0x3f
	.zero		1


	//   ....[21]....
        /*01e0*/ 	.word	0x0000c140
        /*01e4*/ 	.word	0x00000002
        /*01e8*/ 	.word	0x00031838
        /*01ec*/ 	.short	0x010a
        /*01ee*/ 	.byte	0x3f
	.zero		1


	//   ....[22]....
        /*01f0*/ 	.word	0x0000c1a0
        /*01f4*/ 	.word	0x00000011
        /*01f8*/ 	.word	0x00031800
        /*01fc*/ 	.short	0x010a
        /*01fe*/ 	.byte	0x3f
	.zero		1


	//   ....[23]....
        /*0200*/ 	.word	0x0000c1f0
        /*0204*/ 	.word	0x00000010
        /*0208*/ 	.word	0x00031810
        /*020c*/ 	.short	0x010a
        /*020e*/ 	.byte	0x3f
	.zero		1


	//   ....[24]....
        /*0210*/ 	.word	0x0000c240
        /*0214*/ 	.word	0x00000011
        /*0218*/ 	.word	0x00031830
        /*021c*/ 	.short	0x010a
        /*021e*/ 	.byte	0x3f
	.zero		1


	//   ....[25]....
        /*0220*/ 	.word	0x0000c290
        /*0224*/ 	.word	0x00000006
        /*0228*/ 	.word	0x00031820
        /*022c*/ 	.short	0x010a
        /*022e*/ 	.byte	0x3f
	.zero		1


	//   ....[26]....
        /*0230*/ 	.word	0x0000c2e0
        /*0234*/ 	.word	0x00000006
        /*0238*/ 	.word	0x00031838
        /*023c*/ 	.short	0x010a
        /*023e*/ 	.byte	0x3f
	.zero		1


	//   ....[27]....
        /*0240*/ 	.word	0x0000c340
        /*0244*/ 	.word	0x00000014
        /*0248*/ 	.word	0x00031820
        /*024c*/ 	.short	0x010a
        /*024e*/ 	.byte	0x3f
	.zero		1


	//   ....[28]....
        /*0250*/ 	.word	0x0000c390
        /*0254*/ 	.word	0x00000006
        /*0258*/ 	.word	0x00031838
        /*025c*/ 	.short	0x010a
        /*025e*/ 	.byte	0x3f
	.zero		1


	//   ....[29]....
        /*0260*/ 	.word	0x0000c3e0
        /*0264*/ 	.word	0x00000005
        /*0268*/ 	.word	0x00000000
        /*026c*/ 	.short	0x010a
        /*026e*/ 	.byte	0x3f
	.zero		1


	//   ....[30]....
        /*0270*/ 	.word	0x0000c430
        /*0274*/ 	.word	0x00000003
        /*0278*/ 	.word	0x00000000
        /*027c*/ 	.short	0x010a
        /*027e*/ 	.byte	0x3f
	.zero		1


	//----- nvinfo : EIATTR_NUM_MBARRIERS
	.align		4
.L_300:
        /*0280*/ 	.byte	0x03, 0x38
        /*0282*/ 	.short	0x0007


	//----- nvinfo : EIATTR_EXIT_INSTR_OFFSETS
	.align		4
        /*0284*/ 	.byte	0x04, 0x1c
        /*0286*/ 	.short	(.L_302 - .L_301)


	//   ....[0]....
.L_301:
        /*0288*/ 	.word	0x0000c190


	//----- nvinfo : EIATTR_MAX_THREADS
	.align		4
.L_302:
        /*028c*/ 	.byte	0x04, 0x05
        /*028e*/ 	.short	(.L_304 - .L_303)
.L_303:
        /*0290*/ 	.word	0x00000180
        /*0294*/ 	.word	0x00000001
        /*0298*/ 	.word	0x00000001


	//----- nvinfo : EIATTR_CRS_STACK_SIZE
	.align		4
.L_304:
        /*029c*/ 	.byte	0x04, 0x1e
        /*029e*/ 	.short	(.L_306 - .L_305)
.L_305:
        /*02a0*/ 	.word	0x00000000


	//----- nvinfo : EIATTR_CBANK_PARAM_SIZE
	.align		4
.L_306:
        /*02a4*/ 	.byte	0x03, 0x19
        /*02a6*/ 	.short	0x06f0


	//----- nvinfo : EIATTR_PARAM_CBANK
	.align		4
        /*02a8*/ 	.byte	0x04, 0x0a
        /*02aa*/ 	.short	(.L_308 - .L_307)
	.align		4
.L_307:
        /*02ac*/ 	.word	index@(.nv.constant0._ZN7cutlass13device_kernelIN5flash11enable_sm90INS1_16FlashAttnBwdSm90INS1_25CollectiveMainloopBwdSm90ILi2ELi1ELi1EN4cute5tupleIJNS5_1CILi1EEES8_S8_EEENS6_IJNS7_ILi64EEENS7_ILi80EEENS7_ILi256EEEEEENS_6half_tEfNS_4arch4Sm90ELb0ELb1ELb1ELb1ELb0ELb0ELb1ELb1ELi2ELi1ELi1ELi1ELb0EEENS1_24CollectiveEpilogueBwdGQAISD_fSG_Li256ELb1ELb0EEENS1_19SingleTileSchedulerILb1ELb0ELb0ELi80EEEEEEEEEvNT_6ParamsE)
        /*02b0*/ 	.short	0x0210
        /*02b2*/ 	.short	0x06f0


	//----- nvinfo : EIATTR_SW_WAR
	.align		4
.L_308:
        /*02b4*/ 	.byte	0x04, 0x36
        /*02b6*/ 	.short	(.L_310 - .L_309)
.L_309:
        /*02b8*/ 	.word	0x00000008
.L_310:


//--------------------- .nv.info._ZN7cutlass13device_kernelIN5flash11enable_sm90INS1_16FlashAttnBwdSm90INS1_25CollectiveMainloopBwdSm90ILi2ELi1ELi1EN4cute5tupleIJNS5_1CILi1EEES8_S8_EEENS6_IJNS7_ILi64EEENS7_ILi80EEENS7_ILi256EEEEEENS_6half_tEfNS_4arch4Sm90ELb1ELb0ELb1ELb0ELb0ELb0ELb1ELb1ELi2ELi1ELi1ELi1ELb0EEENS1_21CollectiveEpilogueBwdISD_SE_SG_Li256ELb0ELb1ELi2EEENS1_25SingleTileBwdLPTSchedulerILb0ELi80ELb0EEEEEEEEEvNT_6ParamsE --------------------------
	.section	.nv.info._ZN7cutlass13device_kernelIN5flash11enable_sm90INS1_16FlashAttnBwdSm90INS1_25CollectiveMainloopBwdSm90ILi2ELi1ELi1EN4cute5tupleIJNS5_1CILi1EEES8_S8_EEENS6_IJNS7_ILi64EEENS7_ILi80EEENS7_ILi256EEEEEENS_6half_tEfNS_4arch4Sm90ELb1ELb0ELb1ELb0ELb0ELb0ELb1ELb1ELi2ELi1ELi1ELi1ELb0EEENS1_21CollectiveEpilogueBwdISD_SE_SG_Li256ELb0ELb1ELi2EEENS1_25SingleTileBwdLPTSchedulerILb0ELi80ELb0EEEEEEEEEvNT_6ParamsE,"",@"SHT_CUDA_INFO"
	.sectionflags	@""
	.align	4


	//----- nvinfo : EIATTR_CUDA_API_VERSION
	.align		4
        /*0000*/ 	.byte	0x04, 0x37
        /*0002*/ 	.short	(.L_312 - .L_311)
.L_311:
        /*0004*/ 	.word	0x00000082


	//----- nvinfo : EIATTR_KPARAM_INFO
	.align		4
.L_312:
        /*0008*/ 	.byte	0x04, 0x17
        /*000a*/ 	.short	(.L_314 - .L_313)
.L_313:
        /*000c*/ 	.word	0x00000000
        /*0010*/ 	.short	0x0000
        /*0012*/ 	.short	0x0070
        /*0014*/ 	.byte	0x00, 0xf0, 0x01, 0x24


	//----- nvinfo : EIATTR_SPARSE_MMA_MASK
	.align		4
.L_314:
        /*0018*/ 	.byte	0x03, 0x50
        /*001a*/ 	.short	0x0000


	//----- nvinfo : EIATTR_MAXREG_COUNT
	.align		4
        /*001c*/ 	.byte	0x03, 0x1b
        /*001e*/ 	.short	0x00a8


	//----- nvinfo : EIATTR_NUM_BARRIERS
	.align		4
        /*0020*/ 	.byte	0x02, 0x4c
        /*0022*/ 	.byte	0x0a
	.zero		1


	//----- nvinfo : EIATTR_EXTERNS
	.align		4
        /*0024*/ 	.byte	0x04, 0x0f
        /*0026*/ 	.short	(.L_316 - .L_315)


	//   ....[0]....
	.align		4
.L_315:
        /*0028*/ 	.word	index@(__assertfail)


	//----- nvinfo : EIATTR_ANNOTATIONS
	.align		4
.L_316:
        /*002c*/ 	.byte	0x04, 0x55
        /*002e*/ 	.short	(.L_318 - .L_317)


	//   ....[0]....
.L_317:
        /*0030*/ 	.word	0x00000001
        /*0034*/ 	.byte	0xa0, 0x12, 0x00, 0x00, 0x01, 0x00, 0x00, 0x00, 0x20, 0x13, 0x00, 0x00, 0x01, 0x00, 0x00, 0x00
        /*0044*/ 	.byte	0xb0, 0x41, 0x00, 0x00, 0x01, 0x00, 0x00, 0x00, 0xf0, 0x41, 0x00, 0x00, 0x01, 0x00, 0x00, 0x00
        /*0054*/ 	.byte	0x30, 0x42, 0x00, 0x00, 0x01, 0x00, 0x00, 0x00, 0x30, 0x71, 0x00, 0x00, 0x01, 0x00, 0x00, 0x00
        /*0064*/ 	.byte	0x40, 0x72, 0x00, 0x00, 0x01, 0x00, 0x00, 0x00, 0xa0, 0x74, 0x00, 0x00, 0x01, 0x00, 0x00, 0x00
        /*0074*/ 	.byte	0x70, 0x79, 0x00, 0x00, 0x01, 0x00, 0x00, 0x00, 0xa0, 0x79, 0x00, 0x00, 0x01, 0x00, 0x00, 0x00
        /*0084*/ 	.byte	0xb0, 0xe6, 0x00, 0x00, 0x01, 0x00, 0x00, 0x00, 0x30, 0xe7, 0x00, 0x00


	//----- nvinfo : EIATTR_MERCURY_ISA_VERSION
	.align		4
.L_318:
        /*0090*/ 	.byte	0x03, 0x5f
        /*0092*/ 	.short	0x0101


	//----- nvinfo : EIATTR_INT_WARP_WIDE_INSTR_OFFSETS
	.align		4
        /*0094*/ 	.byte	0x04, 0x31
        /*0096*/ 	.short	(.L_320 - .L_319)


	//   ....[0]....
.L_319:
        /*0098*/ 	.word	0x000001e0


	//   ....[1]....
        /*009c*/ 	.word	0x00000290


	//----- nvinfo : EIATTR_COOP_GROUP_MASK_REGIDS
	.align		4
.L_320:
        /*00a0*/ 	.byte	0x04, 0x29
        /*00a2*/ 	.short	(.L_322 - .L_321)


	//   ....[0]....
.L_321:
        /*00a4*/ 	.word	0xffffffff


	//   ....[1]....
        /*00a8*/ 	.word	0xffffffff


	//   ....[2]....
        /*00ac*/ 	.word	0xffffffff


	//   ....[3]....
        /*00b0*/ 	.word	0xffffffff


	//   ....[4]....
        /*00b4*/ 	.word	0xffffffff


	//   ....[5]....
        /*00b8*/ 	.word	0xffffffff


	//   ....[6]....
        /*00bc*/ 	.word	0xffffffff


	//----- nvinfo : EIATTR_COOP_GROUP_INSTR_OFFSETS
	.align		4
.L_322:
        /*00c0*/ 	.byte	0x04, 0x28
        /*00c2*/ 	.short	(.L_324 - .L_323)


	//   ....[0]....
.L_323:
        /*00c4*/ 	.word	0x00000060


	//   ....[1]....
        /*00c8*/ 	.word	0x000001f0


	//   ....[2]....
        /*00cc*/ 	.word	0x000002a0


	//   ....[3]....
        /*00d0*/ 	.word	0x00000400


	//   ....[4]....
        /*00d4*/ 	.word	0x00000f80


	//   ....[5]....
        /*00d8*/ 	.word	0x0000b4d0


	//   ....[6]....
        /*00dc*/ 	.word	0x0000d710


	//----- nvinfo : EIATTR_REG_RECONFIG
	.align		4
.L_324:
        /*00e0*/ 	.byte	0x01, 0x54
	.zero		2


	//----- nvinfo : EIATTR_SYSCALL_OFFSETS
	.align		4
        /*00e4*/ 	.byte	0x04, 0x46
        /*00e6*/ 	.short	(.L_326 - .L_325)


	//   ....[0]....
.L_325:
        /*00e8*/ 	.word	0x0000aef0


	//   ....[1]....
        /*00ec*/ 	.word	0x0000b030


	//   ....[2]....
        /*00f0*/ 	.word	0x0000b150


	//   ....[3]....
        /*00f4*/ 	.word	0x0000b270


	//----- nvinfo : EIATTR_MBARRIER_INSTR_OFFSETS
	.align		4
.L_326:
        /*00f8*/ 	.byte	0x04, 0x39
        /*00fa*/ 	.short	(.L_328 - .L_327)


	//   ....[0]....
.L_327:
        /*00fc*/ 	.word	0x000002c0
        /*0100*/ 	.word	0x000000ff
        /*0104*/ 	.word	0x00031800
        /*0108*/ 	.short	0x0100
        /*010a*/ 	.byte	0x06
	.zero		1


	//   ....[1]....
        /*010c*/ 	.word	0x000003b0
        /*0110*/ 	.word	0x000000ff
        /*0114*/ 	.word	0x00031810
        /*0118*/ 	.short	0x0100
        /*011a*/ 	.byte	0x08
	.zero		1


	//   ....[2]....
        /*011c*/ 	.word	0x000003c0
        /*0120*/ 	.word	0x000000ff
        /*0124*/ 	.word	0x00031820
        /*0128*/ 	.short	0x0100
        /*012a*/ 	.byte	0x08
	.zero		1


	//   ....[3]....
        /*012c*/ 	.word	0x000003d0
        /*0130*/ 	.word	0x000000ff
        /*0134*/ 	.word	0x00031818
        /*0138*/ 	.short	0x0100
        /*013a*/ 	.byte	0x08
	.zero		1


	//   ....[4]....
        /*013c*/ 	.word	0x000003e0
        /*0140*/ 	.word	0x000000ff
        /*0144*/ 	.word	0x00031828
        /*0148*/ 	.short	0x0100
        /*014a*/ 	.byte	0x08
	.zero		1


	//   ....[5]....
        /*014c*/ 	.word	0x00000510
        /*0150*/ 	.word	0x000000ff
        /*0154*/ 	.word	0x00031830
        /*0158*/ 	.short	0x0100
        /*015a*/ 	.byte	0x08
	.zero		1


	//   ....[6]....
        /*015c*/ 	.word	0x00000520
        /*0160*/ 	.word	0x000000ff
        /*0164*/ 	.word	0x00031838
        /*0168*/ 	.short	0x0100
        /*016a*/ 	.byte	0x08
	.zero		1


	//   ....[7]....
        /*016c*/ 	.word	0x00000f00
        /*0170*/ 	.word	0x00000011
        /*0174*/ 	.word	0x00031800
        /*0178*/ 	.short	0x010a
        /*017a*/ 	.byte	0x3f
	.zero		1


	//   ....[8]....
        /*017c*/ 	.word	0x00001000
        /*0180*/ 	.word	0x00000011
        /*0184*/ 	.word	0x00031800
        /*0188*/ 	.short	0x010a
        /*018a*/ 	.byte	0x3f
	.zero		1


	//   ....[9]....
        /*018c*/ 	.word	0x000018a0
        /*0190*/ 	.word	0x00000010
        /*0194*/ 	.word	0x00031810
        /*0198*/ 	.short	0x010a
        /*019a*/ 	.byte	0x3f
	.zero		1


	//   ....[10]....
        /*019c*/ 	.word	0x00001970
        /*01a0*/ 	.word	0x00000010
        /*01a4*/ 	.word	0x00031810
        /*01a8*/ 	.short	0x010a
        /*01aa*/ 	.byte	0x3f
	.zero		1


	//   ....[11]....
        /*01ac*/ 	.word	0x00003ee0
        /*01b0*/ 	.word	0x00000011
        /*01b4*/ 	.word	0x00031830
        /*01b8*/ 	.short	0x010a
        /*01ba*/ 	.byte	0x3f
	.zero		1


	//   ....[12]....
        /*01bc*/ 	.word	0x00003f20
        /*01c0*/ 	.word	0x00000011
        /*01c4*/ 	.word	0x00031830
        /*01c8*/ 	.short	0x010a
        /*01ca*/ 	.byte	0x3f
	.zero		1


	//   ....[13]....
        /*01cc*/ 	.word	0x00009e60
        /*01d0*/ 	.word	0x00000018
        /*01d4*/ 	.word	0x00000000
        /*01d8*/ 	.short	0x0101
        /*01da*/ 	.byte	0x3f
	.zero		1


	//   ....[14]....
        /*01dc*/ 	.word	0x0000a830
        /*01e0*/ 	.word	0x00000010
        /*01e4*/ 	.word	0x00000000
        /*01e8*/ 	.short	0x0101
        /*01ea*/ 	.byte	0x3f
	.zero		1


	//   ....[15]....
        /*01ec*/ 	.word	0x0000dd90
        /*01f0*/ 	.word	0x00000007
        /*01f4*/ 	.word	0x00031820
        /*01f8*/ 	.short	0x010a
        /*01fa*/ 	.byte	0x3f
	.zero		1


	//   ....[16]....
        /*01fc*/ 	.word	0x0000e630
        /*0200*/ 	.word	0x00000007
        /*0204*/ 	.word	0x00031838
        /*0208*/ 	.short	0x010a
        /*020a*/ 	.byte	0x3f
	.zero		1


	//   ....[17]....
        /*020c*/ 	.word	0x0000e9c0
        /*0210*/ 	.word	0x00000013
        /*0214*/ 	.word	0x00031820
        /*0218*/ 	.short	0x010a
        /*021a*/ 	.byte	0x3f
	.zero		1


	//   ....[18]....
        /*021c*/ 	.word	0x0000eda0
        /*0220*/ 	.word	0x00000007
        /*0224*/ 	.word	0x00031838
        /*0228*/ 	.short	0x010a
        /*022a*/ 	.byte	0x3f
	.zero		1


	//   ....[19]....
        /*022c*/ 	.word	0x0000f260
        /*0230*/ 	.word	0x00000003
        /*0234*/ 	.word	0x00000000
        /*0238*/ 	.short	0x010a
        /*023a*/ 	.byte	0x3f
	.zero		1


	//   ....[20]....
        /*023c*/ 	.word	0x0000f2f0
        /*0240*/ 	.word	0x00000011
        /*0244*/ 	.word	0x00000000
        /*0248*/ 	.short	0x010a
        /*024a*/ 	.byte	0x3f
	.zero		1


	//   ....[21]....
        /*024c*/ 	.word	0x0000f340
        /*0250*/ 	.word	0x00000005
        /*0254*/ 	.word	0x00031838
        /*0258*/ 	.short	0x010a
        /*025a*/ 	.byte	0x3f
	.zero		1


	//   ....[22]....
        /*025c*/ 	.word	0x0000f3a0
        /*0260*/ 	.word	0x00000011
        /*0264*/ 	.word	0x00031800
        /*0268*/ 	.short	0x010a
        /*026a*/ 	.byte	0x3f
	.zero		1


	//   ....[23]....
        /*026c*/ 	.word	0x0000f3f0
        /*0270*/ 	.word	0x00000010
        /*0274*/ 	.word	0x00031810
        /*0278*/ 	.short	0x010a
        /*027a*/ 	.byte	0x3f
	.zero		1


	//   ....[24]....
        /*027c*/ 	.word	0x0000f440
        /*0280*/ 	.word	0x00000011
        /*0284*/ 	.word	0x00031830
        /*0288*/ 	.short	0x010a
        /*028a*/ 	.byte	0x3f
	.zero		1


	//   ....[25]....
        /*028c*/ 	.word	0x0000f490
        /*0290*/ 	.word	0x00000007
        /*0294*/ 	.word	0x00031820
        /*0298*/ 	.short	0x010a
        /*029a*/ 	.byte	0x3f
	.zero		1


	//   ....[26]....
        /*029c*/ 	.word	0x0000f4e0
        /*02a0*/ 	.word	0x00000007
        /*02a4*/ 	.word	0x00031838
        /*02a8*/ 	.short	0x010a
        /*02aa*/ 	.byte	0x3f
	.zero		1


	//   ....[27]....
        /*02ac*/ 	.word	0x0000f540
        /*02b0*/ 	.word	0x00000013
        /*02b4*/ 	.word	0x00031820
        /*02b8*/ 	.short	0x010a
        /*02ba*/ 	.byte	0x3f
	.zero		1


	//   ....[28]....
        /*02bc*/ 	.word	0x0000f590
        /*02c0*/ 	.word	0x00000007
        /*02c4*/ 	.word	0x00031838
        /*02c8*/ 	.short	0x010a
        /*02ca*/ 	.byte	0x3f
	.zero		1


	//   ....[29]....
        /*02cc*/ 	.word	0x0000f660
        /*02d0*/ 	.word	0x00000003
        /*02d4*/ 	.word	0x00000000
        /*02d8*/ 	.short	0x010a
        /*02da*/ 	.byte	0x3f
	.zero		1


	//   ....[30]....
        /*02dc*/ 	.word	0x0000f6b0
        /*02e0*/ 	.word	0x00000011
        /*02e4*/ 	.word	0x00000000
        /*02e8*/ 	.short	0x010a
        /*02ea*/ 	.byte	0x3f
	.zero		1


	//----- nvinfo : EIATTR_NUM_MBARRIERS
	.align		4
.L_328:
        /*02ec*/ 	.byte	0x03, 0x38
        /*02ee*/ 	.short	0x0007


	//----- nvinfo : EIATTR_EXIT_INSTR_OFFSETS
	.align		4
        /*02f0*/ 	.byte	0x04, 0x1c
        /*02f2*/ 	.short	(.L_330 - .L_329)


	//   ....[0]....
.L_329:
        /*02f4*/ 	.word	0x00000880


	//   ....[1]....
        /*02f8*/ 	.word	0x0000bdc0


	//   ....[2]....
        /*02fc*/ 	.word	0x0000d6c0


	//   ....[3]....
        /*0300*/ 	.word	0x0000f390


	//----- nvinfo : EIATTR_MAX_THREADS
	.align		4
.L_330:
        /*0304*/ 	.byte	0x04, 0x05
        /*0306*/ 	.short	(.L_332 - .L_331)
.L_331:
        /*0308*/ 	.word	0x00000180
        /*030c*/ 	.word	0x00000001
        /*0310*/ 	.word	0x00000001


	//----- nvinfo : EIATTR_CRS_STACK_SIZE
	.align		4
.L_332:
        /*0314*/ 	.byte	0x04, 0x1e
        /*0316*/ 	.short	(.L_334 - .L_333)
.L_333:
        /*0318*/ 	.word	0x00000000


	//----- nvinfo : EIATTR_CBANK_PARAM_SIZE
	.align		4
.L_334:
        /*031c*/ 	.byte	0x03, 0x19
        /*031e*/ 	.short	0x0970


	//----- nvinfo : EIATTR_PARAM_CBANK
	.align		4
        /*0320*/ 	.byte	0x04, 0x0a
        /*0322*/ 	.short	(.L_336 - .L_335)
	.align		4
.L_335:
        /*0324*/ 	.word	index@(.nv.constant0._ZN7cutlass13device_kernelIN5flash11enable_sm90INS1_16FlashAttnBwdSm90INS1_25CollectiveMainloopBwdSm90ILi2ELi1ELi1EN4cute5tupleIJNS5_1CILi1EEES8_S8_EEENS6_IJNS7_ILi64EEENS7_ILi80EEENS7_ILi256EEEEEENS_6half_tEfNS_4arch4Sm90ELb1ELb0ELb1ELb0ELb0ELb0ELb1ELb1ELi2ELi1ELi1ELi1ELb0EEENS1_21CollectiveEpilogueBwdISD_SE_SG_Li256ELb0ELb1ELi2EEENS1_25SingleTileBwdLPTSchedulerILb0ELi80ELb0EEEEEEEEEvNT_6ParamsE)
        /*0328*/ 	.short	0x0210
        /*032a*/ 	.short	0x0970


	//----- nvinfo : EIATTR_SW_WAR
	.align		4
.L_336:
        /*032c*/ 	.byte	0x04, 0x36
        /*032e*/ 	.short	(.L_338 - .L_337)
.L_337:
        /*0330*/ 	.word	0x00000008
.L_338:


//--------------------- .nv.info._ZN7cutlass13device_kernelIN5flash11enable_sm90INS1_16FlashAttnBwdSm90INS1_25CollectiveMainloopBwdSm90ILi2ELi1ELi1EN4cute5tupleIJNS5_1CILi1EEES8_S8_EEENS6_IJNS7_ILi64EEENS7_ILi80EEENS7_ILi256EEEEEENS_6half_tEfNS_4arch4Sm90ELb1ELb0ELb1ELb0ELb0ELb0ELb1ELb1ELi2ELi1ELi1ELi1ELb0EEENS1_24CollectiveEpilogueBwdGQAISD_fSG_Li256ELb0ELb0EEENS1_25SingleTileBwdLPTSchedulerILb0ELi80ELb0EEEEEEEEEvNT_6ParamsE --------------------------
	.section	.nv.info._ZN7cutlass13device_kernelIN5flash11enable_sm90INS1_16FlashAttnBwdSm90INS1_25CollectiveMainloopBwdSm90ILi2ELi1ELi1EN4cute5tupleIJNS5_1CILi1EEES8_S8_EEENS6_IJNS7_ILi64EEENS7_ILi80EEENS7_ILi256EEEEEENS_6half_tEfNS_4arch4Sm90ELb1ELb0ELb1ELb0ELb0ELb0ELb1ELb1ELi2ELi1ELi1ELi1ELb0EEENS1_24CollectiveEpilogueBwdGQAISD_fSG_Li256ELb0ELb0EEENS1_25SingleTileBwdLPTSchedulerILb0ELi80ELb0EEEEEEEEEvNT_6ParamsE,"",@"SHT_CUDA_INFO"
	.sectionflags	@""
	.align	4


	//----- nvinfo : EIATTR_CUDA_API_VERSION
	.align		4
        /*0000*/ 	.byte	0x04, 0x37
        /*0002*/ 	.short	(.L_340 - .L_339)
.L_339:
        /*0004*/ 	.word	0x00000082


	//----- nvinfo : EIATTR_KPARAM_INFO
	.align		4
.L_340:
        /*0008*/ 	.byte	0x04, 0x17
        /*000a*/ 	.short	(.L_342 - .L_341)
.L_341:
        /*000c*/ 	.word	0x00000000
        /*0010*/ 	.short	0x0000
        /*0012*/ 	.short	0x0070
        /*0014*/ 	.byte	0x00, 0xf0, 0x01, 0x1c


	//----- nvinfo : EIATTR_SPARSE_MMA_MASK
	.align		4
.L_342:
        /*0018*/ 	.byte	0x03, 0x50
        /*001a*/ 	.short	0x0000


	//----- nvinfo : EIATTR_MAXREG_COUNT
	.align		4
        /*001c*/ 	.byte	0x03, 0x1b
        /*001e*/ 	.short	0x00a8


	//----- nvinfo : EIATTR_NUM_BARRIERS
	.align		4
        /*0020*/ 	.byte	0x02, 0x4c
        /*0022*/ 	.byte	0x0a
	.zero		1


	//----- nvinfo : EIATTR_ANNOTATIONS
	.align		4
        /*0024*/ 	.byte	0x04, 0x55
        /*0026*/ 	.short	(.L_344 - .L_343)


	//   ....[0]....
.L_343:
        /*0028*/ 	.word	0x00000001
        /*002c*/ 	.byte	0xf0, 0x06, 0x00, 0x00, 0x01, 0x00, 0x00, 0x00, 0x90, 0x07, 0x00, 0x00, 0x01, 0x00, 0x00, 0x00
        /* <DEDUP_REMOVED lines=8> */
        /*00bc*/ 	.byte	0xb0, 0xa4, 0x00, 0x00, 0x01, 0x00, 0x00, 0x00, 0x30, 0xa5, 0x00, 0x00


	//----- nvinfo : EIATTR_MERCURY_ISA_VERSION
	.align		4
.L_344:
        /*00c8*/ 	.byte	0x03, 0x5f
        /*00ca*/ 	.short	0x0101


	//----- nvinfo : EIATTR_INT_WARP_WIDE_INSTR_OFFSETS
	.align		4
        /*00cc*/ 	.byte	0x04, 0x31
        /*00ce*/ 	.short	(.L_346 - .L_345)


	//   ....[0]....
.L_345:
        /*00d0*/ 	.word	0x00000180


	//   ....[1]....
        /*00d4*/ 	.word	0x00000230


	//----- nvinfo : EIATTR_COOP_GROUP_MASK_REGIDS
	.align		4
.L_346:
        /*00d8*/ 	.byte	0x04, 0x29
        /*00da*/ 	.short	(.L_348 - .L_347)


	//   ....[0]....
.L_347:
        /*00dc*/ 	.word	0xffffffff


	//   ....[1]....
        /*00e0*/ 	.word	0xffffffff


	//   ....[2]....
        /*00e4*/ 	.word	0xffffffff


	//   ....[3]....
        /*00e8*/ 	.word	0xffffffff


	//   ....[4]....
        /*00ec*/ 	.word	0xffffffff


	//   ....[5]....
        /*00f0*/ 	.word	0xffffffff


	//----- nvinfo : EIATTR_COOP_GROUP_INSTR_OFFSETS
	.align		4
.L_348:
        /*00f4*/ 	.byte	0x04, 0x28
        /*00f6*/ 	.short	(.L_350 - .L_349)


	//   ....[0]....
.L_349:
        /*00f8*/ 	.word	0x00000060


	//   ....[1]....
        /*00fc*/ 	.word	0x00000190


	//   ....[2]....
        /*0100*/ 	.word	0x00000240


	//   ....[3]....
        /*0104*/ 	.word	0x000003a0


	//   ....[4]....
        /*0108*/ 	.word	0x00000fe0


	//   ....[5]....
        /*010c*/ 	.word	0x00009520


	//----- nvinfo : EIATTR_REG_RECONFIG
	.align		4
.L_350:
        /*0110*/ 	.byte	0x01, 0x54
	.zero		2


	//----- nvinfo : EIATTR_MBARRIER_INSTR_OFFSETS
	.align		4
        /*0114*/ 	.byte	0x04, 0x39
        /*0116*/ 	.short	(.L_352 - .L_351)


	//   ....[0]....
.L_351:
        /*0118*/ 	.word	0x00000260
        /*011c*/ 	.word	0x000000ff
        /*0120*/ 	.word	0x00031800
        /*0124*/ 	.short	0x0100
        /*0126*/ 	.byte	0x06
	.zero		1


	//   ....[1]....
        /*0128*/ 	.word	0x00000350
        /*012c*/ 	.word	0x000000ff
        /*0130*/ 	.word	0x00031810
        /*0134*/ 	.short	0x0100
        /*0136*/ 	.byte	0x08
	.zero		1


	//   ....[2]....
        /*0138*/ 	.word	0x00000360
        /*013c*/ 	.word	0x000000ff
        /*0140*/ 	.word	0x00031820
        /*0144*/ 	.short	0x0100
        /*0146*/ 	.byte	0x08
	.zero		1


	//   ....[3]....
        /*0148*/ 	.word	0x00000370
        /*014c*/ 	.word	0x000000ff
        /*0150*/ 	.word	0x00031818
        /*0154*/ 	.short	0x0100
        /*0156*/ 	.byte	0x08
	.zero		1


	//   ....[4]....
        /*0158*/ 	.word	0x00000380
        /*015c*/ 	.word	0x000000ff
        /*0160*/ 	.word	0x00031828
        /*0164*/ 	.short	0x0100
        /*0166*/ 	.byte	0x08
	.zero		1


	//   ....[5]....
        /*0168*/ 	.word	0x000004b0
        /*016c*/ 	.word	0x000000ff
        /*0170*/ 	.word	0x00031830
        /*0174*/ 	.short	0x0100
        /*0176*/ 	.byte	0x08
	.zero		1


	//   ....[6]....
        /*0178*/ 	.word	0x000004c0
        /*017c*/ 	.word	0x000000ff
        /*0180*/ 	.word	0x00031838
        /*0184*/ 	.short	0x0100
        /*0186*/ 	.byte	0x08
	.zero		1


	//   ....[7]....
        /*0188*/ 	.word	0x00000f60
        /*018c*/ 	.word	0x00000011
        /*0190*/ 	.word	0x00031800
        /*0194*/ 	.short	0x010a
        /*0196*/ 	.byte	0x3f
	.zero		1


	//   ....[8]....
        /*0198*/ 	.word	0x00001060
        /*019c*/ 	.word	0x00000011
        /*01a0*/ 	.word	0x00031800
        /*01a4*/ 	.short	0x010a
        /*01a6*/ 	.byte	0x3f
	.zero		1


	//   ....[9]....
        /*01a8*/ 	.word	0x00001960
        /*01ac*/ 	.word	0x00000010
        /*01b0*/ 	.word	0x00031810
        /*01b4*/ 	.short	0x010a
        /*01b6*/ 	.byte	0x3f
	.zero		1


	//   ....[10]....
        /*01b8*/ 	.word	0x00001a20
        /*01bc*/ 	.word	0x00000010
        /*01c0*/ 	.word	0x00031810
        /*01c4*/ 	.short	0x010a
        /*01c6*/ 	.byte	0x3f
	.zero		1


	//   ....[11]....
        /*01c8*/ 	.word	0x000035b0
        /*01cc*/ 	.word	0x00000011
        /*01d0*/ 	.word	0x00031830
        /*01d4*/ 	.short	0x010a
        /*01d6*/ 	.byte	0x3f
	.zero		1


	//   ....[12]....
        /*01d8*/ 	.word	0x00003670
        /*01dc*/ 	.word	0x00000011
        /*01e0*/ 	.word	0x00031830
        /*01e4*/ 	.short	0x010a
        /*01e6*/ 	.byte	0x3f
	.zero		1


	//   ....[13]....
        /*01e8*/ 	.word	0x00007fe0
        /*01ec*/ 	.word	0x00000018
        /*01f0*/ 	.word	0x00000000
        /*01f4*/ 	.short	0x0101
        /*01f6*/ 	.byte	0x3f
	.zero		1


	//   ....[14]....
        /*01f8*/ 	.word	0x000086d0
        /*01fc*/ 	.word	0x00000010
        /*0200*/ 	.word	0x00000000
        /*0204*/ 	.short	0x0101
        /*0206*/ 	.byte	0x3f
	.zero		1


	//   ....[15]....
        /*0208*/ 	.word	0x00009b90
        /*020c*/ 	.word	0x00000007
        /*0210*/ 	.word	0x00031820
        /*0214*/ 	.short	0x010a
        /*0216*/ 	.byte	0x3f
	.zero		1


	//   ....[16]....
        /*0218*/ 	.word	0x0000a430
        /*021c*/ 	.word	0x00000007
        /*0220*/ 	.word	0x00031838
        /*0224*/ 	.short	0x010a
        /*0226*/ 	.byte	0x3f
	.zero		1


	//   ....[17]....
        /*0228*/ 	.word	0x0000a7c0
        /*022c*/ 	.word	0x00000013
        /*0230*/ 	.word	0x00031820
        /*0234*/ 	.short	0x010a
        /*0236*/ 	.byte	0x3f
	.zero		1


	//   ....[18]....
        /*0238*/ 	.word	0x0000aba0
        /*023c*/ 	.word	0x00000007
        /*0240*/ 	.word	0x00031838
        /*0244*/ 	.short	0x010a
        /*0246*/ 	.byte	0x3f
	.zero		1


	//   ....[19]....
        /*0248*/ 	.word	0x0000b040
        /*024c*/ 	.word	0x00000003
        /*0250*/ 	.word	0x00000000
        /*0254*/ 	.short	0x010a
        /*0256*/ 	.byte	0x3f
	.zero		1


	//   ....[20]....
        /*0258*/ 	.word	0x0000b0d0
        /*025c*/ 	.word	0x00000011
        /*0260*/ 	.word	0x00000000
        /*0264*/ 	.short	0x010a
        /*0266*/ 	.byte	0x3f
	.zero		1


	//   ....[21]....
        /*0268*/ 	.word	0x0000b120
        /*026c*/ 	.word	0x00000004
        /*0270*/ 	.word	0x00031838
        /*0274*/ 	.short	0x010a
        /*0276*/ 	.byte	0x3f
	.zero		1


	//   ....[22]....
        /*0278*/ 	.word	0x0000b180
        /*027c*/ 	.word	0x00000011
        /*0280*/ 	.word	0x00031800
        /*0284*/ 	.short	0x010a
        /*0286*/ 	.byte	0x3f
	.zero		1


	//   ....[23]....
        /*0288*/ 	.word	0x0000b1d0
        /*028c*/ 	.word	0x00000010
        /*0290*/ 	.word	0x00031810
        /*0294*/ 	.short	0x010a
        /*0296*/ 	.byte	0x3f
	.zero		1


	//   ....[24]....
        /*0298*/ 	.word	0x0000b220
        /*029c*/ 	.word	0x00000011
        /*02a0*/ 	.word	0x00031830
        /*02a4*/ 	.short	0x010a
        /*02a6*/ 	.byte	0x3f
	.zero		1


	//   ....[25]....
        /*02a8*/ 	.word	0x0000b270
        /*02ac*/ 	.word	0x00000007
        /*02b0*/ 	.word	0x00031820
        /*02b4*/ 	.short	0x010a
        /*02b6*/ 	.byte	0x3f
	.zero		1


	//   ....[26]....
        /*02b8*/ 	.word	0x0000b2c0
        /*02bc*/ 	.word	0x00000007
        /*02c0*/ 	.word	0x00031838
        /*02c4*/ 	.short	0x010a
        /*02c6*/ 	.byte	0x3f
	.zero		1


	//   ....[27]....
        /*02c8*/ 	.word	0x0000b320
        /*02cc*/ 	.word	0x00000013
        /*02d0*/ 	.word	0x00031820
        /*02d4*/ 	.short	0x010a
        /*02d6*/ 	.byte	0x3f
	.zero		1


	//   ....[28]....
        /*02d8*/ 	.word	0x0000b370
        /*02dc*/ 	.word	0x00000007
        /*02e0*/ 	.word	0x00031838
        /*02e4*/ 	.short	0x010a
        /*02e6*/ 	.byte	0x3f
	.zero		1


	//   ....[29]....
        /*02e8*/ 	.word	0x0000b3c0
        /*02ec*/ 	.word	0x00000003
        /*02f0*/ 	.word	0x00000000
        /*02f4*/ 	.short	0x010a
        /*02f6*/ 	.byte	0x3f
	.zero		1


	//   ....[30]....
        /*02f8*/ 	.word	0x0000b410
        /*02fc*/ 	.word	0x00000011
        /*0300*/ 	.word	0x00000000
        /*0304*/ 	.short	0x010a
        /*0306*/ 	.byte	0x3f
	.zero		1


	//----- nvinfo : EIATTR_NUM_MBARRIERS
	.align		4
.L_352:
        /*0308*/ 	.byte	0x03, 0x38
        /*030a*/ 	.short	0x0007


	//----- nvinfo : EIATTR_EXIT_INSTR_OFFSETS
	.align		4
        /*030c*/ 	.byte	0x04, 0x1c
        /*030e*/ 	.short	(.L_354 - .L_353)


	//   ....[0]....
.L_353:
        /*0310*/ 	.word	0x0000b170


	//----- nvinfo : EIATTR_MAX_THREADS
	.align		4
.L_354:
        /*0314*/ 	.byte	0x04, 0x05
        /*0316*/ 	.short	(.L_356 - .L_355)
.L_355:
        /*0318*/ 	.word	0x00000180
        /*031c*/ 	.word	0x00000001
        /*0320*/ 	.word	0x00000001


	//----- nvinfo : EIATTR_CRS_STACK_SIZE
	.align		4
.L_356:
        /*0324*/ 	.byte	0x04, 0x1e
        /*0326*/ 	.short	(.L_358 - .L_357)
.L_357:
        /*0328*/ 	.word	0x00000000


	//----- nvinfo : EIATTR_CBANK_PARAM_SIZE
	.align		4
.L_358:
        /*032c*/ 	.byte	0x03, 0x19
        /*032e*/ 	.short	0x0770


	//----- nvinfo : EIATTR_PARAM_CBANK
	.align		4
        /*0330*/ 	.byte	0x04, 0x0a
        /*0332*/ 	.short	(.L_360 - .L_359)
	.align		4
.L_359:
        /*0334*/ 	.word	index@(.nv.constant0._ZN7cutlass13device_kernelIN5flash11enable_sm90INS1_16FlashAttnBwdSm90INS1_25CollectiveMainloopBwdSm90ILi2ELi1ELi1EN4cute5tupleIJNS5_1CILi1EEES8_S8_EEENS6_IJNS7_ILi64EEENS7_ILi80EEENS7_ILi256EEEEEENS_6half_tEfNS_4arch4Sm90ELb1ELb0ELb1ELb0ELb0ELb0ELb1ELb1ELi2ELi1ELi1ELi1ELb0EEENS1_24CollectiveEpilogueBwdGQAISD_fSG_Li256ELb0ELb0EEENS1_25SingleTileBwdLPTSchedulerILb0ELi80ELb0EEEEEEEEEvNT_6ParamsE)
        /*0338*/ 	.short	0x0210
        /*033a*/ 	.short	0x0770


	//----- nvinfo : EIATTR_SW_WAR
	.align		4
.L_360:
        /*033c*/ 	.byte	0x04, 0x36
        /*033e*/ 	.short	(.L_362 - .L_361)
.L_361:
        /*0340*/ 	.word	0x00000008
.L_362:


//--------------------- .nv.info._ZN7cutlass13device_kernelIN5flash22FlashAttnBwdPreprocessIN4cute5tupleIJNS3_1CILi64EEENS5_ILi256EEEEEENS_6half_tEfNS_4arch4Sm90ELb1ELb0EEEEEvNT_6ParamsE --------------------------
	.section	.nv.info._ZN7cutlass13device_kernelIN5flash22FlashAttnBwdPreprocessIN4cute5tupleIJNS3_1CILi64EEENS5_ILi256EEEEEENS_6half_tEfNS_4arch4Sm90ELb1ELb0EEEEEvNT_6ParamsE,"",@"SHT_CUDA_INFO"
	.sectionflags	@""
	.align	4


	//----- nvinfo : EIATTR_CUDA_API_VERSION
	.align		4
        /*0000*/ 	.byte	0x04, 0x37
        /*0002*/ 	.short	(.L_364 - .L_363)
.L_363:
        /*0004*/ 	.word	0x00000082


	//----- nvinfo : EIATTR_KPARAM_INFO
	.align		4
.L_364:
        /*0008*/ 	.byte	0x04, 0x17
        /*000a*/ 	.short	(.L_366 - .L_365)
.L_365:
        /*000c*/ 	.word	0x00000000
        /*0010*/ 	.short	0x0000
        /*0012*/ 	.short	0x0000
        /*0014*/ 	.byte	0x00, 0xf0, 0xc1, 0x03


	//----- nvinfo : EIATTR_SPARSE_MMA_MASK
	.align		4
.L_366:
        /*0018*/ 	.byte	0x03, 0x50
        /*001a*/ 	.short	0x0000


	//----- nvinfo : EIATTR_MAXREG_COUNT
	.align		4
        /*001c*/ 	.byte	0x03, 0x1b
        /*001e*/ 	.short	0x0080


	//----- nvinfo : EIATTR_MERCURY_ISA_VERSION
	.align		4
        /*0020*/ 	.byte	0x03, 0x5f
        /*0022*/ 	.short	0x0101


	//----- nvinfo : EIATTR_COOP_GROUP_MASK_REGIDS
	.align		4
        /*0024*/ 	.byte	0x04, 0x29
        /*0026*/ 	.short	(.L_368 - .L_367)


	//   ....[0]....
.L_367:
        /*0028*/ 	.word	0xffffffff


	//   ....[1]....
        /*002c*/ 	.word	0xffffffff


	//   ....[2]....
        /*0030*/ 	.word	0xffffffff


	//   ....[3]....
        /*0034*/ 	.word	0xffffffff


	//   ....[4]....
        /*0038*/ 	.word	0xffffffff


	//   ....[5]....
        /*003c*/ 	.word	0xffffffff


	//   ....[6]....
        /*0040*/ 	.word	0xffffffff


	//   ....[7]....
        /*0044*/ 	.word	0xffffffff


	//   ....[8]....
        /*0048*/ 	.word	0xffffffff


	//   ....[9]....
        /*004c*/ 	.word	0xffffffff


	//   ....[10]....
        /*0050*/ 	.word	0xffffffff


	//   ....[11]....
        /*0054*/ 	.word	0xffffffff


	//   ....[12]....
        /*0058*/ 	.word	0xffffffff


	//   ....[13]....
        /*005c*/ 	.word	0xffffffff


	//   ....[14]....
        /*0060*/ 	.word	0xffffffff


	//   ....[15]....
        /*0064*/ 	.word	0xffffffff


	//----- nvinfo : EIATTR_COOP_GROUP_INSTR_OFFSETS
	.align		4
.L_368:
        /*0068*/ 	.byte	0x04, 0x28
        /*006a*/ 	.short	(.L_370 - .L_369)


	//   ....[0]....
.L_369:
        /*006c*/ 	.word	0x00002010


	//   ....[1]....
        /*0070*/ 	.word	0x00002020


	//   ....[2]....
        /*0074*/ 	.word	0x00002030


	//   ....[3]....
        /*0078*/ 	.word	0x00002040


	//   ....[4]....
        /*007c*/ 	.word	0x00002070


	//   ....[5]....
        /*0080*/ 	.word	0x000020a0


	//   ....[6]....
        /*0084*/ 	.word	0x000020d0


	//   ....[7]....
        /*0088*/ 	.word	0x000020f0


	//   ....[8]....
        /*008c*/ 	.word	0x00002140


	//   ....[9]....
        /*0090*/ 	.word	0x00002160


	//   ....[10]....
        /*0094*/ 	.word	0x00002190


	//   ....[11]....
        /*0098*/ 	.word	0x000021b0


	//   ....[12]....
        /*009c*/ 	.word	0x00002260


	//   ....[13]....
        /*00a0*/ 	.word	0x000022a0


	//   ....[14]....
        /*00a4*/ 	.word	0x000022d0


	//   ....[15]....
        /*00a8*/ 	.word	0x000022f0


	//----- nvinfo : EIATTR_EXIT_INSTR_OFFSETS
	.align		4
.L_370:
        /*00ac*/ 	.byte	0x04, 0x1c
        /*00ae*/ 	.short	(.L_372 - .L_371)


	//   ....[0]....
.L_371:
        /*00b0*/ 	.word	0x000028e0


	//   ....[1]....
        /*00b4*/ 	.word	0x00002960


	//----- nvinfo : EIATTR_MAX_THREADS
	.align		4
.L_372:
        /*00b8*/ 	.byte	0x04, 0x05
        /*00ba*/ 	.short	(.L_374 - .L_373)
.L_373:
        /*00bc*/ 	.word	0x00000100
        /*00c0*/ 	.word	0x00000001
        /*00c4*/ 	.word	0x00000001


	//----- nvinfo : EIATTR_CRS_STACK_SIZE
	.align		4
.L_374:
        /*00c8*/ 	.byte	0x04, 0x1e
        /*00ca*/ 	.short	(.L_376 - .L_375)
.L_375:
        /*00cc*/ 	.word	0x00000000


	//----- nvinfo : EIATTR_CBANK_PARAM_SIZE
	.align		4
.L_376:
        /*00d0*/ 	.byte	0x03, 0x19
        /*00d2*/ 	.short	0x00f0


	//----- nvinfo : EIATTR_PARAM_CBANK
	.align		4
        /*00d4*/ 	.byte	0x04, 0x0a
        /*00d6*/ 	.short	(.L_378 - .L_377)
	.align		4
.L_377:
        /*00d8*/ 	.word	index@(.nv.constant0._ZN7cutlass13device_kernelIN5flash22FlashAttnBwdPreprocessIN4cute5tupleIJNS3_1CILi64EEENS5_ILi256EEEEEENS_6half_tEfNS_4arch4Sm90ELb1ELb0EEEEEvNT_6ParamsE)
        /*00dc*/ 	.short	0x0210
        /*00de*/ 	.short	0x00f0


	//----- nvinfo : EIATTR_SW_WAR
	.align		4
.L_378:
        /*00e0*/ 	.byte	0x04, 0x36
        /*00e2*/ 	.short	(.L_380 - .L_379)
.L_379:
        /*00e4*/ 	.word	0x00000008
.L_380:


//--------------------- .nv.info._ZN7cutlass13device_kernelIN5flash11enable_sm90INS1_16FlashAttnBwdSm90INS1_25CollectiveMainloopBwdSm90ILi2ELi1ELi1EN4cute5tupleIJNS5_1CILi1EEES8_S8_EEENS6_IJNS7_ILi64EEENS7_ILi80EEENS7_ILi256EEEEEENS_6half_tEfNS_4arch4Sm90ELb1ELb0ELb1ELb1ELb0ELb0ELb1ELb1ELi2ELi1ELi1ELi1ELb0EEENS1_21CollectiveEpilogueBwdISD_SE_SG_Li256ELb1ELb1ELi2EEENS1_25SingleTileBwdLPTSchedulerILb1ELi80ELb0EEEEEEEEEvNT_6ParamsE --------------------------
	.section	.nv.info._ZN7cutlass13device_kernelIN5flash11enable_sm90INS1_16FlashAttnBwdSm90INS1_25CollectiveMainloopBwdSm90ILi2ELi1ELi1EN4cute5tupleIJNS5_1CILi1EEES8_S8_EEENS6_IJNS7_ILi64EEENS7_ILi80EEENS7_ILi256EEEEEENS_6half_tEfNS_4arch4Sm90ELb1ELb0ELb1ELb1ELb0ELb0ELb1ELb1ELi2ELi1ELi1ELi1ELb0EEENS1_21CollectiveEpilogueBwdISD_SE_SG_Li256ELb1ELb1ELi2EEENS1_25SingleTileBwdLPTSchedulerILb1ELi80ELb0EEEEEEEEEvNT_6ParamsE,"",@"SHT_CUDA_INFO"
	.sectionflags	@""
	.align	4


	//----- nvinfo : EIATTR_CUDA_API_VERSION
	.align		4
        /*0000*/ 	.byte	0x04, 0x37
        /*0002*/ 	.short	(.L_382 - .L_381)
.L_381:
        /*0004*/ 	.word	0x00000082


	//----- nvinfo : EIATTR_KPARAM_INFO
	.align		4
.L_382:
        /*0008*/ 	.byte	0x04, 0x17
        /*000a*/ 	.short	(.L_384 - .L_383)
.L_383:
        /*000c*/ 	.word	0x00000000
        /*0010*/ 	.short	0x0000
        /*0012*/ 	.short	0x0070
        /*0014*/ 	.byte	0x00, 0xf0, 0x01, 0x1a


	//----- nvinfo : EIATTR_SPARSE_MMA_MASK
	.align		4
.L_384:
        /*0018*/ 	.byte	0x03, 0x50
        /*001a*/ 	.short	0x0000


	//----- nvinfo : EIATTR_MAXREG_COUNT
	.align		4
        /*001c*/ 	.byte	0x03, 0x1b
        /*001e*/ 	.short	0x00a8


	//----- nvinfo : EIATTR_NUM_BARRIERS
	.align		4
        /*0020*/ 	.byte	0x02, 0x4c
        /*0022*/ 	.byte	0x0a
	.zero		1


	//----- nvinfo : EIATTR_ANNOTATIONS
	.align		4
        /*0024*/ 	.byte	0x04, 0x55
        /*0026*/ 	.short	(.L_386 - .L_385)


	//   ....[0]....
.L_385:
        /* <DEDUP_REMOVED lines=11> */
        /*00cc*/ 	.byte	0xc0, 0xf8, 0x00, 0x00


	//----- nvinfo : EIATTR_MERCURY_ISA_VERSION
	.align		4
.L_386:
        /*00d0*/ 	.byte	0x03, 0x5f
        /*00d2*/ 	.short	0x0101


	//----- nvinfo : EIATTR_INT_WARP_WIDE_INSTR_OFFSETS
	.align		4
        /*00d4*/ 	.byte	0x04, 0x31
        /*00d6*/ 	.short	(.L_388 - .L_387)


	//   ....[0]....
.L_387:
        /*00d8*/ 	.word	0x00000190


	//   ....[1]....
        /*00dc*/ 	.word	0x000001c0


	//----- nvinfo : EIATTR_COOP_GROUP_MASK_REGIDS
	.align		4
.L_388:
        /*00e0*/ 	.byte	0x04, 0x29
        /*00e2*/ 	.short	(.L_390 - .L_389)


	//   ....[0]....
.L_389:
        /*00e4*/ 	.word	0xffffffff


	//   ....[1]....
        /*00e8*/ 	.word	0xffffffff


	//   ....[2]....
        /*00ec*/ 	.word	0xffffffff


	//   ....[3]....
        /*00f0*/ 	.word	0xffffffff


	//   ....[4]....
        /*00f4*/ 	.word	0xffffffff


	//   ....[5]....
        /*00f8*/ 	.word	0xffffffff


	//----- nvinfo : EIATTR_COOP_GROUP_INSTR_OFFSETS
	.align		4
.L_390:
        /*00fc*/ 	.byte	0x04, 0x28
        /*00fe*/ 	.short	(.L_392 - .L_391)


	//   ....[0]....
.L_391:
        /*0100*/ 	.word	0x00000060


	//   ....[1]....
        /*0104*/ 	.word	0x000001a0


	//   ....[2]....
        /*0108*/ 	.word	0x00000220


	//   ....[3]....
        /*010c*/ 	.word	0x00000400


	//   ....[4]....
        /*0110*/ 	.word	0x00001540


	//   ....[5]....
        /*0114*/ 	.word	0x0000d5c0


	//----- nvinfo : EIATTR_REG_RECONFIG
	.align		4
.L_392:
        /*0118*/ 	.byte	0x01, 0x54
	.zero		2


	//----- nvinfo : EIATTR_MBARRIER_INSTR_OFFSETS
	.align		4
        /*011c*/ 	.byte	0x04, 0x39
        /*011e*/ 	.short	(.L_394 - .L_393)


	//   ....[0]....
.L_393:
        /*0120*/ 	.word	0x00000290
        /*0124*/ 	.word	0x000000ff
        /*0128*/ 	.word	0x00031600
        /*012c*/ 	.short	0x0100
        /*012e*/ 	.byte	0x06
	.zero		1


	//   ....[1]....
        /*0130*/ 	.word	0x000003b0
        /*0134*/ 	.word	0x000000ff
        /*0138*/ 	.word	0x00031610
        /*013c*/ 	.short	0x0100
        /*013e*/ 	.byte	0x08
	.zero		1


	//   ....[2]....
        /*0140*/ 	.word	0x000003c0
        /*0144*/ 	.word	0x000000ff
        /*0148*/ 	.word	0x00031620
        /*014c*/ 	.short	0x0100
        /*014e*/ 	.byte	0x08
	.zero		1


	//   ....[3]....
        /*0150*/ 	.word	0x000003d0
        /*0154*/ 	.word	0x000000ff
        /*0158*/ 	.word	0x00031618
        /*015c*/ 	.short	0x0100
        /*015e*/ 	.byte	0x08
	.zero		1


	//   ....[4]....
        /*0160*/ 	.word	0x000003e0
        /*0164*/ 	.word	0x000000ff
        /*0168*/ 	.word	0x00031628
        /*016c*/ 	.short	0x0100
        /*016e*/ 	.byte	0x08
	.zero		1


	//   ....[5]....
        /*0170*/ 	.word	0x00000510
        /*0174*/ 	.word	0x000000ff
        /*0178*/ 	.word	0x00031630
        /*017c*/ 	.short	0x0100
        /*017e*/ 	.byte	0x08
	.zero		1


	//   ....[6]....
        /*0180*/ 	.word	0x00000520
        /*0184*/ 	.word	0x000000ff
        /*0188*/ 	.word	0x00031638
        /*018c*/ 	.short	0x0100
        /*018e*/ 	.byte	0x08
	.zero		1


	//   ....[7]....
        /*0190*/ 	.word	0x00001520
        /*0194*/ 	.word	0x000000e1
        /*0198*/ 	.word	0x00031600
        /*019c*/ 	.short	0x010a
        /*019e*/ 	.byte	0x3f
	.zero		1


	//   ....[8]....
        /*01a0*/ 	.word	0x00001640
        /*01a4*/ 	.word	0x000000e1
        /*01a8*/ 	.word	0x00031600
        /*01ac*/ 	.short	0x010a
        /*01ae*/ 	.byte	0x3f
	.zero		1


	//   ....[9]....
        /*01b0*/ 	.word	0x00001ef0
        /*01b4*/ 	.word	0x000000e0
        /*01b8*/ 	.word	0x00031610
        /*01bc*/ 	.short	0x010a
        /*01be*/ 	.byte	0x3f
	.zero		1


	//   ....[10]....
        /*01c0*/ 	.word	0x00001fb0
        /*01c4*/ 	.word	0x000000e0
        /*01c8*/ 	.word	0x00031610
        /*01cc*/ 	.short	0x010a
        /*01ce*/ 	.byte	0x3f
	.zero		1


	//   ....[11]....
        /*01d0*/ 	.word	0x00003b40
        /*01d4*/ 	.word	0x000000e1
        /*01d8*/ 	.word	0x00031630
        /*01dc*/ 	.short	0x010a
        /*01de*/ 	.byte	0x3f
	.zero		1


	//   ....[12]....
        /*01e0*/ 	.word	0x00003c00
        /*01e4*/ 	.word	0x000000e1
        /*01e8*/ 	.word	0x00031630
        /*01ec*/ 	.short	0x010a
        /*01ee*/ 	.byte	0x3f
	.zero		1


	//   ....[13]....
        /*01f0*/ 	.word	0x000085d0
        /*01f4*/ 	.word	0x00000018
        /*01f8*/ 	.word	0x00000000
        /*01fc*/ 	.short	0x0101
        /*01fe*/ 	.byte	0x3f
	.zero		1


	//   ....[14]....
        /*0200*/ 	.word	0x00008cd0
        /*0204*/ 	.word	0x000000e0
        /*0208*/ 	.word	0x00000000
        /*020c*/ 	.short	0x0101
        /*020e*/ 	.byte	0x3f
	.zero		1


	//   ....[15]....
        /*0210*/ 	.word	0x0000e220
        /*0214*/ 	.word	0x00000006
        /*0218*/ 	.word	0x00031620
        /*021c*/ 	.short	0x010a
        /*021e*/ 	.byte	0x3f
	.zero		1


	//   ....[16]....
        /*0220*/ 	.word	0x0000ec90
        /*0224*/ 	.word	0x00000006
        /*0228*/ 	.word	0x00031638
        /*022c*/ 	.short	0x010a
        /*022e*/ 	.byte	0x3f
	.zero		1


	//   ....[17]....
        /*0230*/ 	.word	0x0000efe0
        /*0234*/ 	.word	0x00000014
        /*0238*/ 	.word	0x00031620
        /*023c*/ 	.short	0x010a
        /*023e*/ 	.byte	0x3f
	.zero		1


	//   ....[18]....
        /*0240*/ 	.word	0x0000f420
        /*0244*/ 	.word	0x00000006
        /*0248*/ 	.word	0x00031638
        /*024c*/ 	.short	0x010a
        /*024e*/ 	.byte	0x3f
	.zero		1


	//   ....[19]....
        /*0250*/ 	.word	0x0000f990
        /*0254*/ 	.word	0x00000005
        /*0258*/ 	.word	0x00000000
        /*025c*/ 	.short	0x010a
        /*025e*/ 	.byte	0x3f
	.zero		1


	//   ....[20]....
        /*0260*/ 	.word	0x0000fa20
        /*0264*/ 	.word	0x00000003
        /*0268*/ 	.word	0x00000000
        /*026c*/ 	.short	0x010a
        /*026e*/ 	.byte	0x3f
	.zero		1


	//   ....[21]....
        /*0270*/ 	.word	0x0000fa70
        /*0274*/ 	.word	0x00000002
        /*0278*/ 	.word	0x00031638
        /*027c*/ 	.short	0x010a
        /*027e*/ 	.byte	0x3f
	.zero		1


	//   ....[22]....
        /*0280*/ 	.word	0x0000fad0
        /*0284*/ 	.word	0x000000e1
        /*0288*/ 	.word	0x00031600
        /*028c*/ 	.short	0x010a
        /*028e*/ 	.byte	0x3f
	.zero		1


	//   ....[23]....
        /*0290*/ 	.word	0x0000fb20
        /*0294*/ 	.word	0x000000e0
        /*0298*/ 	.word	0x00031610
        /*029c*/ 	.short	0x010a
        /*029e*/ 	.byte	0x3f
	.zero		1


	//   ....[24]....
        /*02a0*/ 	.word	0x0000fb70
        /*02a4*/ 	.word	0x000000e1
        /*02a8*/ 	.word	0x00031630
        /*02ac*/ 	.short	0x010a
        /*02ae*/ 	.byte	0x3f
	.zero		1


	//   ....[25]....
        /*02b0*/ 	.word	0x0000fbc0
        /*02b4*/ 	.word	0x00000006
        /*02b8*/ 	.word	0x00031620
        /*02bc*/ 	.short	0x010a
        /*02be*/ 	.byte	0x3f
	.zero		1


	//   ....[26]....
        /*02c0*/ 	.word	0x0000fc10
        /*02c4*/ 	.word	0x00000006
        /*02c8*/ 	.word	0x00031638
        /*02cc*/ 	.short	0x010a
        /*02ce*/ 	.byte	0x3f
	.zero		1


	//   ....[27]....
        /*02d0*/ 	.word	0x0000fc70
        /*02d4*/ 	.word	0x00000014
        /*02d8*/ 	.word	0x00031620
        /*02dc*/ 	.short	0x010a
        /*02de*/ 	.byte	0x3f
	.zero		1


	//   ....[28]....
        /*02e0*/ 	.word	0x0000fcc0
        /*02e4*/ 	.word	0x00000006
        /*02e8*/ 	.word	0x00031638
        /*02ec*/ 	.short	0x010a
        /*02ee*/ 	.byte	0x3f
	.zero		1


	//   ....[29]....
        /*02f0*/ 	.word	0x0000fd10
        /*02f4*/ 	.word	0x00000005
        /*02f8*/ 	.word	0x00000000
        /*02fc*/ 	.short	0x010a
        /*02fe*/ 	.byte	0x3f
	.zero		1


	//   ....[30]....
        /*0300*/ 	.word	0x0000fd60
        /*0304*/ 	.word	0x00000003
        /*0308*/ 	.word	0x00000000
        /*030c*/ 	.short	0x010a
        /*030e*/ 	.byte	0x3f
	.zero		1


	//----- nvinfo : EIATTR_NUM_MBARRIERS
	.align		4
.L_394:
        /*0310*/ 	.byte	0x03, 0x38
        /*0312*/ 	.short	0x0007


	//----- nvinfo : EIATTR_EXIT_INSTR_OFFSETS
	.align		4
        /*0314*/ 	.byte	0x04, 0x1c
        /*0316*/ 	.short	(.L_396 - .L_395)


	//   ....[0]....
.L_395:
        /*0318*/ 	.word	0x0000fac0


	//----- nvinfo : EIATTR_MAX_THREADS
	.align		4
.L_396:
        /*031c*/ 	.byte	0x04, 0x05
        /*031e*/ 	.short	(.L_398 - .L_397)
.L_397:
        /*0320*/ 	.word	0x00000180
        /*0324*/ 	.word	0x00000001
        /*0328*/ 	.word	0x00000001


	//----- nvinfo : EIATTR_CRS_STACK_SIZE
	.align		4
.L_398:
        /*032c*/ 	.byte	0x04, 0x1e
        /*032e*/ 	.short	(.L_400 - .L_399)
.L_399:
        /*0330*/ 	.word	0x00000000


	//----- nvinfo : EIATTR_CBANK_PARAM_SIZE
	.align		4
.L_400:
        /*0334*/ 	.byte	0x03, 0x19
        /*0336*/ 	.short	0x06f0


	//----- nvinfo : EIATTR_PARAM_CBANK
	.align		4
        /*0338*/ 	.byte	0x04, 0x0a
        /*033a*/ 	.short	(.L_402 - .L_401)
	.align		4
.L_401:
        /*033c*/ 	.word	index@(.nv.constant0._ZN7cutlass13device_kernelIN5flash11enable_sm90INS1_16FlashAttnBwdSm90INS1_25CollectiveMainloopBwdSm90ILi2ELi1ELi1EN4cute5tupleIJNS5_1CILi1EEES8_S8_EEENS6_IJNS7_ILi64EEENS7_ILi80EEENS7_ILi256EEEEEENS_6half_tEfNS_4arch4Sm90ELb1ELb0ELb1ELb1ELb0ELb0ELb1ELb1ELi2ELi1ELi1ELi1ELb0EEENS1_21CollectiveEpilogueBwdISD_SE_SG_Li256ELb1ELb1ELi2EEENS1_25SingleTileBwdLPTSchedulerILb1ELi80ELb0EEEEEEEEEvNT_6ParamsE)
        /*0340*/ 	.short	0x0210
        /*0342*/ 	.short	0x06f0


	//----- nvinfo : EIATTR_SW_WAR
	.align		4
.L_402:
        /*0344*/ 	.byte	0x04, 0x36
        /*0346*/ 	.short	(.L_404 - .L_403)
.L_403:
        /*0348*/ 	.word	0x00000008
.L_404:


//--------------------- .nv.info._ZN7cutlass13device_kernelIN5flash32FlashAttnBwdPostprocessConvertdQIN4cute5tupleIJNS3_1CILi80EEENS5_ILi256EEEEEENS_6half_tEfNS_4arch4Sm90ELi256ENS3_8TiledMMAINS3_8MMA_AtomIJNS3_4SM904GMMA25MMA_64x16x16_F32F16F16_SSILNSF_5MajorE1ELSH_1ELNSF_7ScaleInE1ELSI_1EEEEEENS3_6LayoutINS4_IJNS5_ILi2EEENS5_ILi1EEESN_EEENS4_IJSN_NS5_ILi0EEESP_EEEEENS4_IJNS3_10UnderscoreESS_SS_EEEEELb1EEEEEvNT_6ParamsE --------------------------
	.section	.nv.info._ZN7cutlass13device_kernelIN5flash32FlashAttnBwdPostprocessConvertdQIN4cute5tupleIJNS3_1CILi80EEENS5_ILi256EEEEEENS_6half_tEfNS_4arch4Sm90ELi256ENS3_8TiledMMAINS3_8MMA_AtomIJNS3_4SM904GMMA25MMA_64x16x16_F32F16F16_SSILNSF_5MajorE1ELSH_1ELNSF_7ScaleInE1ELSI_1EEEEEENS3_6LayoutINS4_IJNS5_ILi2EEENS5_ILi1EEESN_EEENS4_IJSN_NS5_ILi0EEESP_EEEEENS4_IJNS3_10UnderscoreESS_SS_EEEEELb1EEEEEvNT_6ParamsE,"",@"SHT_CUDA_INFO"
	.sectionflags	@""
	.align	4


	//----- nvinfo : EIATTR_CUDA_API_VERSION
	.align		4
        /*0000*/ 	.byte	0x04, 0x37
        /*0002*/ 	.short	(.L_406 - .L_405)
.L_405:
        /*0004*/ 	.word	0x00000082


	//----- nvinfo : EIATTR_KPARAM_INFO
	.align		4
.L_406:
        /*0008*/ 	.byte	0x04, 0x17
        /*000a*/ 	.short	(.L_408 - .L_407)
.L_407:
        /*000c*/ 	.word	0x00000000
        /*0010*/ 	.short	0x0000
        /*0012*/ 	.short	0x0000
        /*0014*/ 	.byte	0x00, 0xf0, 0xc1, 0x01


	//----- nvinfo : EIATTR_SPARSE_MMA_MASK
	.align		4
.L_408:
        /*0018*/ 	.byte	0x03, 0x50
        /*001a*/ 	.short	0x0000


	//----- nvinfo : EIATTR_MAXREG_COUNT
	.align		4
        /*001c*/ 	.byte	0x03, 0x1b
        /*001e*/ 	.short	0x0080


	//----- nvinfo : EIATTR_NUM_BARRIERS
	.align		4
        /*0020*/ 	.byte	0x02, 0x4c
        /*0022*/ 	.byte	0x01
	.zero		1


	//----- nvinfo : EIATTR_MERCURY_ISA_VERSION
	.align		4
        /*0024*/ 	.byte	0x03, 0x5f
        /*0026*/ 	.short	0x0101


	//----- nvinfo : EIATTR_MBARRIER_INSTR_OFFSETS
	.align		4
        /*0028*/ 	.byte	0x04, 0x39
        /*002a*/ 	.short	(.L_410 - .L_409)


	//   ....[0]....
.L_409:
        /*002c*/ 	.word	0x00000490
        /*0030*/ 	.word	0x000000ff
        /*0034*/ 	.word	0x0001e000
        /*0038*/ 	.short	0x0100
        /*003a*/ 	.byte	0x06
	.zero		1


	//   ....[1]....
        /*003c*/ 	.word	0x000005a0
        /*0040*/ 	.word	0x00000002
        /*0044*/ 	.word	0x0001e000
        /*0048*/ 	.short	0x010a
        /*004a*/ 	.byte	0x3f
	.zero		1


	//----- nvinfo : EIATTR_NUM_MBARRIERS
	.align		4
.L_410:
        /*004c*/ 	.byte	0x03, 0x38
        /*004e*/ 	.short	0x0001


	//----- nvinfo : EIATTR_EXIT_INSTR_OFFSETS
	.align		4
        /*0050*/ 	.byte	0x04, 0x1c
        /*0052*/ 	.short	(.L_412 - .L_411)


	//   ....[0]....
.L_411:
        /*0054*/ 	.word	0x000001a0


	//   ....[1]....
        /*0058*/ 	.word	0x00001e40


	//   ....[2]....
        /*005c*/ 	.word	0x00001f10


	//----- nvinfo : EIATTR_MAX_THREADS
	.align		4
.L_412:
        /*0060*/ 	.byte	0x04, 0x05
        /*0062*/ 	.short	(.L_414 - .L_413)
.L_413:
        /*0064*/ 	.word	0x00000100
        /*0068*/ 	.word	0x00000001
        /*006c*/ 	.word	0x00000001


	//----- nvinfo : EIATTR_CRS_STACK_SIZE
	.align		4
.L_414:
        /*0070*/ 	.byte	0x04, 0x1e
        /*0072*/ 	.short	(.L_416 - .L_415)
.L_415:
        /*0074*/ 	.word	0x00000000


	//----- nvinfo : EIATTR_CBANK_PARAM_SIZE
	.align		4
.L_416:
        /*0078*/ 	.byte	0x03, 0x19
        /*007a*/ 	.short	0x0070


	//----- nvinfo : EIATTR_PARAM_CBANK
	.align		4
        /*007c*/ 	.byte	0x04, 0x0a
        /*007e*/ 	.short	(.L_418 - .L_417)
	.align		4
.L_417:
        /*0080*/ 	.word	index@(.nv.constant0._ZN7cutlass13device_kernelIN5flash32FlashAttnBwdPostprocessConvertdQIN4cute5tupleIJNS3_1CILi80EEENS5_ILi256EEEEEENS_6half_tEfNS_4arch4Sm90ELi256ENS3_8TiledMMAINS3_8MMA_AtomIJNS3_4SM904GMMA25MMA_64x16x16_F32F16F16_SSILNSF_5MajorE1ELSH_1ELNSF_7ScaleInE1ELSI_1EEEEEENS3_6LayoutINS4_IJNS5_ILi2EEENS5_ILi1EEESN_EEENS4_IJSN_NS5_ILi0EEESP_EEEEENS4_IJNS3_10UnderscoreESS_SS_EEEEELb1EEEEEvNT_6ParamsE)
        /*0084*/ 	.short	0x0210
        /*0086*/ 	.short	0x0070


	//----- nvinfo : EIATTR_SW_WAR
	.align		4
.L_418:
        /*0088*/ 	.byte	0x04, 0x36
        /*008a*/ 	.short	(.L_420 - .L_419)
.L_419:
        /*008c*/ 	.word	0x00000008
.L_420:


//--------------------- .nv.info._ZN7cutlass13device_kernelIN5flash32FlashAttnBwdPostprocessConvertdQIN4cute5tupleIJNS3_1CILi64EEENS5_ILi256EEEEEENS_6half_tEfNS_4arch4Sm90ELi256ENS3_8TiledMMAINS3_8MMA_AtomIJNS3_4SM904GMMA25MMA_64x64x16_F32F16F16_SSILNSF_5MajorE1ELSH_0ELNSF_7ScaleInE1ELSI_1EEEEEENS3_6LayoutINS4_IJNS5_ILi2EEENS5_ILi1EEESN_EEENS4_IJSN_NS5_ILi0EEESP_EEEEENS4_IJNS3_10UnderscoreESS_SS_EEEEELb1EEEEEvNT_6ParamsE --------------------------
	.section	.nv.info._ZN7cutlass13device_kernelIN5flash32FlashAttnBwdPostprocessConvertdQIN4cute5tupleIJNS3_1CILi64EEENS5_ILi256EEEEEENS_6half_tEfNS_4arch4Sm90ELi256ENS3_8TiledMMAINS3_8MMA_AtomIJNS3_4SM904GMMA25MMA_64x64x16_F32F16F16_SSILNSF_5MajorE1ELSH_0ELNSF_7ScaleInE1ELSI_1EEEEEENS3_6LayoutINS4_IJNS5_ILi2EEENS5_ILi1EEESN_EEENS4_IJSN_NS5_ILi0EEESP_EEEEENS4_IJNS3_10UnderscoreESS_SS_EEEEELb1EEEEEvNT_6ParamsE,"",@"SHT_CUDA_INFO"
	.sectionflags	@""
	.align	4


	//----- nvinfo : EIATTR_CUDA_API_VERSION
	.align		4
        /*0000*/ 	.byte	0x04, 0x37
        /*0002*/ 	.short	(.L_422 - .L_421)
.L_421:
        /*0004*/ 	.word	0x00000082


	//----- nvinfo : EIATTR_KPARAM_INFO
	.align		4
.L_422:
        /*0008*/ 	.byte	0x04, 0x17
        /*000a*/ 	.short	(.L_424 - .L_423)
.L_423:
        /*000c*/ 	.word	0x00000000
        /*0010*/ 	.short	0x0000
        /*0012*/ 	.short	0x0000
        /*0014*/ 	.byte	0x00, 0xf0, 0xc1, 0x01


	//----- nvinfo : EIATTR_SPARSE_MMA_MASK
	.align		4
.L_424:
        /*0018*/ 	.byte	0x03, 0x50
        /*001a*/ 	.short	0x0000


	//----- nvinfo : EIATTR_MAXREG_COUNT
	.align		4
        /*001c*/ 	.byte	0x03, 0x1b
        /*001e*/ 	.short	0x0080


	//----- nvinfo : EIATTR_NUM_BARRIERS
	.align		4
        /*0020*/ 	.byte	0x02, 0x4c
        /*0022*/ 	.byte	0x01
	.zero		1


	//----- nvinfo : EIATTR_MERCURY_ISA_VERSION
	.align		4
        /*0024*/ 	.byte	0x03, 0x5f
        /*0026*/ 	.short	0x0101


	//----- nvinfo : EIATTR_MBARRIER_INSTR_OFFSETS
	.align		4
        /*0028*/ 	.byte	0x04, 0x39
        /*002a*/ 	.short	(.L_426 - .L_425)


	//   ....[0]....
.L_425:
        /*002c*/ 	.word	0x000004a0
        /*0030*/ 	.word	0x000000ff
        /*0034*/ 	.word	0x00018000
        /*0038*/ 	.short	0x0100
        /*003a*/ 	.byte	0x06
	.zero		1


	//   ....[1]....
        /*003c*/ 	.word	0x000005b0
        /*0040*/ 	.word	0x00000002
        /*0044*/ 	.word	0x00018000
        /*0048*/ 	.short	0x010a
        /*004a*/ 	.byte	0x3f
	.zero		1


	//----- nvinfo : EIATTR_NUM_MBARRIERS
	.align		4
.L_426:
        /*004c*/ 	.byte	0x03, 0x38
        /*004e*/ 	.short	0x0001


	//----- nvinfo : EIATTR_EXIT_INSTR_OFFSETS
	.align		4
        /*0050*/ 	.byte	0x04, 0x1c
        /*0052*/ 	.short	(.L_428 - .L_427)


	//   ....[0]....
.L_427:
        /*0054*/ 	.word	0x000001b0


	//   ....[1]....
        /*0058*/ 	.word	0x00001970


	//   ....[2]....
        /*005c*/ 	.word	0x00001a40


	//----- nvinfo : EIATTR_MAX_THREADS
	.align		4
.L_428:
        /*0060*/ 	.byte	0x04, 0x05
        /*0062*/ 	.short	(.L_430 - .L_429)
.L_429:
        /*0064*/ 	.word	0x00000100
        /*0068*/ 	.word	0x00000001
        /*006c*/ 	.word	0x00000001


	//----- nvinfo : EIATTR_CRS_STACK_SIZE
	.align		4
.L_430:
        /*0070*/ 	.byte	0x04, 0x1e
        /*0072*/ 	.short	(.L_432 - .L_431)
.L_431:
        /*0074*/ 	.word	0x00000000


	//----- nvinfo : EIATTR_CBANK_PARAM_SIZE
	.align		4
.L_432:
        /*0078*/ 	.byte	0x03, 0x19
        /*007a*/ 	.short	0x0070


	//----- nvinfo : EIATTR_PARAM_CBANK
	.align		4
        /*007c*/ 	.byte	0x04, 0x0a
        /*007e*/ 	.short	(.L_434 - .L_433)
	.align		4
.L_433:
        /*0080*/ 	.word	index@(.nv.constant0._ZN7cutlass13device_kernelIN5flash32FlashAttnBwdPostprocessConvertdQIN4cute5tupleIJNS3_1CILi64EEENS5_ILi256EEEEEENS_6half_tEfNS_4arch4Sm90ELi256ENS3_8TiledMMAINS3_8MMA_AtomIJNS3_4SM904GMMA25MMA_64x64x16_F32F16F16_SSILNSF_5MajorE1ELSH_0ELNSF_7ScaleInE1ELSI_1EEEEEENS3_6LayoutINS4_IJNS5_ILi2EEENS5_ILi1EEESN_EEENS4_IJSN_NS5_ILi0EEESP_EEEEENS4_IJNS3_10UnderscoreESS_SS_EEEEELb1EEEEEvNT_6ParamsE)
        /*0084*/ 	.short	0x0210
        /*0086*/ 	.short	0x0070


	//----- nvinfo : EIATTR_SW_WAR
	.align		4
.L_434:
        /*0088*/ 	.byte	0x04, 0x36
        /*008a*/ 	.short	(.L_436 - .L_435)
.L_435:
        /*008c*/ 	.word	0x00000008
.L_436:


//--------------------- .nv.info._ZN7cutlass13device_kernelIN5flash11enable_sm90INS1_16FlashAttnBwdSm90INS1_25CollectiveMainloopBwdSm90ILi2ELi1ELi1EN4cute5tupleIJNS5_1CILi1EEES8_S8_EEENS6_IJNS7_ILi64EEENS7_ILi80EEENS7_ILi256EEEEEENS_6half_tEfNS_4arch4Sm90ELb1ELb0ELb1ELb1ELb0ELb0ELb1ELb1ELi2ELi1ELi1ELi1ELb0EEENS1_24CollectiveEpilogueBwdGQAISD_fSG_Li256ELb1ELb0EEENS1_25SingleTileBwdLPTSchedulerILb1ELi80ELb0EEEEEEEEEvNT_6ParamsE --------------------------
	.section	.nv.info._ZN7cutlass13device_kernelIN5flash11enable_sm90INS1_16FlashAttnBwdSm90INS1_25CollectiveMainloopBwdSm90ILi2ELi1ELi1EN4cute5tupleIJNS5_1CILi1EEES8_S8_EEENS6_IJNS7_ILi64EEENS7_ILi80EEENS7_ILi256EEEEEENS_6half_tEfNS_4arch4Sm90ELb1ELb0ELb1ELb1ELb0ELb0ELb1ELb1ELi2ELi1ELi1ELi1ELb0EEENS1_24CollectiveEpilogueBwdGQAISD_fSG_Li256ELb1ELb0EEENS1_25SingleTileBwdLPTSchedulerILb1ELi80ELb0EEEEEEEEEvNT_6ParamsE,"",@"SHT_CUDA_INFO"
	.sectionflags	@""
	.align	4


	//----- nvinfo : EIATTR_CUDA_API_VERSION
	.align		4
        /*0000*/ 	.byte	0x04, 0x37
        /*0002*/ 	.short	(.L_438 - .L_437)
.L_437:
        /*0004*/ 	.word	0x00000082


	//----- nvinfo : EIATTR_KPARAM_INFO
	.align		4
.L_438:
        /*0008*/ 	.byte	0x04, 0x17
        /*000a*/ 	.short	(.L_440 - .L_439)
.L_439:
        /*000c*/ 	.word	0x00000000
        /*0010*/ 	.short	0x0000
        /*0012*/ 	.short	0x0070
        /*0014*/ 	.byte	0x00, 0xf0, 0x01, 0x1c


	//----- nvinfo : EIATTR_SPARSE_MMA_MASK
	.align		4
.L_440:
        /*0018*/ 	.byte	0x03, 0x50
        /*001a*/ 	.short	0x0000


	//----- nvinfo : EIATTR_MAXREG_COUNT
	.align		4
        /*001c*/ 	.byte	0x03, 0x1b
        /*001e*/ 	.short	0x00a8


	//----- nvinfo : EIATTR_NUM_BARRIERS
	.align		4
        /*0020*/ 	.byte	0x02, 0x4c
        /*0022*/ 	.byte	0x0a
	.zero		1


	//----- nvinfo : EIATTR_ANNOTATIONS
	.align		4
        /*0024*/ 	.byte	0x04, 0x55
        /*0026*/ 	.short	(.L_442 - .L_441)


	//   ....[0]....
.L_441:
        /* <DEDUP_REMOVED lines=11> */


	//----- nvinfo : EIATTR_MERCURY_ISA_VERSION
	.align		4
.L_442:
        /*00c0*/ 	.byte	0x03, 0x5f
        /*00c2*/ 	.short	0x0101


	//----- nvinfo : EIATTR_INT_WARP_WIDE_INSTR_OFFSETS
	.align		4
        /*00c4*/ 	.byte	0x04, 0x31
        /*00c6*/ 	.short	(.L_444 - .L_443)


	//   ....[0]....
.L_443:
        /*00c8*/ 	.word	0x00000190


	//   ....[1]....
        /*00cc*/ 	.word	0x000001c0


	//----- nvinfo : EIATTR_COOP_GROUP_MASK_REGIDS
	.align		4
.L_444:
        /*00d0*/ 	.byte	0x04, 0x29
        /*00d2*/ 	.short	(.L_446 - .L_445)


	//   ....[0]....
.L_445:
        /*00d4*/ 	.word	0xffffffff


	//   ....[1]....
        /*00d8*/ 	.word	0xffffffff


	//   ....[2]....
        /*00dc*/ 	.word	0xffffffff


	//   ....[3]....
        /*00e0*/ 	.word	0xffffffff


	//   ....[4]....
        /*00e4*/ 	.word	0xffffffff


	//   ....[5]....
        /*00e8*/ 	.word	0xffffffff


	//----- nvinfo : EIATTR_COOP_GROUP_INSTR_OFFSETS
	.align		4
.L_446:
        /*00ec*/ 	.byte	0x04, 0x28
        /*00ee*/ 	.short	(.L_448 - .L_447)


	//   ....[0]....
.L_447:
        /*00f0*/ 	.word	0x00000060


	//   ....[1]....
        /*00f4*/ 	.word	0x000001a0


	//   ....[2]....
        /*00f8*/ 	.word	0x00000220


	//   ....[3]....
        /*00fc*/ 	.word	0x00000400


	//   ....[4]....
        /*0100*/ 	.word	0x000014c0


	//   ....[5]....
        /*0104*/ 	.word	0x00009ac0


	//----- nvinfo : EIATTR_REG_RECONFIG
	.align		4
.L_448:
        /*0108*/ 	.byte	0x01, 0x54
	.zero		2


	//----- nvinfo : EIATTR_MBARRIER_INSTR_OFFSETS
	.align		4
        /*010c*/ 	.byte	0x04, 0x39
        /*010e*/ 	.short	(.L_450 - .L_449)


	//   ....[0]....
.L_449:
        /*0110*/ 	.word	0x00000290
        /*0114*/ 	.word	0x000000ff
        /*0118*/ 	.word	0x00031800
        /*011c*/ 	.short	0x0100
        /*011e*/ 	.byte	0x06
	.zero		1


	//   ....[1]....
        /*0120*/ 	.word	0x000003b0
        /*0124*/ 	.word	0x000000ff
        /*0128*/ 	.word	0x00031810
        /*012c*/ 	.short	0x0100
        /*012e*/ 	.byte	0x08
	.zero		1


	//   ....[2]....
        /*0130*/ 	.word	0x000003c0
        /*0134*/ 	.word	0x000000ff
        /*0138*/ 	.word	0x00031820
        /*013c*/ 	.short	0x0100
        /*013e*/ 	.byte	0x08
	.zero		1


	//   ....[3]....
        /*0140*/ 	.word	0x000003d0
        /*0144*/ 	.word	0x000000ff
        /*0148*/ 	.word	0x00031818
        /*014c*/ 	.short	0x0100
        /*014e*/ 	.byte	0x08
	.zero		1


	//   ....[4]....
        /*0150*/ 	.word	0x000003e0
        /*0154*/ 	.word	0x000000ff
        /*0158*/ 	.word	0x00031828
        /*015c*/ 	.short	0x0100
        /*015e*/ 	.byte	0x08
	.zero		1


	//   ....[5]....
        /*0160*/ 	.word	0x00000510
        /*0164*/ 	.word	0x000000ff
        /*0168*/ 	.word	0x00031830
        /*016c*/ 	.short	0x0100
        /*016e*/ 	.byte	0x08
	.zero		1


	//   ....[6]....
        /*0170*/ 	.word	0x00000520
        /*0174*/ 	.word	0x000000ff
        /*0178*/ 	.word	0x00031838
        /*017c*/ 	.short	0x0100
        /*017e*/ 	.byte	0x08
	.zero		1


	//   ....[7]....
        /*0180*/ 	.word	0x000014e0
        /*0184*/ 	.word	0x00000011
        /*0188*/ 	.word	0x00031800
        /*018c*/ 	.short	0x010a
        /*018e*/ 	.byte	0x3f
	.zero		1


	//   ....[8]....
        /*0190*/ 	.word	0x000015a0
        /*0194*/ 	.word	0x00000011
        /*0198*/ 	.word	0x00031800
        /*019c*/ 	.short	0x010a
        /*019e*/ 	.byte	0x3f
	.zero		1


	//   ....[9]....
        /*01a0*/ 	.word	0x00001e40
        /*01a4*/ 	.word	0x00000010
        /*01a8*/ 	.word	0x00031810
        /*01ac*/ 	.short	0x010a
        /*01ae*/ 	.byte	0x3f
	.zero		1


	//   ....[10]....
        /*01b0*/ 	.word	0x00001f00
        /*01b4*/ 	.word	0x00000010
        /*01b8*/ 	.word	0x00031810
        /*01bc*/ 	.short	0x010a
        /*01be*/ 	.byte	0x3f
	.zero		1


	//   ....[11]....
        /*01c0*/ 	.word	0x00003aa0
        /*01c4*/ 	.word	0x00000011
        /*01c8*/ 	.word	0x00031830
        /*01cc*/ 	.short	0x010a
        /*01ce*/ 	.byte	0x3f
	.zero		1


	//   ....[12]....
        /*01d0*/ 	.word	0x00003b60
        /*01d4*/ 	.word	0x00000011
        /*01d8*/ 	.word	0x00031830
        /*01dc*/ 	.short	0x010a
        /*01de*/ 	.byte	0x3f
	.zero		1


	//   ....[13]....
        /*01e0*/ 	.word	0x000084c0
        /*01e4*/ 	.word	0x00000018
        /*01e8*/ 	.word	0x00000000
        /*01ec*/ 	.short	0x0101
        /*01ee*/ 	.byte	0x3f
	.zero		1


	//   ....[14]....
        /*01f0*/ 	.word	0x00008bb0
        /*01f4*/ 	.word	0x00000010
        /*01f8*/ 	.word	0x00000000
        /*01fc*/ 	.short	0x0101
        /*01fe*/ 	.byte	0x3f
	.zero		1


	//   ....[15]....
        /*0200*/ 	.word	0x0000a720
        /*0204*/ 	.word	0x00000006
        /*0208*/ 	.word	0x00031820
        /*020c*/ 	.short	0x010a
        /*020e*/ 	.byte	0x3f
	.zero		1


	//   ....[16]....
        /*0210*/ 	.word	0x0000b190
        /*0214*/ 	.word	0x00000006
        /*0218*/ 	.word	0x00031838
        /*021c*/ 	.short	0x010a
        /*021e*/ 	.byte	0x3f
	.zero		1


	//   ....[17]....
        /*0220*/ 	.word	0x0000b4e0
        /*0224*/ 	.word	0x00000014
        /*0228*/ 	.word	0x00031820
        /*022c*/ 	.short	0x010a
        /*022e*/ 	.byte	0x3f
	.zero		1


	//   ....[18]....
        /*0230*/ 	.word	0x0000b920
        /*0234*/ 	.word	0x00000006
        /*0238*/ 	.word	0x00031838
        /*023c*/ 	.short	0x010a
        /*023e*/ 	.byte	0x3f
	.zero		1


	//   ....[19]....
        /*0240*/ 	.word	0x0000be90
        /*0244*/ 	.word	0x00000005
        /*0248*/ 	.word	0x00000000
        /*024c*/ 	.short	0x010a
        /*024e*/ 	.byte	0x3f
	.zero		1


	//   ....[20]....
        /*0250*/ 	.word	0x0000bf20
        /*0254*/ 	.word	0x00000003
        /*0258*/ 	.word	0x00000000
        /*025c*/ 	.short	0x010a
        /*025e*/ 	.byte	0x3f
	.zero		1


	//   ....[21]....
        /*0260*/ 	.word	0x0000bf70
        /*0264*/ 	.word	0x00000002
        /*0268*/ 	.word	0x00031838
        /*026c*/ 	.short	0x010a
        /*026e*/ 	.byte	0x3f
	.zero		1


	//   ....[22]....
        /*0270*/ 	.word	0x0000bfd0
        /*0274*/ 	.word	0x00000011
        /*0278*/ 	.word	0x00031800
        /*027c*/ 	.short	0x010a
        /*027e*/ 	.byte	0x3f
	.zero		1


	//   ....[23]....
        /*0280*/ 	.word	0x0000c020
        /*0284*/ 	.word	0x00000010
        /*0288*/ 	.word	0x00031810
        /*028c*/ 	.short	0x010a
        /*028e*/ 	.byte	0x3f
	.zero		1


	//   ....[24]....
        /*0290*/ 	.word	0x0000c070
        /*0294*/ 	.word	0x00000011
        /*0298*/ 	.word	0x00031830
        /*029c*/ 	.short	0x010a
        /*029e*/ 	.byte	0x3f
	.zero		1


	//   ....[25]....
        /*02a0*/ 	.word	0x0000c0c0
        /*02a4*/ 	.word	0x00000006
        /*02a8*/ 	.word	0x00031820
        /*02ac*/ 	.short	0x010a
        /*02ae*/ 	.byte	0x3f
	.zero		1


	//   ....[26]....
        /*02b0*/ 	.word	0x0000c110
        /*02b4*/ 	.word	0x00000006
        /*02b8*/ 	.word	0x00031838
        /*02bc*/ 	.short	0x010a
        /*02be*/ 	.byte	0x3f
	.zero		1


	//   ....[27]....
        /*02c0*/ 	.word	0x0000c170
        /*02c4*/ 	.word	0x00000014
        /*02c8*/ 	.word	0x00031820
        /*02cc*/ 	.short	0x010a
        /*02ce*/ 	.byte	0x3f
	.zero		1


	//   ....[28]....
        /*02d0*/ 	.word	0x0000c1c0
        /*02d4*/ 	.word	0x00000006
        /*02d8*/ 	.word	0x00031838
        /*02dc*/ 	.short	0x010a
        /*02de*/ 	.byte	0x3f
	.zero		1


	//   ....[29]....
        /*02e0*/ 	.word	0x0000c210
        /*02e4*/ 	.word	0x00000005
        /*02e8*/ 	.word	0x00000000
        /*02ec*/ 	.short	0x010a
        /*02ee*/ 	.byte	0x3f
	.zero		1


	//   ....[30]....
        /*02f0*/ 	.word	0x0000c260
        /*02f4*/ 	.word	0x00000003
        /*02f8*/ 	.word	0x00000000
        /*02fc*/ 	.short	0x010a
        /*02fe*/ 	.byte	0x3f
	.zero		1


	//----- nvinfo : EIATTR_NUM_MBARRIERS
	.align		4
.L_450:
        /*0300*/ 	.byte	0x03, 0x38
        /*0302*/ 	.short	0x0007


	//----- nvinfo : EIATTR_EXIT_INSTR_OFFSETS
	.align		4
        /*0304*/ 	.byte	0x04, 0x1c
        /*0306*/ 	.short	(.L_452 - .L_451)


	//   ....[0]....
.L_451:
        /*0308*/ 	.word	0x0000bfc0


	//----- nvinfo : EIATTR_MAX_THREADS
	.align		4
.L_452:
        /*030c*/ 	.byte	0x04, 0x05
        /*030e*/ 	.short	(.L_454 - .L_453)
.L_453:
        /*0310*/ 	.word	0x00000180
        /*0314*/ 	.word	0x00000001
        /*0318*/ 	.word	0x00000001


	//----- nvinfo : EIATTR_CRS_STACK_SIZE
	.align		4
.L_454:
        /*031c*/ 	.byte	0x04, 0x1e
        /*031e*/ 	.short	(.L_456 - .L_455)
.L_455:
        /*0320*/ 	.word	0x00000000


	//----- nvinfo : EIATTR_CBANK_PARAM_SIZE
	.align		4
.L_456:
        /*0324*/ 	.byte	0x03, 0x19
        /*0326*/ 	.short	0x0770


	//----- nvinfo : EIATTR_PARAM_CBANK
	.align		4
        /*0328*/ 	.byte	0x04, 0x0a
        /*032a*/ 	.short	(.L_458 - .L_457)
	.align		4
.L_457:
        /*032c*/ 	.word	index@(.nv.constant0._ZN7cutlass13device_kernelIN5flash11enable_sm90INS1_16FlashAttnBwdSm90INS1_25CollectiveMainloopBwdSm90ILi2ELi1ELi1EN4cute5tupleIJNS5_1CILi1EEES8_S8_EEENS6_IJNS7_ILi64EEENS7_ILi80EEENS7_ILi256EEEEEENS_6half_tEfNS_4arch4Sm90ELb1ELb0ELb1ELb1ELb0ELb0ELb1ELb1ELi2ELi1ELi1ELi1ELb0EEENS1_24CollectiveEpilogueBwdGQAISD_fSG_Li256ELb1ELb0EEENS1_25SingleTileBwdLPTSchedulerILb1ELi80ELb0EEEEEEEEEvNT_6ParamsE)
        /*0330*/ 	.short	0x0210
        /*0332*/ 	.short	0x0770


	//----- nvinfo : EIATTR_SW_WAR
	.align		4
.L_458:
        /*0334*/ 	.byte	0x04, 0x36
        /*0336*/ 	.short	(.L_460 - .L_459)
.L_459:
        /*0338*/ 	.word	0x00000008
.L_460:


//--------------------- .nv.info._ZN7cutlass13device_kernelIN5flash22FlashAttnBwdPreprocessIN4cute5tupleIJNS3_1CILi64EEENS5_ILi256EEEEEENS_6half_tEfNS_4arch4Sm90ELb1ELb1EEEEEvNT_6ParamsE --------------------------
	.section	.nv.info._ZN7cutlass13device_kernelIN5flash22FlashAttnBwdPreprocessIN4cute5tupleIJNS3_1CILi64EEENS5_ILi256EEEEEENS_6half_tEfNS_4arch4Sm90ELb1ELb1EEEEEvNT_6ParamsE,"",@"SHT_CUDA_INFO"
	.sectionflags	@""
	.align	4


	//----- nvinfo : EIATTR_CUDA_API_VERSION
	.align		4
        /*0000*/ 	.byte	0x04, 0x37
        /*0002*/ 	.short	(.L_462 - .L_461)
.L_461:
        /*0004*/ 	.word	0x00000082


	//----- nvinfo : EIATTR_KPARAM_INFO
	.align		4
.L_462:
        /*0008*/ 	.byte	0x04, 0x17
        /*000a*/ 	.short	(.L_464 - .L_463)
.L_463:
        /*000c*/ 	.word	0x00000000
        /*0010*/ 	.short	0x0000
        /*0012*/ 	.short	0x0000
        /*0014*/ 	.byte	0x00, 0xf0, 0xc1, 0x03


	//----- nvinfo : EIATTR_SPARSE_MMA_MASK
	.align		4
.L_464:
        /*0018*/ 	.byte	0x03, 0x50
        /*001a*/ 	.short	0x0000


	//----- nvinfo : EIATTR_MAXREG_COUNT
	.align		4
        /*001c*/ 	.byte	0x03, 0x1b
        /*001e*/ 	.short	0x0080


	//----- nvinfo : EIATTR_MERCURY_ISA_VERSION
	.align		4
        /*0020*/ 	.byte	0x03, 0x5f
        /*0022*/ 	.short	0x0101


	//----- nvinfo : EIATTR_COOP_GROUP_MASK_REGIDS
	.align		4
        /*0024*/ 	.byte	0x04, 0x29
        /*0026*/ 	.short	(.L_466 - .L_465)


	//   ....[0]....
.L_465:
        /*0028*/ 	.word	0xffffffff


	//   ....[1]....
        /*002c*/ 	.word	0xffffffff


	//   ....[2]....
        /*0030*/ 	.word	0xffffffff


	//   ....[3]....
        /*0034*/ 	.word	0xffffffff


	//   ....[4]....
        /*0038*/ 	.word	0xffffffff


	//   ....[5]....
        /*003c*/ 	.word	0xffffffff


	//   ....[6]....
        /*0040*/ 	.word	0xffffffff


	//   ....[7]....
        /*0044*/ 	.word	0xffffffff


	//   ....[8]....
        /*0048*/ 	.word	0xffffffff


	//   ....[9]....
        /*004c*/ 	.word	0xffffffff


	//   ....[10]....
        /*0050*/ 	.word	0xffffffff


	//   ....[11]....
        /*0054*/ 	.word	0xffffffff


	//   ....[12]....
        /*0058*/ 	.word	0xffffffff


	//   ....[13]....
        /*005c*/ 	.word	0xffffffff


	//   ....[14]....
        /*0060*/ 	.word	0xffffffff


	//   ....[15]....
        /*0064*/ 	.word	0xffffffff


	//----- nvinfo : EIATTR_COOP_GROUP_INSTR_OFFSETS
	.align		4
.L_466:
        /*0068*/ 	.byte	0x04, 0x28
        /*006a*/ 	.short	(.L_468 - .L_467)


	//   ....[0]....
.L_467:
        /*006c*/ 	.word	0x000028c0


	//   ....[1]....
        /*0070*/ 	.word	0x000028d0


	//   ....[2]....
        /*0074*/ 	.word	0x000028e0


	//   ....[3]....
        /*0078*/ 	.word	0x000028f0


	//   ....[4]....
        /*007c*/ 	.word	0x00002920


	//   ....[5]....
        /*0080*/ 	.word	0x00002940


	//   ....[6]....
        /*0084*/ 	.word	0x00002960


	//   ....[7]....
        /*0088*/ 	.word	0x00002970


	//   ....[8]....
        /*008c*/ 	.word	0x000029b0


	//   ....[9]....
        /*0090*/ 	.word	0x000029d0


	//   ....[10]....
        /*0094*/ 	.word	0x000029e0


	//   ....[11]....
        /*0098*/ 	.word	0x000029f0


	//   ....[12]....
        /*009c*/ 	.word	0x00002a50


	//   ....[13]....
        /*00a0*/ 	.word	0x00002a80


	//   ....[14]....
        /*00a4*/ 	.word	0x00002aa0


	//   ....[15]....
        /*00a8*/ 	.word	0x00002ac0


	//----- nvinfo : EIATTR_EXIT_INSTR_OFFSETS
	.align		4
.L_468:
        /*00ac*/ 	.byte	0x04, 0x1c
        /*00ae*/ 	.short	(.L_470 - .L_469)


	//   ....[0]....
.L_469:
        /*00b0*/ 	.word	0x00000320


	//   ....[1]....
        /*00b4*/ 	.word	0x00003270


	//   ....[2]....
        /*00b8*/ 	.word	0x00003310


	//----- nvinfo : EIATTR_MAX_THREADS
	.align		4
.L_470:
        /*00bc*/ 	.byte	0x04, 0x05
        /*00be*/ 	.short	(.L_472 - .L_471)
.L_471:
        /*00c0*/ 	.word	0x00000100
        /*00c4*/ 	.word	0x00000001
        /*00c8*/ 	.word	0x00000001


	//----- nvinfo : EIATTR_CRS_STACK_SIZE
	.align		4
.L_472:
        /*00cc*/ 	.byte	0x04, 0x1e
        /*00ce*/ 	.short	(.L_474 - .L_473)
.L_473:
        /*00d0*/ 	.word	0x00000000


	//----- nvinfo : EIATTR_CBANK_PARAM_SIZE
	.align		4
.L_474:
        /*00d4*/ 	.byte	0x03, 0x19
        /*00d6*/ 	.short	0x00f0


	//----- nvinfo : EIATTR_PARAM_CBANK
	.align		4
        /*00d8*/ 	.byte	0x04, 0x0a
        /*00da*/ 	.short	(.L_476 - .L_475)
	.align		4
.L_475:
        /*00dc*/ 	.word	index@(.nv.constant0._ZN7cutlass13device_kernelIN5flash22FlashAttnBwdPreprocessIN4cute5tupleIJNS3_1CILi64EEENS5_ILi256EEEEEENS_6half_tEfNS_4arch4Sm90ELb1ELb1EEEEEvNT_6ParamsE)
        /*00e0*/ 	.short	0x0210
        /*00e2*/ 	.short	0x00f0


	//----- nvinfo : EIATTR_SW_WAR
	.align		4
.L_476:
        /*00e4*/ 	.byte	0x04, 0x36
        /*00e6*/ 	.short	(.L_478 - .L_477)
.L_477:
        /*00e8*/ 	.word	0x00000008
.L_478:


//--------------------- .nv.callgraph             --------------------------
	.section	.nv.callgraph,"",@"SHT_CUDA_CALLGRAPH"
	.align	4
	.sectionentsize	8
	.align		4
        /*0000*/ 	.word	0x00000000
	.align		4
        /*0004*/ 	.word	0xffffffff
	.align		4
        /*0008*/ 	.word	index@(_ZN7cutlass13device_kernelIN5flash11enable_sm90INS1_16FlashAttnBwdSm90INS1_25CollectiveMainloopBwdSm90ILi2ELi1ELi1EN4cute5tupleIJNS5_1CILi1EEES8_S8_EEENS6_IJNS7_ILi64EEENS7_ILi80EEENS7_ILi256EEEEEENS_6half_tEfNS_4arch4Sm90ELb0ELb0ELb1ELb0ELb0ELb0ELb1ELb1ELi2ELi1ELi1ELi1ELb0EEENS1_21CollectiveEpilogueBwdISD_SE_SG_Li256ELb0ELb1ELi2EEENS1_19SingleTileSchedulerILb0ELb0ELb0ELi80EEEEEEEEEvNT_6ParamsE)
	.align		4
        /*000c*/ 	.word	index@(__assertfail)
	.align		4
        /*0010*/ 	.word	index@(_ZN7cutlass13device_kernelIN5flash11enable_sm90INS1_16FlashAttnBwdSm90INS1_25CollectiveMainloopBwdSm90ILi2ELi1ELi1EN4cute5tupleIJNS5_1CILi1EEES8_S8_EEENS6_IJNS7_ILi64EEENS7_ILi80EEENS7_ILi256EEEEEENS_6half_tEfNS_4arch4Sm90ELb0ELb1ELb1ELb0ELb0ELb0ELb1ELb1ELi2ELi1ELi1ELi1ELb0EEENS1_21CollectiveEpilogueBwdISD_SE_SG_Li256ELb0ELb1ELi2EEENS1_19SingleTileSchedulerILb0ELb0ELb0ELi80EEEEEEEEEvNT_6ParamsE)
	.align		4
        /*0014*/ 	.word	index@(__assertfail)
	.align		4
        /*0018*/ 	.word	index@(_ZN7cutlass13device_kernelIN5flash11enable_sm90INS1_16FlashAttnBwdSm90INS1_25CollectiveMainloopBwdSm90ILi2ELi1ELi1EN4cute5tupleIJNS5_1CILi1EEES8_S8_EEENS6_IJNS7_ILi64EEENS7_ILi80EEENS7_ILi256EEEEEENS_6half_tEfNS_4arch4Sm90ELb1ELb0ELb1ELb0ELb0ELb0ELb1ELb1ELi2ELi1ELi1ELi1ELb0EEENS1_21CollectiveEpilogueBwdISD_SE_SG_Li256ELb0ELb1ELi2EEENS1_25SingleTileBwdLPTSchedulerILb0ELi80ELb0EEEEEEEEEvNT_6ParamsE)
	.align		4
        /*001c*/ 	.word	index@(__assertfail)
	.align		4
        /*0020*/ 	.word	0x00000000
	.align		4
        /*0024*/ 	.word	0xfffffffe
	.align		4
        /*0028*/ 	.word	0x00000000
	.align		4
        /*002c*/ 	.word	0xfffffffd
	.align		4
        /*0030*/ 	.word	0x00000000
	.align		4
        /*0034*/ 	.word	0xfffffffc


//--------------------- .nv.constant4             --------------------------
	.section	.nv.constant4,"a",@progbits
	.align	8
	.align		8
.nv.constant4:
        /*0000*/ 	.dword	__assertfail
	.align		8
        /*0008*/ 	.dword	__unnamed_1
	.align		8
        /*0010*/ 	.dword	__unnamed_2
	.align		8
        /*0018*/ 	.dword	_ZN74_INTERNAL_7ab731fe_38_flash_bwd_hdim256_fp16_softcap_sm90_cu_93b96ec2_33584cuda3std3__45__cpo5beginE
	.align		8
        /*0020*/ 	.dword	_ZN74_INTERNAL_7ab731fe_38_flash_bwd_hdim256_fp16_softcap_sm90_cu_93b96ec2_33584cuda3std3__45__cpo3endE
	.align		8
        /*0028*/ 	.dword	_ZN74_INTERNAL_7ab731fe_38_flash_bwd_hdim256_fp16_softcap_sm90_cu_93b96ec2_33584cuda3std3__45__cpo6cbeginE
	.align		8
        /*0030*/ 	.dword	_ZN74_INTERNAL_7ab731fe_38_flash_bwd_hdim256_fp16_softcap_sm90_cu_93b96ec2_33584cuda3std3__45__cpo4cendE
	.align		8
        /*0038*/ 	.dword	_ZN74_INTERNAL_7ab731fe_38_flash_bwd_hdim256_fp16_softcap_sm90_cu_93b96ec2_33584cuda3std3__476_GLOBAL__N__7ab731fe_38_flash_bwd_hdim256_fp16_softcap_sm90_cu_93b96ec2_33586ignoreE
	.align		8
        /*0040*/ 	.dword	_ZN74_INTERNAL_7ab731fe_38_flash_bwd_hdim256_fp16_softcap_sm90_cu_93b96ec2_33584cuda3std3__419piecewise_constructE
	.align		8
        /*0048*/ 	.dword	_ZN74_INTERNAL_7ab731fe_38_flash_bwd_hdim256_fp16_softcap_sm90_cu_93b96ec2_33584cuda3std3__48in_placeE
	.align		8
        /*0050*/ 	.dword	_ZN74_INTERNAL_7ab731fe_38_flash_bwd_hdim256_fp16_softcap_sm90_cu_93b96ec2_33584cuda3std6ranges3__45__cpo4swapE
	.align		8
        /*0058*/ 	.dword	_ZN74_INTERNAL_7ab731fe_38_flash_bwd_hdim256_fp16_softcap_sm90_cu_93b96ec2_33584cuda3std6ranges3__45__cpo9iter_moveE
	.align		8
        /*0060*/ 	.dword	_ZN74_INTERNAL_7ab731fe_38_flash_bwd_hdim256_fp16_softcap_sm90_cu_93b96ec2_33584cute7productE
	.align		8
        /*0068*/ 	.dword	_ZN74_INTERNAL_7ab731fe_38_flash_bwd_hdim256_fp16_softcap_sm90_cu_93b96ec2_33584cute1_E
	.align		8
        /*0070*/ 	.dword	$str$23
	.align		8
        /*0078*/ 	.dword	$str$24


//--------------------- .text._ZN7cutlass13device_kernelIN5flash11enable_sm90INS1_16FlashAttnBwdSm90INS1_25CollectiveMainloopBwdSm90ILi2ELi1ELi1EN4cute5tupleIJNS5_1CILi1EEES8_S8_EEENS6_IJNS7_ILi64EEENS7_ILi80EEENS7_ILi256EEEEEENS_6half_tEfNS_4arch4Sm90ELb0ELb0ELb1ELb0ELb0ELb0ELb1ELb1ELi2ELi1ELi1ELi1ELb0EEENS1_21CollectiveEpilogueBwdISD_SE_SG_Li256ELb0ELb1ELi2EEENS1_19SingleTileSchedulerILb0ELb0ELb0ELi80EEEEEEEEEvNT_6ParamsE --------------------------
	.section	.text._ZN7cutlass13device_kernelIN5flash11enable_sm90INS1_16FlashAttnBwdSm90INS1_25CollectiveMainloopBwdSm90ILi2ELi1ELi1EN4cute5tupleIJNS5_1CILi1EEES8_S8_EEENS6_IJNS7_ILi64EEENS7_ILi80EEENS7_ILi256EEEEEENS_6half_tEfNS_4arch4Sm90ELb0ELb0ELb1ELb0ELb0ELb0ELb1ELb1ELi2ELi1ELi1ELi1ELb0EEENS1_21CollectiveEpilogueBwdISD_SE_SG_Li256ELb0ELb1ELi2EEENS1_19SingleTileSchedulerILb0ELb0ELb0ELi80EEEEEEEEEvNT_6ParamsE,"ax",@progbits
	.align	128
.text._ZN7cutlass13device_kernelIN5flash11enable_sm90INS1_16FlashAttnBwdSm90INS1_25CollectiveMainloopBwdSm90ILi2ELi1ELi1EN4cute5tupleIJNS5_1CILi1EEES8_S8_EEENS6_IJNS7_ILi64EEENS7_ILi80EEENS7_ILi256EEEEEENS_6half_tEfNS_4arch4Sm90ELb0ELb0ELb1ELb0ELb0ELb0ELb1ELb1ELi2ELi1ELi1ELi1ELb0EEENS1_21CollectiveEpilogueBwdISD_SE_SG_Li256ELb0ELb1ELi2EEENS1_19SingleTileSchedulerILb0ELb0ELb0ELi80EEEEEEEEEvNT_6ParamsE:
        .type           _ZN7cutlass13device_kernelIN5flash11enable_sm90INS1_16FlashAttnBwdSm90INS1_25CollectiveMainloopBwdSm90ILi2ELi1ELi1EN4cute5tupleIJNS5_1CILi1EEES8_S8_EEENS6_IJNS7_ILi64EEENS7_ILi80EEENS7_ILi256EEEEEENS_6half_tEfNS_4arch4Sm90ELb0ELb0ELb1ELb0ELb0ELb0ELb1ELb1ELi2ELi1ELi1ELi1ELb0EEENS1_21CollectiveEpilogueBwdISD_SE_SG_Li256ELb0ELb1ELi2EEENS1_19SingleTileSchedulerILb0ELb0ELb0ELi80EEEEEEEEEvNT_6ParamsE,@function
        .size           _ZN7cutlass13device_kernelIN5flash11enable_sm90INS1_16FlashAttnBwdSm90INS1_25CollectiveMainloopBwdSm90ILi2ELi1ELi1EN4cute5tupleIJNS5_1CILi1EEES8_S8_EEENS6_IJNS7_ILi64EEENS7_ILi80EEENS7_ILi256EEEEEENS_6half_tEfNS_4arch4Sm90ELb0ELb0ELb1ELb0ELb0ELb0ELb1ELb1ELi2ELi1ELi1ELi1ELb0EEENS1_21CollectiveEpilogueBwdISD_SE_SG_Li256ELb0ELb1ELi2EEENS1_19SingleTileSchedulerILb0ELb0ELb0ELi80EEEEEEEEEvNT_6ParamsE,(.L_x_1145 - _ZN7cutlass13device_kernelIN5flash11enable_sm90INS1_16FlashAttnBwdSm90INS1_25CollectiveMainloopBwdSm90ILi2ELi1ELi1EN4cute5tupleIJNS5_1CILi1EEES8_S8_EEENS6_IJNS7_ILi64EEENS7_ILi80EEENS7_ILi256EEEEEENS_6half_tEfNS_4arch4Sm90ELb0ELb0ELb1ELb0ELb0ELb0ELb1ELb1ELi2ELi1ELi1ELi1ELb0EEENS1_21CollectiveEpilogueBwdISD_SE_SG_Li256ELb0ELb1ELi2EEENS1_19SingleTileSchedulerILb0ELb0ELb0ELi80EEEEEEEEEvNT_6ParamsE)
        .other          _ZN7cutlass13device_kernelIN5flash11enable_sm90INS1_16FlashAttnBwdSm90INS1_25CollectiveMainloopBwdSm90ILi2ELi1ELi1EN4cute5tupleIJNS5_1CILi1EEES8_S8_EEENS6_IJNS7_ILi64EEENS7_ILi80EEENS7_ILi256EEEEEENS_6half_tEfNS_4arch4Sm90ELb0ELb0ELb1ELb0ELb0ELb0ELb1ELb1ELi2ELi1ELi1ELi1ELb0EEENS1_21CollectiveEpilogueBwdISD_SE_SG_Li256ELb0ELb1ELi2EEENS1_19SingleTileSchedulerILb0ELb0ELb0ELi80EEEEEEEEEvNT_6ParamsE,@"STO_CUDA_ENTRY STV_DEFAULT"
_ZN7cutlass13device_kernelIN5flash11enable_sm90INS1_16FlashAttnBwdSm90INS1_25CollectiveMainloopBwdSm90ILi2ELi1ELi1EN4cute5tupleIJNS5_1CILi1EEES8_S8_EEENS6_IJNS7_ILi64EEENS7_ILi80EEENS7_ILi256EEEEEENS_6half_tEfNS_4arch4Sm90ELb0ELb0ELb1ELb0ELb0ELb0ELb1ELb1ELi2ELi1ELi1ELi1ELb0EEENS1_21CollectiveEpilogueBwdISD_SE_SG_Li256ELb0ELb1ELi2EEENS1_19SingleTileSchedulerILb0ELb0ELb0ELi80EEEEEEEEEvNT_6ParamsE:
[----:B------:R-:W1:Y:S02]  /*0000*/  LDC R1, c[0x0][0x28] ;  /* 0x00000a00ff017b82 */ /* 0x000e640000000800 */
[----:B-1----:R-:W-:Y:S01]  /*0010*/  VIADD R1, R1, 0xfffffff0 ;  /* 0xfffffff001017836 */ /* 0x002fe20000000000 */
[----:B------:R-:W1:Y:S01]  /*0020*/  S2R R4, SR_TID.X ;  /* 0x0000000000047919 */ /* 0x000e620000002100 */
[----:B------:R-:W-:Y:S01]  /*0030*/  ELECT P0, URZ, PT ;  /* 0x00000000003f782f */ /* 0x000fe20003800000 */
[----:B------:R-:W-:Y:S01]  /*0040*/  BSSY B0, `(.L_x_0) ;  /* 0x0000019000007945 */ /* 0x000fe20003800000 */
[----:B-1----:R-:W-:-:S05]  /*0050*/  SHF.R.U32.HI R2, RZ, 0x5, R4 ;  /* 0x00000005ff027819 */ /* 0x002fca0000011604 */
[----:B------:R-:W1:Y:S02]  /*0060*/  SHFL.IDX PT, R0, R2, RZ, 0x1f ;  /* 0x00001fff02007589 */ /* 0x000e6400000e0000 */
[----:B-1----:R-:W-:-:S13]  /*0070*/  ISETP.EQ.AND P0, PT, R0, RZ, P0 ;  /* 0x000000ff0000720c */ /* 0x002fda0000702270 */
[----:B------:R-:W-:Y:S05]  /*0080*/  @!P0 BRA `(.L_x_1) ;  /* 0x0000000000508947 */ /* 0x000fea0003800000 */
[----:B------:R-:W-:Y:S02]  /*0090*/  ULDC.64 UR4, c[0x0][0x198] ;  /* 0x0000660000047ab9 */ /* 0x000fe40000000a00 */
[----:B------:R-:W-:Y:S02]  /*00a0*/  UIADD3 UR6, UP0, UR4, 0xf0, URZ ;  /* 0x000000f004067890 */ /* 0x000fe4000ff1e03f */
[----:B------:R-:W-:Y:S02]  /*00b0*/  UIADD3 UR8, UP1, UR4, 0x1f0, URZ ;  /* 0x000001f004087890 */ /* 0x000fe4000ff3e03f */
[----:B------:R-:W-:Y:S02]  /*00c0*/  UIADD3 UR10, UP2, UR4, 0x2f0, URZ ;  /* 0x000002f0040a7890 */ /* 0x000fe4000ff5e03f */
[----:B------:R-:W-:Y:S02]  /*00d0*/  UIADD3 UR12, UP3, UR4, 0x3f0, URZ ;  /* 0x000003f0040c7890 */ /* 0x000fe4000ff7e03f */
[----:B------:R-:W-:-:S02]  /*00e0*/  UIADD3 UR14, UP4, UR4, 0x670, URZ ;  /* 0x00000670040e7890 */ /* 0x000fc4000ff9e03f */
[----:B------:R-:W-:Y:S02]  /*00f0*/  UIADD3.X UR7, URZ, UR5, URZ, UP0, !UPT ;  /* 0x000000053f077290 */ /* 0x000fe400087fe43f */
[----:B------:R-:W-:Y:S02]  /*0100*/  UIADD3 UR4, UP5, UR4, 0x770, URZ ;  /* 0x0000077004047890 */ /* 0x000fe4000ffbe03f */
[----:B------:R-:W-:Y:S02]  /*0110*/  UIADD3.X UR9, URZ, UR5, URZ, UP1, !UPT ;  /* 0x000000053f097290 */ /* 0x000fe40008ffe43f */
[----:B------:R-:W-:Y:S02]  /*0120*/  UIADD3.X UR11, URZ, UR5, URZ, UP2, !UPT ;  /* 0x000000053f0b7290 */ /* 0x000fe400097fe43f */
[----:B------:R-:W-:Y:S01]  /*0130*/  UIADD3.X UR13, URZ, UR5, URZ, UP3, !UPT ;  /* 0x000000053f0d7290 */ /* 0x000fe20009ffe43f */
[----:B------:R1:W-:Y:S01]  /*0140*/  UTMACCTL.PF [UR6] ;  /* 0x00000000060079b9 */ /* 0x0003e20008040000 */
[----:B------:R-:W-:-:S03]  /*0150*/  UIADD3.X UR15, URZ, UR5, URZ, UP4, !UPT ;  /* 0x000000053f0f7290 */ /* 0x000fc6000a7fe43f */
[----:B------:R1:W-:Y:S01]  /*0160*/  UTMACCTL.PF [UR8] ;  /* 0x00000000080079b9 */ /* 0x0003e20008040000 */
[----:B------:R-:W-:Y:S01]  /*0170*/  UIADD3.X UR5, URZ, UR5, URZ, UP5, !UPT ;  /* 0x000000053f057290 */ /* 0x000fe2000affe43f */
[----:B------:R1:W-:Y:S02]  /*0180*/  UTMACCTL.PF [UR10] ;  /* 0x000000000a0079b9 */ /* 0x0003e40008040000 */
[----:B------:R1:W-:Y:S02]  /*0190*/  UTMACCTL.PF [UR12] ;  /* 0x000000000c0079b9 */ /* 0x0003e40008040000 */
[----:B------:R1:W-:Y:S04]  /*01a0*/  UTMACCTL.PF [UR14] ;  /* 0x000000000e0079b9 */ /* 0x0003e80008040000 */
[----:B------:R1:W-:Y:S02]  /*01b0*/  UTMACCTL.PF [UR4] ;  /* 0x00000000040079b9 */ /* 0x0003e40008040000 */
[----:B-1----:R-:W-:Y:S01]  /*01c0*/  NOP ;  /* 0x0000000000007918 */ /* 0x002fe20000000000 */
.L_x_1:
[----:B------:R-:W-:Y:S05]  /*01d0*/  BSYNC B0 ;  /* 0x0000000000007941 */ /* 0x000fea0003800000 */
.L_x_0:
[----:B------:R-:W-:Y:S01]  /*01e0*/  VOTEU.ANY UP0, P0 ;  /* 0x00000000003f7886 */ /* 0x000fe20000000100 */
[----:B------:R-:W1:Y:S01]  /*01f0*/  SHFL.IDX PT, R0, R2, RZ, 0x1f ;  /* 0x00001fff02007589 */ /* 0x000e6200000e0000 */
[----:B------:R-:W-:-:S03]  /*0200*/  UMOV UR4, 0x1 ;  /* 0x0000000100047882 */ /* 0x000fc60000000000 */
[----:B------:R-:W2:Y:S01]  /*0210*/  @UP0 S2UR UR7, SR_CgaCtaId ;  /* 0x00000000000709c3 */ /* 0x000ea20000008800 */
[----:B------:R-:W-:Y:S01]  /*0220*/  @UP0 UMOV UR6, 0x400 ;  /* 0x0000040000060882 */ /* 0x000fe20000000000 */
[----:B------:R-:W-:-:S04]  /*0230*/  @UP0 UIADD3 UR4, -UR4, 0x100000, URZ ;  /* 0x0010000004040890 */ /* 0x000fc8000fffe13f */
[----:B------:R-:W-:Y:S02]  /*0240*/  @UP0 USHF.L.U32 UR5, UR4, 0xb, URZ ;  /* 0x0000000b04050899 */ /* 0x000fe4000800063f */
[----:B------:R-:W-:Y:S01]  /*0250*/  @UP0 USHF.L.U32 UR4, UR4, 0x1, URZ ;  /* 0x0000000104040899 */ /* 0x000fe2000800063f */
[----:B-1----:R-:W-:Y:S02]  /*0260*/  ISETP.NE.AND P1, PT, R0, RZ, PT ;  /* 0x000000ff0000720c */ /* 0x002fe40003f25270 */
[----:B------:R-:W-:Y:S01]  /*0270*/  SHF.R.U32.HI R0, RZ, 0x7, R4 ;  /* 0x00000007ff007819 */ /* 0x000fe20000011604 */
[----:B--2---:R-:W-:Y:S01]  /*0280*/  @UP0 ULEA UR6, UR7, UR6, 0x18 ;  /* 0x0000000607060291 */ /* 0x004fe2000f8ec03f */
[----:B------:R-:W-:-:S04]  /*0290*/  VOTEU.ANY UP0, P0 ;  /* 0x00000000003f7886 */ /* 0x000fc80000000100 */
[----:B------:R-:W1:Y:S04]  /*02a0*/  SHFL.IDX PT, R0, R0, RZ, 0x1f ;  /* 0x00001fff00007589 */ /* 0x000e6800000e0000 */
[----:B------:R-:W2:Y:S03]  /*02b0*/  FENCE.VIEW.ASYNC.S ;  /* 0x00000000000073c6 */ /* 0x000ea60000000000 */
[----:B--2---:R2:W3:Y:S01]  /*02c0*/  @UP0 SYNCS.EXCH.64 URZ, [UR6+0x31800], UR4 ;  /* 0x03180004063f05b2 */ /* 0x0044e20008000100 */
[----:B------:R-:W-:Y:S05]  /*02d0*/  @P1 BRA `(.L_x_2) ;  /* 0x0000000000481947 */ /* 0x000fea0003800000 */
[----:B--2---:R-:W2:Y:S01]  /*02e0*/  S2UR UR5, SR_CgaCtaId ;  /* 0x00000000000579c3 */ /* 0x004ea20000008800 */
[----:B------:R-:W-:Y:S01]  /*02f0*/  UMOV UR4, 0x400 ;  /* 0x0000040000047882 */ /* 0x000fe20000000000 */
[----:B------:R-:W-:Y:S01]  /*0300*/  UMOV UR6, 0x1 ;  /* 0x0000000100067882 */ /* 0x000fe20000000000 */
[----:B------:R-:W-:Y:S01]  /*0310*/  UMOV UR9, 0x100 ;  /* 0x0000010000097882 */ /* 0x000fe20000000000 */
[----:B------:R-:W-:-:S04]  /*0320*/  UIADD3 UR6, -UR6, 0x100000, URZ ;  /* 0x0010000006067890 */ /* 0x000fc8000fffe13f */
[----:B------:R-:W-:Y:S02]  /*0330*/  USHF.L.U32 UR7, UR6, 0xb, URZ ;  /* 0x0000000b06077899 */ /* 0x000fe4000800063f */
[----:B------:R-:W-:Y:S01]  /*0340*/  USHF.L.U32 UR6, UR6, 0x1, URZ ;  /* 0x0000000106067899 */ /* 0x000fe2000800063f */
[----:B------:R-:W-:Y:S01]  /*0350*/  ELECT P0, URZ, PT ;  /* 0x00000000003f782f */ /* 0x000fe20003800000 */
[----:B--2---:R-:W-:Y:S02]  /*0360*/  ULEA UR8, UR5, UR4, 0x18 ;  /* 0x0000000405087291 */ /* 0x004fe4000f8ec03f */
[----:B------:R-:W-:-:S04]  /*0370*/  UIADD3 UR4, -UR9, 0x100000, URZ ;  /* 0x0010000009047890 */ /* 0x000fc8000fffe13f */
[----:B------:R-:W-:Y:S02]  /*0380*/  USHF.L.U32 UR5, UR4, 0xb, URZ ;  /* 0x0000000b04057899 */ /* 0x000fe4000800063f */
[----:B------:R-:W-:Y:S01]  /*0390*/  USHF.L.U32 UR4, UR4, 0x1, URZ ;  /* 0x0000000104047899 */ /* 0x000fe2000800063f */
[----:B------:R-:W2:Y:S03]  /*03a0*/  FENCE.VIEW.ASYNC.S ;  /* 0x00000000000073c6 */ /* 0x000ea60000000000 */
[----:B--2---:R4:W2:Y:S08]  /*03b0*/  SYNCS.EXCH.64 URZ, [UR8+0x31810], UR6 ;  /* 0x03181006083f75b2 */ /* 0x0048b00008000100 */
[----:B------:R4:W1:Y:S01]  /*03c0*/  SYNCS.EXCH.64 URZ, [UR8+0x31820], UR4 ;  /* 0x03182004083f75b2 */ /* 0x0008620008000100 */
[----:B------:R4:W1:Y:S01]  /*03d0*/  SYNCS.EXCH.64 URZ, [UR8+0x31818], UR6 ;  /* 0x03181806083f75b2 */ /* 0x0008620008000100 */
[----:B------:R4:W1:Y:S02]  /*03e0*/  SYNCS.EXCH.64 URZ, [UR8+0x31828], UR4 ;  /* 0x03182804083f75b2 */ /* 0x0008640008000100 */
[----:B----4-:R-:W-:Y:S01]  /*03f0*/  NOP ;  /* 0x0000000000007918 */ /* 0x010fe20000000000 */
.L_x_2:
[----:B------:R-:W4:Y:S01]  /*0400*/  SHFL.IDX PT, R3, R2, RZ, 0x1f ;  /* 0x00001fff02037589 */ /* 0x000f2200000e0000 */
[----:B------:R-:W-:Y:S01]  /*0410*/  NOP ;  /* 0x0000000000007918 */ /* 0x000fe20000000000 */
[----:B----4-:R-:W-:-:S13]  /*0420*/  ISETP.NE.AND P0, PT, R3, RZ, PT ;  /* 0x000000ff0300720c */ /* 0x010fda0003f05270 */
[----:B------:R-:W-:Y:S05]  /*0430*/  @P0 BRA `(.L_x_3) ;  /* 0x0000000000400947 */ /* 0x000fea0003800000 */
[----:B--2---:R-:W2:Y:S01]  /*0440*/  S2UR UR5, SR_CgaCtaId ;  /* 0x00000000000579c3 */ /* 0x004ea20000008800 */
[----:B------:R-:W-:Y:S01]  /*0450*/  UMOV UR4, 0x400 ;  /* 0x0000040000047882 */ /* 0x000fe20000000000 */
[----:B------:R-:W-:Y:S01]  /*0460*/  UMOV UR6, 0x1 ;  /* 0x0000000100067882 */ /* 0x000fe20000000000 */
[----:B------:R-:W-:Y:S01]  /*0470*/  UMOV UR7, 0x100 ;  /* 0x0000010000077882 */ /* 0x000fe20000000000 */
[----:B------:R-:W-:Y:S01]  /*0480*/  ELECT P0, URZ, PT ;  /* 0x00000000003f782f */ /* 0x000fe20003800000 */
[----:B--2---:R-:W-:Y:S02]  /*0490*/  ULEA UR8, UR5, UR4, 0x18 ;  /* 0x0000000405087291 */ /* 0x004fe4000f8ec03f */
[----:B------:R-:W-:-:S04]  /*04a0*/  UIADD3 UR4, -UR6, 0x100000, URZ ;  /* 0x0010000006047890 */ /* 0x000fc8000fffe13f */
[----:B------:R-:W-:Y:S02]  /*04b0*/  USHF.L.U32 UR5, UR4, 0xb, URZ ;  /* 0x0000000b04057899 */ /* 0x000fe4000800063f */
[----:B------:R-:W-:Y:S02]  /*04c0*/  USHF.L.U32 UR4, UR4, 0x1, URZ ;  /* 0x0000000104047899 */ /* 0x000fe4000800063f */
[----:B------:R-:W-:-:S04]  /*04d0*/  UIADD3 UR6, -UR7, 0x100000, URZ ;  /* 0x0010000007067890 */ /* 0x000fc8000fffe13f */
[----:B------:R-:W-:Y:S02]  /*04e0*/  USHF.L.U32 UR7, UR6, 0xb, URZ ;  /* 0x0000000b06077899 */ /* 0x000fe4000800063f */
[----:B------:R-:W-:Y:S01]  /*04f0*/  USHF.L.U32 UR6, UR6, 0x1, URZ ;  /* 0x0000000106067899 */ /* 0x000fe2000800063f */
[----:B------:R-:W2:Y:S03]  /*0500*/  FENCE.VIEW.ASYNC.S ;  /* 0x00000000000073c6 */ /* 0x000ea60000000000 */
[----:B--2---:R4:W2:Y:S08]  /*0510*/  SYNCS.EXCH.64 URZ, [UR8+0x31830], UR4 ;  /* 0x03183004083f75b2 */ /* 0x0048b00008000100 */
[----:B------:R4:W1:Y:S02]  /*0520*/  SYNCS.EXCH.64 URZ, [UR8+0x31838], UR6 ;  /* 0x03183806083f75b2 */ /* 0x0008640008000100 */
[----:B----4-:R-:W-:Y:S01]  /*0530*/  NOP ;  /* 0x0000000000007918 */ /* 0x010fe20000000000 */
.L_x_3:
[----:B-1----:R-:W-:Y:S01]  /*0540*/  ISETP.NE.AND P0, PT, R0, RZ, PT ;  /* 0x000000ff0000720c */ /* 0x002fe20003f05270 */
[----:B------:R-:W-:Y:S01]  /*0550*/  IMAD.MOV.U32 R0, RZ, RZ, 0x1 ;  /* 0x00000001ff007424 */ /* 0x000fe200078e00ff */
[----:B------:R-:W-:Y:S01]  /*0560*/  NOP ;  /* 0x0000000000007918 */ /* 0x000fe20000000000 */
[----:B------:R-:W-:-:S03]  /*0570*/  LOP3.LUT R21, R4, 0x7f, RZ, 0xc0, !PT ;  /* 0x0000007f04157812 */ /* 0x000fc600078ec0ff */
[----:B------:R-:W-:Y:S01]  /*0580*/  SEL R0, R0, 0x2, !P0 ;  /* 0x0000000200007807 */ /* 0x000fe20004000000 */
[----:B--23--:R-:W-:Y:S06]  /*0590*/  BAR.SYNC.DEFER_BLOCKING 0x0 ;  /* 0x0000000000007b1d */ /* 0x00cfec0000010000 */
[----:B------:R-:W-:Y:S05]  /*05a0*/  @!P0 BRA `(.L_x_4) ;  /* 0x000000a800548947 */ /* 0x000fea0003800000 */
.L_x_5:
[----:B------:R-:W-:-:S08]  /*05b0*/  NOP ;  /* 0x0000000000007918 */ /* 0x000fd00000000000 */
[----:B------:R-:W1:Y:S02]  /*05c0*/  USETMAXREG.TRY_ALLOC.CTAPOOL UP0, 0xf0 ;  /* 0x000000f0000079c8 */ /* 0x000e640008000600 */
[----:B-1----:R-:W-:-:S13]  /*05d0*/  PLOP3.LUT P0, PT, PT, PT, UP0, 0x80, 0x0 ;  /* 0x000000000000781c */ /* 0x002fda0003f0f008 */
[----:B------:R-:W-:Y:S05]  /*05e0*/  @!P0 BRA `(.L_x_5) ;  /* 0xfffffffc00f08947 */ /* 0x000fea000383ffff */
[----:B------:R-:W1:Y:S02]  /*05f0*/  S2UR UR5, SR_CTAID.Z ;  /* 0x00000000000579c3 */ /* 0x000e640000002700 */
[----:B-1----:R-:W-:-:S13]  /*0600*/  ISETP.LE.AND P0, PT, RZ, UR5, PT ;  /* 0x00000005ff007c0c */ /* 0x002fda000bf03270 */
[----:B------:R-:W-:Y:S05]  /*0610*/  @!P0 EXIT ;  /* 0x000000000000894d */ /* 0x000fea0003800000 */
[----:B------:R-:W1:Y:S01]  /*0620*/  S2UR UR4, SR_CgaCtaId ;  /* 0x00000000000479c3 */ /* 0x000e620000008800 */
[----:B------:R-:W-:Y:S01]  /*0630*/  UMOV UR60, 0x400 ;  /* 0x00000400003c7882 */ /* 0x000fe20000000000 */
[----:B------:R-:W2:Y:S01]  /*0640*/  S2R R2, SR_TID.X ;  /* 0x0000000000027919 */ /* 0x000ea20000002100 */
[----:B------:R-:W-:Y:S01]  /*0650*/  SHF.L.U32 R3, RZ, 0x1f, RZ ;  /* 0x0000001fff037819 */ /* 0x000fe200000006ff */
[----:B-1----:R-:W-:-:S09]  /*0660*/  ULEA UR60, UR4, UR60, 0x18 ;  /* 0x0000003c043c7291 */ /* 0x002fd2000f8ec03f */
[----:B------:R-:W1:Y:S01]  /*0670*/  SYNCS.PHASECHK.TRANS64.TRYWAIT P0, [UR60+0x31800], R3 ;  /* 0x03180003ff0075a7 */ /* 0x000e62000800017c */
[----:B--2---:R-:W-:-:S05]  /*0680*/  VIADD R5, R2, 0xffffff80 ;  /* 0xffffff8002057836 */ /* 0x004fca0000000000 */
[----:B------:R-:W-:-:S04]  /*0690*/  SHF.R.S32.HI R6, RZ, 0x1f, R5 ;  /* 0x0000001fff067819 */ /* 0x000fc80000011405 */
[----:B------:R-:W-:-:S04]  /*06a0*/  LEA.HI R2, R6, R5, RZ, 0x7 ;  /* 0x0000000506027211 */ /* 0x000fc800078f38ff */
[----:B------:R-:W-:Y:S02]  /*06b0*/  SHF.R.S32.HI R7, RZ, 0x7, R2 ;  /* 0x00000007ff077819 */ /* 0x000fe40000011402 */
[----:B------:R-:W-:-:S03]  /*06c0*/  LOP3.LUT R2, R2, 0xffffff80, RZ, 0xc0, !PT ;  /* 0xffffff8002027812 */ /* 0x000fc600078ec0ff */
[----:B------:R2:W3:Y:S02]  /*06d0*/  SHFL.IDX PT, R4, R7, RZ, 0x1f ;  /* 0x00001fff07047589 */ /* 0x0004e400000e0000 */
[----:B-12---:R-:W-:Y:S05]  /*06e0*/  @P0 BRA `(.L_x_6) ;  /* 0x0000000000080947 */ /* 0x006fea0003800000 */
[----:B------:R-:W1:Y:S02]  /*06f0*/  SYNCS.PHASECHK.TRANS64.TRYWAIT P0, [UR60+0x31800], R3 ;  /* 0x03180003ff0075a7 */ /* 0x000e64000800017c */
[----:B-1----:R-:W-:Y:S05]  /*0700*/  @!P0 BRA `(.L_x_7) ;  /* 0x000000c0001c8947 */ /* 0x002fea0003800000 */
.L_x_6:
[----:B------:R-:W-:Y:S01]  /*0710*/  IMAD.IADD R10, R5, 0x1, -R2 ;  /* 0x00000001050a7824 */ /* 0x000fe200078e0a02 */
[----:B------:R-:W2:Y:S01]  /*0720*/  S2UR UR4, SR_CTAID.Y ;  /* 0x00000000000479c3 */ /* 0x000ea20000002600 */
[----:B------:R-:W-:Y:S02]  /*0730*/  LEA.HI R13, R6, R5, RZ, 0x5 ;  /* 0x00000005060d7211 */ /* 0x000fe400078f28ff */
[----:B------:R-:W-:Y:S01]  /*0740*/  CS2R R214, SRZ ;  /* 0x0000000000d67805 */ /* 0x000fe2000001ff00 */
[--C-:B------:R-:W-:Y:S01]  /*0750*/  IMAD R2, R7, 0x800, R10.reuse ;  /* 0x0000080007027824 */ /* 0x100fe200078e020a */
[----:B------:R-:W-:Y:S02]  /*0760*/  SHF.R.S32.HI R9, RZ, 0x1f, R10 ;  /* 0x0000001fff097819 */ /* 0x000fe4000001140a */
[----:B------:R-:W-:Y:S02]  /*0770*/  CS2R R212, SRZ ;  /* 0x0000000000d47805 */ /* 0x000fe4000001ff00 */
[----:B------:R-:W-:Y:S01]  /*0780*/  SHF.R.S32.HI R15, RZ, 0x5, R13 ;  /* 0x00000005ff0f7819 */ /* 0x000fe2000001140d */
[----:B------:R-:W-:Y:S01]  /*0790*/  IMAD.SHL.U32 R2, R2, 0x4, RZ ;  /* 0x0000000402027824 */ /* 0x000fe200078e00ff */
[----:B------:R-:W-:Y:S01]  /*07a0*/  LEA.HI R12, R9, R10, RZ, 0x2 ;  /* 0x0000000a090c7211 */ /* 0x000fe200078f10ff */
[----:B------:R-:W4:Y:S01]  /*07b0*/  LDC.64 R18, c[0x0][0x2d8] ;  /* 0x0000b600ff127b82 */ /* 0x000f220000000a00 */
[----:B------:R-:W-:-:S02]  /*07c0*/  CS2R R210, SRZ ;  /* 0x0000000000d27805 */ /* 0x000fc4000001ff00 */
[----:B------:R-:W-:Y:S02]  /*07d0*/  CS2R R208, SRZ ;  /* 0x0000000000d07805 */ /* 0x000fe4000001ff00 */
[--C-:B-1----:R-:W-:Y:S02]  /*07e0*/  SHF.R.S32.HI R8, RZ, 0x2, R12.reuse ;  /* 0x00000002ff087819 */ /* 0x102fe4000001140c */
[----:B------:R-:W-:Y:S02]  /*07f0*/  CS2R R206, SRZ ;  /* 0x0000000000ce7805 */ /* 0x000fe4000001ff00 */
[----:B------:R-:W-:Y:S02]  /*0800*/  SHF.R.S32.HI R3, RZ, 0x1f, R12 ;  /* 0x0000001fff037819 */ /* 0x000fe4000001140c */
[----:B------:R-:W-:Y:S02]  /*0810*/  CS2R R204, SRZ ;  /* 0x0000000000cc7805 */ /* 0x000fe4000001ff00 */
[----:B------:R-:W-:Y:S01]  /*0820*/  CS2R R202, SRZ ;  /* 0x0000000000ca7805 */ /* 0x000fe2000001ff00 */
[----:B------:R-:W1:Y:S01]  /*0830*/  LDC.64 R230, c[0x0][0x2e0] ;  /* 0x0000b800ffe67b82 */ /* 0x000e620000000a00 */
[----:B------:R-:W-:-:S02]  /*0840*/  LEA.HI R3, R3, R8, RZ, 0x3 ;  /* 0x0000000803037211 */ /* 0x000fc400078f18ff */
[----:B------:R-:W-:Y:S02]  /*0850*/  CS2R R200, SRZ ;  /* 0x0000000000c87805 */ /* 0x000fe4000001ff00 */
[----:B------:R-:W-:Y:S02]  /*0860*/  CS2R R198, SRZ ;  /* 0x0000000000c67805 */ /* 0x000fe4000001ff00 */
[----:B------:R-:W-:Y:S02]  /*0870*/  CS2R R196, SRZ ;  /* 0x0000000000c47805 */ /* 0x000fe4000001ff00 */
[----:B------:R-:W-:Y:S02]  /*0880*/  LOP3.LUT R11, R3, 0xfffffff8, RZ, 0xc0, !PT ;  /* 0xfffffff8030b7812 */ /* 0x000fe400078ec0ff */
[----:B------:R-:W-:Y:S01]  /*0890*/  CS2R R194, SRZ ;  /* 0x0000000000c27805 */ /* 0x000fe2000001ff00 */
[----:B--2---:R-:W-:Y:S01]  /*08a0*/  USHF.R.S32.HI UR6, URZ, 0x1f, UR4 ;  /* 0x0000001f3f067899 */ /* 0x004fe20008011404 */
[----:B------:R-:W-:-:S02]  /*08b0*/  SHF.R.S32.HI R3, RZ, 0x1f, R2 ;  /* 0x0000001fff037819 */ /* 0x000fc40000011402 */
[----:B------:R-:W-:Y:S01]  /*08c0*/  CS2R R192, SRZ ;  /* 0x0000000000c07805 */ /* 0x000fe2000001ff00 */
[----:B------:R-:W-:Y:S01]  /*08d0*/  IMAD.IADD R14, R8, 0x1, -R11 ;  /* 0x00000001080e7824 */ /* 0x000fe200078e0a0b */
[----:B------:R-:W-:Y:S02]  /*08e0*/  LEA.HI R11, R9, R10, RZ, 0x5 ;  /* 0x0000000a090b7211 */ /* 0x000fe400078f28ff */
[----:B------:R-:W-:Y:S02]  /*08f0*/  CS2R R190, SRZ ;  /* 0x0000000000be7805 */ /* 0x000fe4000001ff00 */
[----:B------:R-:W-:Y:S02]  /*0900*/  SHF.R.S32.HI R8, RZ, 0x1f, R13 ;  /* 0x0000001fff087819 */ /* 0x000fe4000001140d */
[----:B------:R-:W-:Y:S02]  /*0910*/  CS2R R188, SRZ ;  /* 0x0000000000bc7805 */ /* 0x000fe4000001ff00 */
[----:B------:R-:W-:Y:S01]  /*0920*/  SHF.R.S32.HI R11, RZ, 0x5, R11 ;  /* 0x00000005ff0b7819 */ /* 0x000fe2000001140b */
[----:B----4-:R-:W-:Y:S01]  /*0930*/  IMAD R16, R18, UR6, RZ ;  /* 0x0000000612107c24 */ /* 0x010fe2000f8e02ff */
[----:B------:R-:W-:Y:S01]  /*0940*/  LEA.HI R13, R8, R15, RZ, 0x2 ;  /* 0x0000000f080d7211 */ /* 0x000fe200078f10ff */
[----:B------:R-:W-:Y:S01]  /*0950*/  IMAD.WIDE.U32 R2, R18, UR4, R2 ;  /* 0x0000000412027c25 */ /* 0x000fe2000f8e0002 */
[----:B---3--:R-:W-:-:S02]  /*0960*/  LEA.HI R8, R4, R4, RZ, 0x1 ;  /* 0x0000000404087211 */ /* 0x008fc400078f08ff */
[----:B------:R-:W-:Y:S02]  /*0970*/  CS2R R186, SRZ ;  /* 0x0000000000ba7805 */ /* 0x000fe4000001ff00 */
[----:B------:R-:W-:Y:S01]  /*0980*/  CS2R R184, SRZ ;  /* 0x0000000000b87805 */ /* 0x000fe2000001ff00 */
[----:B------:R-:W-:Y:S01]  /*0990*/  IMAD R229, R11, 0x10, R14 ;  /* 0x000000100be57824 */ /* 0x000fe200078e020e */
[----:B------:R-:W-:Y:S01]  /*09a0*/  LOP3.LUT R9, R8, 0xfffffffe, RZ, 0xc0, !PT ;  /* 0xfffffffe08097812 */ /* 0x000fe200078ec0ff */
[----:B------:R-:W2:Y:S01]  /*09b0*/  LDC R11, c[0x0][0x280] ;  /* 0x0000a000ff0b7b82 */ /* 0x000ea20000000800 */
[----:B------:R-:W-:Y:S01]  /*09c0*/  IMAD R17, R19, UR4, R16 ;  /* 0x0000000413117c24 */ /* 0x000fe2000f8e0210 */
[----:B------:R-:W-:Y:S01]  /*09d0*/  LOP3.LUT R16, R13, 0xfffffffc, RZ, 0xc0, !PT ;  /* 0xfffffffc0d107812 */ /* 0x000fe200078ec0ff */
[----:B------:R-:W-:Y:S01]  /*09e0*/  USHF.R.S32.HI UR4, URZ, 0x1f, UR5 ;  /* 0x0000001f3f047899 */ /* 0x000fe20008011405 */
[----:B------:R-:W-:Y:S01]  /*09f0*/  IMAD.IADD R4, R4, 0x1, -R9 ;  /* 0x0000000104047824 */ /* 0x000fe200078e0a09 */
[----:B------:R-:W-:Y:S01]  /*0a00*/  CS2R R182, SRZ ;  /* 0x0000000000b67805 */ /* 0x000fe2000001ff00 */
[----:B------:R-:W-:Y:S01]  /*0a10*/  IMAD.IADD R3, R3, 0x1, R17 ;  /* 0x0000000103037824 */ /* 0x000fe200078e0211 */
[----:B------:R-:W-:Y:S01]  /*0a20*/  CS2R R180, SRZ ;  /* 0x0000000000b47805 */ /* 0x000fe2000001ff00 */
[----:B------:R-:W-:Y:S01]  /*0a30*/  IMAD.IADD R20, R15, 0x1, -R16 ;  /* 0x000000010f147824 */ /* 0x000fe200078e0a10 */
[----:B------:R-:W-:Y:S01]  /*0a40*/  CS2R R178, SRZ ;  /* 0x0000000000b27805 */ /* 0x000fe2000001ff00 */
[----:B-1----:R-:W-:Y:S01]  /*0a50*/  IMAD R8, R230, UR4, RZ ;  /* 0x00000004e6087c24 */ /* 0x002fe2000f8e02ff */
[----:B------:R-:W-:-:S02]  /*0a60*/  CS2R R176, SRZ ;  /* 0x0000000000b07805 */ /* 0x000fc4000001ff00 */
[----:B------:R-:W-:Y:S01]  /*0a70*/  CS2R R174, SRZ ;  /* 0x0000000000ae7805 */ /* 0x000fe2000001ff00 */
[----:B------:R1:W-:Y:S01]  /*0a80*/  STL [R1+0x4], R20 ;  /* 0x0000041401007387 */ /* 0x0003e20000100800 */
[----:B------:R-:W-:Y:S01]  /*0a90*/  IMAD R13, R231, UR5, R8 ;  /* 0x00000005e70d7c24 */ /* 0x000fe2000f8e0208 */
[----:B------:R-:W-:Y:S01]  /*0aa0*/  CS2R R172, SRZ ;  /* 0x0000000000ac7805 */ /* 0x000fe2000001ff00 */
[----:B------:R-:W-:Y:S01]  /*0ab0*/  IMAD.WIDE.U32 R230, R230, UR5, R2 ;  /* 0x00000005e6e67c25 */ /* 0x000fe2000f8e0002 */
[----:B------:R-:W-:Y:S02]  /*0ac0*/  CS2R R170, SRZ ;  /* 0x0000000000aa7805 */ /* 0x000fe4000001ff00 */
[----:B------:R-:W-:Y:S02]  /*0ad0*/  CS2R R168, SRZ ;  /* 0x0000000000a87805 */ /* 0x000fe4000001ff00 */
[----:B------:R-:W-:Y:S02]  /*0ae0*/  CS2R R166, SRZ ;  /* 0x0000000000a67805 */ /* 0x000fe4000001ff00 */
[----:B------:R-:W-:-:S02]  /*0af0*/  CS2R R164, SRZ ;  /* 0x0000000000a47805 */ /* 0x000fc4000001ff00 */
[----:B------:R-:W-:Y:S02]  /*0b00*/  CS2R R162, SRZ ;  /* 0x0000000000a27805 */ /* 0x000fe4000001ff00 */
[----:B------:R-:W-:Y:S02]  /*0b10*/  CS2R R160, SRZ ;  /* 0x0000000000a07805 */ /* 0x000fe4000001ff00 */
[----:B------:R-:W-:Y:S02]  /*0b20*/  CS2R R158, SRZ ;  /* 0x00000000009e7805 */ /* 0x000fe4000001ff00 */
[----:B--2---:R-:W-:Y:S02]  /*0b30*/  ISETP.GE.AND P0, PT, R11, 0x1, PT ;  /* 0x000000010b00780c */ /* 0x004fe40003f06270 */
[----:B------:R-:W-:Y:S02]  /*0b40*/  CS2R R156, SRZ ;  /* 0x00000000009c7805 */ /* 0x000fe4000001ff00 */
[----:B------:R-:W-:-:S02]  /*0b50*/  CS2R R154, SRZ ;  /* 0x00000000009a7805 */ /* 0x000fc4000001ff00 */
[----:B------:R-:W-:Y:S02]  /*0b60*/  CS2R R152, SRZ ;  /* 0x0000000000987805 */ /* 0x000fe4000001ff00 */
[----:B------:R-:W-:Y:S02]  /*0b70*/  CS2R R150, SRZ ;  /* 0x0000000000967805 */ /* 0x000fe4000001ff00 */
[----:B------:R-:W-:Y:S02]  /*0b80*/  CS2R R148, SRZ ;  /* 0x0000000000947805 */ /* 0x000fe4000001ff00 */
[----:B------:R-:W-:Y:S02]  /*0b90*/  CS2R R146, SRZ ;  /* 0x0000000000927805 */ /* 0x000fe4000001ff00 */
        /* <DEDUP_REMOVED lines=44> */
[----:B------:R-:W-:Y:S01]  /*0e60*/  CS2R R56, SRZ ;  /* 0x0000000000387805 */ /* 0x000fe2000001ff00 */
[----:B-1----:R-:W-:Y:S06]  /*0e70*/  @!P0 BRA `(.L_x_8) ;  /* 0x0000008800c08947 */ /* 0x002fec0003800000 */
[----:B------:R-:W-:Y:S01]  /*0e80*/  LEA.HI R2, R7, R7, RZ, 0x1 ;  /* 0x0000000707027211 */ /* 0x000fe200078f08ff */
[----:B------:R-:W1:Y:S01]  /*0e90*/  S2R R9, SR_CTAID.X ;  /* 0x0000000000097919 */ /* 0x000e620000002500 */
[----:B------:R-:W-:Y:S01]  /*0ea0*/  LOP3.LUT R3, R12, 0xfffffffc, RZ, 0xc0, !PT ;  /* 0xfffffffc0c037812 */ /* 0x000fe200078ec0ff */
[----:B------:R-:W-:Y:S01]  /*0eb0*/  VIADD R11, R11, 0x3f ;  /* 0x0000003f0b0b7836 */ /* 0x000fe20000000000 */
[----:B------:R-:W-:Y:S01]  /*0ec0*/  LOP3.LUT R2, R2, 0xfffffffe, RZ, 0xc0, !PT ;  /* 0xfffffffe02027812 */ /* 0x000fe200078ec0ff */
[----:B------:R-:W1:Y:S01]  /*0ed0*/  LDC R14, c[0x0][0x290] ;  /* 0x0000a400ff0e7b82 */ /* 0x000e620000000800 */
[----:B------:R-:W-:Y:S01]  /*0ee0*/  LEA.HI R6, R6, R5, RZ, 0x4 ;  /* 0x0000000506067211 */ /* 0x000fe200078f20ff */
[----:B------:R-:W-:Y:S01]  /*0ef0*/  IMAD.IADD R232, R231, 0x1, R13 ;  /* 0x00000001e7e87824 */ /* 0x000fe200078e020d */
[----:B------:R-:W-:Y:S01]  /*0f00*/  LOP3.LUT R228, R0, 0x1, RZ, 0xfc, !PT ;  /* 0x0000000100e47812 */ /* 0x000fe200078efcff */
[----:B------:R-:W-:Y:S01]  /*0f10*/  IMAD.IADD R8, R7, 0x1, -R2 ;  /* 0x0000000107087824 */ /* 0x000fe200078e0a02 */
[----:B------:R-:W-:Y:S01]  /*0f20*/  LOP3.LUT R6, R6, 0xffffff0, RZ, 0xc0, !PT ;  /* 0x0ffffff006067812 */ /* 0x000fe200078ec0ff */
[----:B------:R-:W-:Y:S01]  /*0f30*/  IMAD.IADD R2, R10, 0x1, -R3 ;  /* 0x000000010a027824 */ /* 0x000fe200078e0a03 */
[----:B------:R-:W-:Y:S01]  /*0f40*/  SHF.R.S32.HI R10, RZ, 0x1f, R11 ;  /* 0x0000001fff0a7819 */ /* 0x000fe2000001140b */
[----:B------:R-:W-:Y:S01]  /*0f50*/  IMAD.MOV.U32 R16, RZ, RZ, RZ ;  /* 0x000000ffff107224 */ /* 0x000fe200078e00ff */
[----:B------:R-:W-:Y:S01]  /*0f60*/  CS2R R18, SRZ ;  /* 0x0000000000127805 */ /* 0x000fe2000001ff00 */
[----:B------:R-:W-:Y:S01]  /*0f70*/  IMAD.IADD R6, R5, 0x1, -R6 ;  /* 0x0000000105067824 */ /* 0x000fe200078e0a06 */
[----:B------:R-:W-:Y:S01]  /*0f80*/  LEA.HI R10, R10, R11, RZ, 0x6 ;  /* 0x0000000b0a0a7211 */ /* 0x000fe200078f30ff */
[----:B------:R-:W-:Y:S01]  /*0f90*/  IMAD.MOV.U32 R3, RZ, RZ, RZ ;  /* 0x000000ffff037224 */ /* 0x000fe200078e00ff */
[----:B------:R-:W-:Y:S01]  /*0fa0*/  ULDC UR61, c[0x0][0x75c] ;  /* 0x0001d700003d7ab9 */ /* 0x000fe20000000800 */
[----:B------:R-:W-:Y:S01]  /*0fb0*/  IMAD R6, R7, 0x40, R6 ;  /* 0x0000004007067824 */ /* 0x000fe200078e0206 */
[----:B------:R-:W-:Y:S01]  /*0fc0*/  SHF.R.S32.HI R5, RZ, 0x6, R10 ;  /* 0x00000006ff057819 */ /* 0x000fe2000001140a */
[----:B------:R-:W-:-:S02]  /*0fd0*/  IMAD.MOV.U32 R215, RZ, RZ, RZ ;  /* 0x000000ffffd77224 */ /* 0x000fc400078e00ff */
[----:B------:R-:W-:Y:S02]  /*0fe0*/  IMAD R0, R20, 0x10, R6 ;  /* 0x0000001014007824 */ /* 0x000fe400078e0206 */
[----:B------:R2:W-:Y:S02]  /*0ff0*/  STL [R1], R5 ;  /* 0x0000000501007387 */ /* 0x0005e40000100800 */
[----:B------:R-:W-:-:S05]  /*1000*/  IMAD.SHL.U32 R0, R0, 0x8, RZ ;  /* 0x0000000800007824 */ /* 0x000fca00078e00ff */
[----:B------:R-:W-:Y:S01]  /*1010*/  LEA R0, R0, UR60, 0x1 ;  /* 0x0000003c00007c11 */ /* 0x000fe2000f8e08ff */
[----:B-1----:R-:W-:-:S04]  /*1020*/  IMAD R9, R9, -0x50, R14 ;  /* 0xffffffb009097824 */ /* 0x002fc800078e020e */
[----:B------:R-:W-:-:S04]  /*1030*/  IMAD R9, R8, -0x8, R9 ;  /* 0xfffffff808097824 */ /* 0x000fc800078e0209 */
[----:B--2---:R-:W-:-:S07]  /*1040*/  IMAD R2, R2, -0x2, R9 ;  /* 0xfffffffe02027824 */ /* 0x004fce00078e0209 */
.L_x_19:
[----:B------:R-:W-:-:S13]  /*1050*/  ISETP.NE.AND P0, PT, R228, 0x3, PT ;  /* 0x00000003e400780c */ /* 0x000fda0003f05270 */
[----:B------:R-:W-:Y:S05]  /*1060*/  @!P0 BRA `(.L_x_9) ;  /* 0x0000000000048947 */ /* 0x000fea0003800000 */
[----:B------:R-:W-:Y:S01]  /*1070*/  BPT.TRAP 0x1 ;  /* 0x000000040000795c */ /* 0x000fe20000300000 */
.L_x_9:
[----:B------:R-:W-:Y:S02]  /*1080*/  LEA R17, R3, UR60, 0x3 ;  /* 0x0000003c03117c11 */ /* 0x000fe4000f8e18ff */
[----:B------:R-:W-:-:S04]  /*1090*/  SHF.L.U32 R10, R19, 0x1f, RZ ;  /* 0x0000001f130a7819 */ /* 0x000fc800000006ff */
[----:B------:R1:W2:Y:S01]  /*10a0*/  SYNCS.PHASECHK.TRANS64.TRYWAIT P1, [R17+URZ+0x31810], R10 ;  /* 0x0318100a110075a7 */ /* 0x0002a2000802017f */
[----:B------:R-:W-:Y:S05]  /*10b0*/  @!P0 BRA `(.L_x_10) ;  /* 0x0000000000048947 */ /* 0x000fea0003800000 */
[----:B------:R-:W-:Y:S01]  /*10c0*/  BPT.TRAP 0x1 ;  /* 0x000000040000795c */ /* 0x000fe20000300000 */
.L_x_10:
[----:B------:R-:W-:Y:S01]  /*10d0*/  IMAD.U32 R5, RZ, RZ, UR60 ;  /* 0x0000003cff057e24 */ /* 0x000fe2000f8e00ff */
[----:B------:R-:W-:-:S03]  /*10e0*/  LEA R6, R4, UR60, 0xa ;  /* 0x0000003c04067c11 */ /* 0x000fc6000f8e50ff */
[----:B------:R-:W-:Y:S01]  /*10f0*/  VIADD R7, R5, 0x14100 ;  /* 0x0001410005077836 */ /* 0x000fe20000000000 */
[----:B------:R-:W-:-:S04]  /*1100*/  SHF.R.U32.HI R8, RZ, 0x4, R6 ;  /* 0x00000004ff087819 */ /* 0x000fc80000011606 */
[----:B------:R-:W-:Y:S02]  /*1110*/  SHF.R.U32.HI R7, RZ, 0x4, R7 ;  /* 0x00000004ff077819 */ /* 0x000fe40000011607 */
[----:B------:R-:W-:Y:S02]  /*1120*/  LOP3.LUT R8, R8, 0x3fff, RZ, 0xc0, !PT ;  /* 0x00003fff08087812 */ /* 0x000fe400078ec0ff */
[----:B------:R-:W-:-:S04]  /*1130*/  LOP3.LUT R7, R7, 0x3fff, RZ, 0xc0, !PT ;  /* 0x00003fff07077812 */ /* 0x000fc800078ec0ff */
[----:B------:R-:W-:Y:S02]  /*1140*/  LOP3.LUT R12, R7, 0x10000, RZ, 0xfc, !PT ;  /* 0x00010000070c7812 */ /* 0x000fe400078efcff */
[----:B------:R-:W-:-:S03]  /*1150*/  LOP3.LUT R7, R8, 0x10000, RZ, 0xfc, !PT ;  /* 0x0001000008077812 */ /* 0x000fc600078efcff */
[----:B------:R-:W-:Y:S01]  /*1160*/  IMAD R8, R3, 0x800, R12 ;  /* 0x0000080003087824 */ /* 0x000fe200078e020c */
[----:B--2---:R-:W-:Y:S06]  /*1170*/  @P1 BRA `(.L_x_11) ;  /* 0x0000000000081947 */ /* 0x004fec0003800000 */
[----:B------:R-:W2:Y:S02]  /*1180*/  SYNCS.PHASECHK.TRANS64.TRYWAIT P1, [R17+URZ+0x31810], R10 ;  /* 0x0318100a110075a7 */ /* 0x000ea4000802017f */
[----:B--2---:R-:W-:Y:S05]  /*1190*/  @!P1 BRA `(.L_x_12) ;  /* 0x000000b400909947 */ /* 0x004fea0003800000 */
.L_x_11:
[C---:B------:R-:W-:Y:S01]  /*11a0*/  R2UR UR6, R7.reuse ;  /* 0x00000000070672ca */ /* 0x040fe200000e0000 */
[----:B------:R-:W-:Y:S01]  /*11b0*/  WARPGROUP.ARRIVE ;  /* 0x00000000000079c5 */ /* 0x000fe20000000000 */
[----:B------:R-:W-:Y:S01]  /*11c0*/  R2UR UR4, R8 ;  /* 0x00000000080472ca */ /* 0x000fe200000e0000 */
[----:B------:R-:W-:Y:S01]  /*11d0*/  UMOV UR7, 0x40000000 ;  /* 0x4000000000077882 */ /* 0x000fe20000000000 */
[----:B------:R-:W-:Y:S01]  /*11e0*/  UMOV UR5, 0x40000040 ;  /* 0x4000004000057882 */ /* 0x000fe20000000000 */
[C---:B------:R-:W-:Y:S02]  /*11f0*/  VIADD R9, R7.reuse, 0x80 ;  /* 0x0000008007097836 */ /* 0x040fe40000000000 */
[----:B-12---:R-:W-:-:S03]  /*1200*/  VIADD R10, R7, 0x100 ;  /* 0x00000100070a7836 */ /* 0x006fc60000000000 */
[----:B------:R-:W-:Y:S01]  /*1210*/  R2UR UR8, R9 ;  /* 0x00000000090872ca */ /* 0x000fe200000e0000 */
[C---:B------:R-:W-:Y:S01]  /*1220*/  VIADD R9, R7.reuse, 0x180 ;  /* 0x0000018007097836 */ /* 0x040fe20000000000 */
[----:B------:R-:W-:Y:S01]  /*1230*/  R2UR UR9, R10 ;  /* 0x000000000a0972ca */ /* 0x000fe200000e0000 */
[----:B------:R-:W-:Y:S02]  /*1240*/  VIADD R10, R7, 0x200 ;  /* 0x00000200070a7836 */ /* 0x000fe40000000000 */
[----:B------:R-:W-:Y:S01]  /*1250*/  HGMMA.64x8x16.F32 R24, gdesc[UR4], RZ, !UPT, gsb0 ;  /* 0x00000000041879f0 */ /* 0x000fe2000c0008ff */
[----:B------:R-:W-:Y:S01]  /*1260*/  UMOV UR7, 0x40000000 ;  /* 0x4000000000077882 */ /* 0x000fe20000000000 */
[----:B------:R-:W-:Y:S01]  /*1270*/  R2UR UR10, R9 ;  /* 0x00000000090a72ca */ /* 0x000fe200000e0000 */
[----:B------:R-:W-:Y:S01]  /*1280*/  VIADD R9, R8, 0x2 ;  /* 0x0000000208097836 */ /* 0x000fe20000000000 */
[----:B------:R-:W-:Y:S01]  /*1290*/  R2UR UR11, R10 ;  /* 0x000000000a0b72ca */ /* 0x000fe200000e0000 */
[----:B------:R-:W-:-:S03]  /*12a0*/  VIADD R10, R7, 0x2 ;  /* 0x00000002070a7836 */ /* 0x000fc60000000000 */
[----:B------:R-:W-:Y:S01]  /*12b0*/  UMOV UR6, UR8 ;  /* 0x0000000800067c82 */ /* 0x000fe20008000000 */
[----:B------:R-:W-:Y:S02]  /*12c0*/  WARPGROUP.DEPBAR.LE gsb0, 0x0 ;  /* 0x00008000000079c5 */ /* 0x000fe40000010000 */
[----:B------:R-:W-:-:S06]  /*12d0*/  WARPGROUP.ARRIVE ;  /* 0x00000000000079c5 */ /* 0x000fcc0000000000 */
[----:B------:R-:W-:Y:S01]  /*12e0*/  HGMMA.64x8x16.F32 R28, gdesc[UR4], RZ, !UPT, gsb0 ;  /* 0x00000000041c79f0 */ /* 0x000fe2000c0008ff */
[----:B------:R-:W-:Y:S01]  /*12f0*/  UMOV UR6, UR9 ;  /* 0x0000000900067c82 */ /* 0x000fe20008000000 */
[----:B------:R-:W-:Y:S01]  /*1300*/  UMOV UR7, 0x40000000 ;  /* 0x4000000000077882 */ /* 0x000fe20000000000 */
        /* <DEDUP_REMOVED lines=13> */
[----:B------:R-:W-:Y:S01]  /*13e0*/  R2UR UR6, R10 ;  /* 0x000000000a0672ca */ /* 0x000fe200000e0000 */
[----:B------:R-:W-:Y:S01]  /*13f0*/  UMOV UR7, 0x40000000 ;  /* 0x4000000000077882 */ /* 0x000fe20000000000 */
[----:B------:R-:W-:Y:S01]  /*1400*/  R2UR UR4, R9 ;  /* 0x00000000090472ca */ /* 0x000fe200000e0000 */
[----:B------:R-:W-:Y:S01]  /*1410*/  UMOV UR5, 0x40000040 ;  /* 0x4000004000057882 */ /* 0x000fe20000000000 */
[C---:B------:R-:W-:Y:S02]  /*1420*/  VIADD R10, R7.reuse, 0x82 ;  /* 0x00000082070a7836 */ /* 0x040fe40000000000 */
[----:B------:R-:W-:-:S03]  /*1430*/  VIADD R9, R7, 0x102 ;  /* 0x0000010207097836 */ /* 0x000fc60000000000 */
[----:B------:R-:W-:Y:S01]  /*1440*/  R2UR UR8, R10 ;  /* 0x000000000a0872ca */ /* 0x000fe200000e0000 */
[----:B------:R-:W-:Y:S01]  /*1450*/  VIADD R10, R7, 0x182 ;  /* 0x00000182070a7836 */ /* 0x000fe20000000000 */
[----:B------:R-:W-:Y:S01]  /*1460*/  R2UR UR9, R9 ;  /* 0x00000000090972ca */ /* 0x000fe200000e0000 */
[----:B------:R-:W-:-:S03]  /*1470*/  VIADD R9, R7, 0x202 ;  /* 0x0000020207097836 */ /* 0x000fc60000000000 */
[----:B------:R-:W-:Y:S01]  /*1480*/  R2UR UR10, R10 ;  /* 0x000000000a0a72ca */ /* 0x000fe200000e0000 */
[----:B------:R-:W-:Y:S01]  /*1490*/  VIADD R10, R7, 0x4 ;  /* 0x00000004070a7836 */ /* 0x000fe20000000000 */
[----:B------:R-:W-:Y:S01]  /*14a0*/  R2UR UR11, R9 ;  /* 0x00000000090b72ca */ /* 0x000fe200000e0000 */
[----:B------:R-:W-:Y:S01]  /*14b0*/  VIADD R9, R8, 0x4 ;  /* 0x0000000408097836 */ /* 0x000fe20000000000 */
[----:B------:R-:W-:Y:S02]  /*14c0*/  WARPGROUP.DEPBAR.LE gsb0, 0x0 ;  /* 0x00008000000079c5 */ /* 0x000fe40000010000 */
[----:B------:R-:W-:-:S06]  /*14d0*/  WARPGROUP.ARRIVE ;  /* 0x00000000000079c5 */ /* 0x000fcc0000000000 */
[----:B------:R-:W-:Y:S01]  /*14e0*/  HGMMA.64x8x16.F32 R24, gdesc[UR4], R24, gsb0 ;  /* 0x00000000041879f0 */ /* 0x000fe20008000818 */
[----:B------:R-:W-:Y:S01]  /*14f0*/  UMOV UR6, UR8 ;  /* 0x0000000800067c82 */ /* 0x000fe20008000000 */
[----:B------:R-:W-:Y:S01]  /*1500*/  UMOV UR7, 0x40000000 ;  /* 0x4000000000077882 */ /* 0x000fe20000000000 */
        /* <DEDUP_REMOVED lines=438> */
[C---:B------:R-:W-:Y:S02]  /*3070*/  VIADD R9, R8.reuse, 0x604 ;  /* 0x0000060408097836 */ /* 0x040fe40000000000 */
        /* <DEDUP_REMOVED lines=34> */
[----:B------:R-:W-:Y:S02]  /*32a0*/  R2UR UR10, R10 ;  /* 0x000000000a0a72ca */ /* 0x000fe400000e0000 */
        /* <DEDUP_REMOVED lines=32> */
[C---:B------:R-:W-:Y:S01]  /*34b0*/  VIADD R9, R7.reuse, 0x906 ;  /* 0x0000090607097836 */ /* 0x040fe20000000000 */
[----:B------:R-:W-:Y:S01]  /*34c0*/  R2UR UR9, R8 ;  /* 0x00000000080972ca */ /* 0x000fe200000e0000 */
[----:B------:R-:W-:-:S03]  /*34d0*/  VIADD R7, R7, 0x986 ;  /* 0x0000098607077836 */ /* 0x000fc60000000000 */
[----:B------:R-:W-:Y:S02]  /*34e0*/  R2UR UR10, R9 ;  /* 0x00000000090a72ca */ /* 0x000fe400000e0000 */
[----:B------:R-:W-:Y:S01]  /*34f0*/  R2UR UR11, R7 ;  /* 0x00000000070b72ca */ /* 0x000fe200000e0000 */
[----:B------:R-:W-:-:S05]  /*3500*/  IMAD R7, R3, 0x40, R229 ;  /* 0x0000004003077824 */ /* 0x000fca00078e02e5 */
[----:B------:R-:W-:Y:S01]  /*3510*/  LEA R9, R7, UR60, 0x2 ;  /* 0x0000003c07097c11 */ /* 0x000fe2000f8e10ff */
        /* <DEDUP_REMOVED lines=22> */
[----:B------:R-:W-:Y:S03]  /*3680*/  HGMMA.64x8x16.F32 R40, gdesc[UR4], R40, gsb0 ;  /* 0x00000000042879f0 */ /* 0x000fe60008000828 */
[----:B------:R-:W-:Y:S02]  /*3690*/  WARPGROUP.DEPBAR.LE gsb0, 0x0 ;  /* 0x00008000000079c5 */ /* 0x000fe40000010000 */
[----:B------:R1:W2:Y:S04]  /*36a0*/  LDS R7, [R9+0x2c100] ;  /* 0x02c1000009077984 */ /* 0x0002a80000000800 */
[----:B------:R1:W3:Y:S01]  /*36b0*/  LDS R8, [R9+0x2c120] ;  /* 0x02c1200009087984 */ /* 0x0002e20000000800 */
[----:B------:R-:W-:Y:S05]  /*36c0*/  @!P0 BRA `(.L_x_13) ;  /* 0x0000000000048947 */ /* 0x000fea0003800000 */
[----:B------:R-:W-:Y:S01]  /*36d0*/  BPT.TRAP 0x1 ;  /* 0x000000040000795c */ /* 0x000fe20000300000 */
.L_x_13:
[----:B------:R-:W-:-:S04]  /*36e0*/  SHF.L.U32 R12, R18, 0x1f, RZ ;  /* 0x0000001f120c7819 */ /* 0x000fc800000006ff */
[----:B------:R4:W1:Y:S01]  /*36f0*/  SYNCS.PHASECHK.TRANS64.TRYWAIT P1, [UR60+0x31830], R12 ;  /* 0x0318300cff0075a7 */ /* 0x000862000802017c */
[----:B------:R-:W-:Y:S05]  /*3700*/  @!P0 BRA `(.L_x_14) ;  /* 0x0000000000048947 */ /* 0x000fea0003800000 */
[----:B------:R-:W-:Y:S01]  /*3710*/  BPT.TRAP 0x1 ;  /* 0x000000040000795c */ /* 0x000fe20000300000 */
.L_x_14:
[----:B-1----:R-:W-:Y:S02]  /*3720*/  VIADD R9, R6, 0xa000 ;  /* 0x0000a00006097836 */ /* 0x002fe40000000000 */
[----:B------:R-:W-:-:S03]  /*3730*/  VIADD R6, R5, 0x24100 ;  /* 0x0002410005067836 */ /* 0x000fc60000000000 */
[----:B------:R-:W-:Y:S02]  /*3740*/  SHF.R.U32.HI R9, RZ, 0x4, R9 ;  /* 0x00000004ff097819 */ /* 0x000fe40000011609 */
[----:B------:R-:W-:Y:S02]  /*3750*/  SHF.R.U32.HI R10, RZ, 0x4, R6 ;  /* 0x00000004ff0a7819 */ /* 0x000fe40000011606 */
[----:B------:R-:W-:Y:S02]  /*3760*/  LOP3.LUT R9, R9, 0x3fff, RZ, 0xc0, !PT ;  /* 0x00003fff09097812 */ /* 0x000fe400078ec0ff */
[----:B------:R-:W-:Y:S02]  /*3770*/  LOP3.LUT R10, R10, 0x3fff, RZ, 0xc0, !PT ;  /* 0x00003fff0a0a7812 */ /* 0x000fe400078ec0ff */
[----:B------:R-:W-:Y:S02]  /*3780*/  LOP3.LUT R224, R9, 0x10000, RZ, 0xfc, !PT ;  /* 0x0001000009e07812 */ /* 0x000fe400078efcff */
[----:B------:R-:W-:Y:S01]  /*3790*/  LOP3.LUT R225, R10, 0x10000, RZ, 0xfc, !PT ;  /* 0x000100000ae17812 */ /* 0x000fe200078efcff */
[----:B------:R-:W-:Y:S06]  /*37a0*/  @P1 BRA `(.L_x_15) ;  /* 0x0000000000081947 */ /* 0x000fec0003800000 */
[----:B------:R-:W1:Y:S02]  /*37b0*/  SYNCS.PHASECHK.TRANS64.TRYWAIT P1, [UR60+0x31830], R12 ;  /* 0x0318300cff0075a7 */ /* 0x000e64000802017c */
[----:B-1----:R-:W-:Y:S05]  /*37c0*/  @!P1 BRA `(.L_x_16) ;  /* 0x0000009000189947 */ /* 0x002fea0003800000 */
.L_x_15:
[----:B------:R-:W-:Y:S01]  /*37d0*/  R2UR UR4, R225 ;  /* 0x00000000e10472ca */ /* 0x000fe200000e0000 */
[----:B------:R-:W-:Y:S01]  /*37e0*/  WARPGROUP.ARRIVE ;  /* 0x00000000000079c5 */ /* 0x000fe20000000000 */
[C---:B------:R-:W-:Y:S01]  /*37f0*/  R2UR UR6, R224.reuse ;  /* 0x00000000e00672ca */ /* 0x040fe200000e0000 */
[----:B------:R-:W-:Y:S01]  /*3800*/  UMOV UR5, 0x40000040 ;  /* 0x4000004000057882 */ /* 0x000fe20000000000 */
[----:B------:R-:W-:Y:S01]  /*3810*/  UMOV UR7, 0x40000000 ;  /* 0x4000000000077882 */ /* 0x000fe20000000000 */
[----:B------:R-:W-:Y:S02]  /*3820*/  VIADD R9, R224, 0x80 ;  /* 0x00000080e0097836 */ /* 0x000fe40000000000 */
[----:B------:R-:W-:Y:S01]  /*3830*/  FMUL.FTZ R26, R26, UR61 ;  /* 0x0000003d1a1a7c20 */ /* 0x000fe20008410000 */
[----:B------:R-:W-:Y:S02]  /*3840*/  VIADD R10, R224, 0x180 ;  /* 0x00000180e00a7836 */ /* 0x000fe40000000000 */
[----:B------:R-:W-:Y:S01]  /*3850*/  FMUL.FTZ R13, R27, UR61 ;  /* 0x0000003d1b0d7c20 */ /* 0x000fe20008410000 */
[----:B------:R-:W-:-:S02]  /*3860*/  VIADD R11, R225, 0x2 ;  /* 0x00000002e10b7836 */ /* 0x000fc40000000000 */
[----:B------:R-:W-:Y:S01]  /*3870*/  FMUL.FTZ R29, R29, UR61 ;  /* 0x0000003d1d1d7c20 */ /* 0x000fe20008410000 */
[----:B----4-:R-:W-:Y:S01]  /*3880*/  VIADD R12, R224, 0x980 ;  /* 0x00000980e00c7836 */ /* 0x010fe20000000000 */
[----:B------:R-:W-:Y:S01]  /*3890*/  R2UR UR8, R10 ;  /* 0x000000000a0872ca */ /* 0x000fe200000e0000 */
[C---:B------:R-:W-:Y:S01]  /*38a0*/  VIADD R10, R224.reuse, 0x2 ;  /* 0x00000002e00a7836 */ /* 0x040fe20000000000 */
[----:B------:R-:W-:Y:S01]  /*38b0*/  R2UR UR11, R11 ;  /* 0x000000000b0b72ca */ /* 0x000fe200000e0000 */
[----:B------:R-:W-:Y:S01]  /*38c0*/  HGMMA.64x8x16.F32 R44, gdesc[UR4], RZ, !UPT, gsb0 ;  /* 0x00000000042c79f0 */ /* 0x000fe2000c0008ff */
[----:B------:R-:W-:Y:S01]  /*38d0*/  R2UR UR6, R9 ;  /* 0x00000000090672ca */ /* 0x000fe200000e0000 */
[----:B------:R-:W-:Y:S01]  /*38e0*/  UMOV UR7, 0x40000000 ;  /* 0x4000000000077882 */ /* 0x000fe20000000000 */
[----:B------:R-:W-:Y:S01]  /*38f0*/  VIADD R9, R224, 0x100 ;  /* 0x00000100e0097836 */ /* 0x000fe20000000000 */
[----:B------:R-:W-:Y:S01]  /*3900*/  R2UR UR10, R10 ;  /* 0x000000000a0a72ca */ /* 0x000fe200000e0000 */
[----:B------:R-:W-:-:S02]  /*3910*/  VIADD R10, R224, 0x202 ;  /* 0x00000202e00a7836 */ /* 0x000fc40000000000 */
[----:B------:R-:W-:Y:S01]  /*3920*/  FMUL.FTZ R31, R31, UR61 ;  /* 0x0000003d1f1f7c20 */ /* 0x000fe20008410000 */
[----:B------:R-:W-:Y:S02]  /*3930*/  VIADD R11, R224, 0x880 ;  /* 0x00000880e00b7836 */ /* 0x000fe40000000000 */
[----:B------:R-:W-:Y:S01]  /*3940*/  FMUL.FTZ R28, R28, UR61 ;  /* 0x0000003d1c1c7c20 */ /* 0x000fe20008410000 */
[----:B------:R-:W-:Y:S02]  /*3950*/  VIADD R14, R224, 0x782 ;  /* 0x00000782e00e7836 */ /* 0x000fe40000000000 */
[----:B------:R-:W-:Y:S01]  /*3960*/  FMUL.FTZ R36, R36, UR61 ;  /* 0x0000003d24247c20 */ /* 0x000fe20008410000 */
[----:B------:R-:W-:Y:S01]  /*3970*/  VIADD R15, R225, 0x602 ;  /* 0x00000602e10f7836 */ /* 0x000fe20000000000 */
[----:B------:R-:W-:Y:S01]  /*3980*/  R2UR UR25, R11 ;  /* 0x000000000b1972ca */ /* 0x000fe200000e0000 */
[----:B------:R-:W-:Y:S02]  /*3990*/  VIADD R11, R224, 0x900 ;  /* 0x00000900e00b7836 */ /* 0x000fe40000000000 */
[----:B------:R-:W-:Y:S01]  /*39a0*/  FMUL.FTZ R30, R30, UR61 ;  /* 0x0000003d1e1e7c20 */ /* 0x000fe20008410000 */
[C---:B------:R-:W-:Y:S01]  /*39b0*/  VIADD R20, R224.reuse, 0x882 ;  /* 0x00000882e0147836 */ /* 0x040fe20000000000 */
[----:B------:R-:W1:Y:S01]  /*39c0*/  MUFU.TANH R13, R13 ;  /* 0x0000000d000d7308 */ /* 0x000e620000002400 */
[C---:B------:R-:W-:Y:S01]  /*39d0*/  VIADD R21, R224.reuse, 0x982 ;  /* 0x00000982e0157836 */ /* 0x040fe20000000000 */
[----:B------:R-:W-:Y:S01]  /*39e0*/  R2UR UR23, R11 ;  /* 0x000000000b1772ca */ /* 0x000fe200000e0000 */
[----:B------:R-:W-:-:S02]  /*39f0*/  VIADD R22, R224, 0x784 ;  /* 0x00000784e0167836 */ /* 0x000fc40000000000 */
[----:B------:R-:W-:Y:S01]  /*3a00*/  FMUL.FTZ R37, R37, UR61 ;  /* 0x0000003d25257c20 */ /* 0x000fe20008410000 */
[----:B------:R-:W-:Y:S01]  /*3a10*/  VIADD R23, R225, 0x604 ;  /* 0x00000604e1177836 */ /* 0x000fe20000000000 */
[----:B------:R-:W-:Y:S01]  /*3a20*/  ISETP.GT.AND P6, PT, R2, 0x1, PT ;  /* 0x000000010200780c */ /* 0x000fe20003fc4270 */
[----:B------:R-:W-:Y:S01]  /*3a30*/  VIADD R27, R224, 0x886 ;  /* 0x00000886e01b7836 */ /* 0x000fe20000000000 */
[----:B------:R4:W5:Y:S01]  /*3a40*/  MUFU.TANH R11, R26 ;  /* 0x0000001a000b7308 */ /* 0x0009620000002400 */
[----:B------:R-:W-:Y:S01]  /*3a50*/  FMUL.FTZ R35, R35, UR61 ;  /* 0x0000003d23237c20 */ /* 0x000fe20008410000 */
[----:B------:R-:W-:Y:S01]  /*3a60*/  FMUL.FTZ R39, R39, UR61 ;  /* 0x0000003d27277c20 */ /* 0x000fe20008410000 */
[C---:B------:R-:W-:Y:S01]  /*3a70*/  ISETP.GT.AND P2, PT, R2.reuse, 0x11, PT ;  /* 0x000000110200780c */ /* 0x040fe20003f44270 */
[----:B------:R-:W-:Y:S01]  /*3a80*/  UMOV UR57, 0x40000040 ;  /* 0x4000004000397882 */ /* 0x000fe20000000000 */
[C---:B------:R-:W-:Y:S01]  /*3a90*/  ISETP.GT.AND P1, PT, R2.reuse, 0x10, PT ;  /* 0x000000100200780c */ /* 0x040fe20003f24270 */
[----:B------:R-:W-:Y:S01]  /*3aa0*/  UMOV UR59, 0x40 ;  /* 0x00000040003b7882 */ /* 0x000fe20000000000 */
[----:B------:R-:W-:Y:S01]  /*3ab0*/  ISETP.GT.AND P3, PT, R2, 0x20, PT ;  /* 0x000000200200780c */ /* 0x000fe20003f64270 */
[----:B------:R-:W-:Y:S01]  /*3ac0*/  UMOV UR33, UR57 ;  /* 0x0000003900217c82 */ /* 0x000fe20008000000 */
[----:B----4-:R-:W-:Y:S01]  /*3ad0*/  VIADD R26, R224, 0x786 ;  /* 0x00000786e01a7836 */ /* 0x010fe20000000000 */
[C---:B------:R-:W-:Y:S01]  /*3ae0*/  ISETP.GT.AND P4, PT, R2.reuse, 0x21, PT ;  /* 0x000000210200780c */ /* 0x040fe20003f84270 */
[----:B------:R-:W-:Y:S01]  /*3af0*/  UMOV UR35, 0x40 ;  /* 0x0000004000237882 */ /* 0x000fe20000000000 */
[----:B------:R-:W-:Y:S01]  /*3b00*/  ISETP.GT.AND P5, PT, R2, RZ, PT ;  /* 0x000000ff0200720c */ /* 0x000fe20003fa4270 */
[----:B------:R-:W-:Y:S01]  /*3b10*/  UMOV UR49, 0x40000040 ;  /* 0x4000004000317882 */ /* 0x000fe20000000000 */
[----:B------:R-:W-:Y:S01]  /*3b20*/  R2UR UR24, R26 ;  /* 0x000000001a1872ca */ /* 0x000fe200000e0000 */
[----:B------:R-:W-:Y:S01]  /*3b30*/  VIADD R26, R224, 0x806 ;  /* 0x00000806e01a7836 */ /* 0x000fe20000000000 */
[----:B-1----:R-:W-:Y:S01]  /*3b40*/  FSEL R235, R13, -INF , P6 ;  /* 0xff8000000deb7808 */ /* 0x002fe20003000000 */
[----:B------:R-:W-:Y:S01]  /*3b50*/  UMOV UR51, 0x40 ;  /* 0x0000004000337882 */ /* 0x000fe20000000000 */
[C---:B-----5:R-:W-:Y:S01]  /*3b60*/  FSEL R233, R11.reuse, -INF , P5 ;  /* 0xff8000000be97808 */ /* 0x060fe20002800000 */
[----:B------:R-:W-:Y:S01]  /*3b70*/  FFMA.FTZ R11, -R11, R11, 1 ;  /* 0x3f8000000b0b7423 */ /* 0x000fe2000001010b */
[----:B------:R-:W-:Y:S01]  /*3b80*/  LEA R237, R229, UR60, 0x2 ;  /* 0x0000003ce5ed7c11 */ /* 0x000fe2000f8e10ff */
[----:B------:R-:W-:Y:S01]  /*3b90*/  UMOV UR53, UR49 ;  /* 0x0000003100357c82 */ /* 0x000fe20008000000 */
[----:B------:R-:W-:Y:S01]  /*3ba0*/  UMOV UR55, 0x40 ;  /* 0x0000004000377882 */ /* 0x000fe20000000000 */
[----:B------:R-:W-:Y:S01]  /*3bb0*/  UMOV UR45, UR49 ;  /* 0x00000031002d7c82 */ /* 0x000fe20008000000 */
[----:B------:R-:W-:-:S02]  /*3bc0*/  WARPGROUP.DEPBAR.LE gsb0, 0x0 ;  /* 0x00008000000079c5 */ /* 0x000fc40000010000 */
[----:B------:R-:W-:Y:S01]  /*3bd0*/  WARPGROUP.ARRIVE ;  /* 0x00000000000079c5 */ /* 0x000fe20000000000 */
[----:B------:R-:W-:Y:S01]  /*3be0*/  UMOV UR47, 0x40 ;  /* 0x00000040002f7882 */ /* 0x000fe20000000000 */
[----:B------:R-:W-:Y:S01]  /*3bf0*/  UMOV UR29, 0x40000040 ;  /* 0x40000040001d7882 */ /* 0x000fe20000000000 */
[----:B------:R-:W-:Y:S01]  /*3c00*/  UMOV UR31, 0x40 ;  /* 0x00000040001f7882 */ /* 0x000fe20000000000 */
[----:B------:R-:W-:Y:S01]  /*3c10*/  UMOV UR41, UR29 ;  /* 0x0000001d00297c82 */ /* 0x000fe20008000000 */
[----:B------:R-:W-:Y:S01]  /*3c20*/  UMOV UR43, 0x40 ;  /* 0x00000040002b7882 */ /* 0x000fe20000000000 */
[----:B------:R-:W-:Y:S01]  /*3c30*/  HGMMA.64x8x16.F32 R48, gdesc[UR4], RZ, !UPT, gsb0 ;  /* 0x00000000043079f0 */ /* 0x000fe2000c0008ff */
[----:B------:R-:W-:Y:S01]  /*3c40*/  R2UR UR6, R9 ;  /* 0x00000000090672ca */ /* 0x000fe200000e0000 */
[----:B------:R-:W-:Y:S01]  /*3c50*/  UMOV UR7, 0x40000000 ;  /* 0x4000000000077882 */ /* 0x000fe20000000000 */
[----:B------:R-:W-:Y:S01]  /*3c60*/  VIADD R9, R224, 0x200 ;  /* 0x00000200e0097836 */ /* 0x000fe20000000000 */
[----:B------:R-:W-:Y:S01]  /*3c70*/  UMOV UR37, UR29 ;  /* 0x0000001d00257c82 */ /* 0x000fe20008000000 */
[----:B------:R-:W-:Y:S01]  /*3c80*/  UMOV UR39, 0x40 ;  /* 0x0000004000277882 */ /* 0x000fe20000000000 */
[----:B------:R-:W-:Y:S01]  /*3c90*/  UMOV UR27, 0x40 ;  /* 0x00000040001b7882 */ /* 0x000fe20000000000 */
[----:B------:R-:W-:Y:S01]  /*3ca0*/  IMAD R5, R4, 0x2800, R5 ;  /* 0x0000280004057824 */ /* 0x000fe200078e0205 */
[----:B------:R-:W-:Y:S01]  /*3cb0*/  R2UR UR9, R9 ;  /* 0x00000000090972ca */ /* 0x000fe200000e0000 */
[----:B------:R-:W-:-:S03]  /*3cc0*/  VIADD R9, R224, 0x82 ;  /* 0x00000082e0097836 */ /* 0x000fc60000000000 */
[----:B------:R-:W-:-:S04]  /*3cd0*/  SHF.R.U32.HI R5, RZ, 0x4, R5 ;  /* 0x00000004ff057819 */ /* 0x000fc80000011605 */
[----:B------:R-:W-:Y:S01]  /*3ce0*/  LOP3.LUT R5, R5, 0x3fff, RZ, 0xc0, !PT ;  /* 0x00003fff05057812 */ /* 0x000fe200078ec0ff */
        /* <DEDUP_REMOVED lines=10> */
[----:B------:R-:W-:Y:S01]  /*3d90*/  R2UR UR9, R10 ;  /* 0x000000000a0972ca */ /* 0x000fe200000e0000 */
[----:B------:R-:W-:Y:S01]  /*3da0*/  VIADD R10, R225, 0x4 ;  /* 0x00000004e10a7836 */ /* 0x000fe20000000000 */
[----:B------:R-:W-:Y:S02]  /*3db0*/  WARPGROUP.DEPBAR.LE gsb0, 0x0 ;  /* 0x00008000000079c5 */ /* 0x000fe40000010000 */
[----:B------:R-:W-:-:S06]  /*3dc0*/  WARPGROUP.ARRIVE ;  /* 0x00000000000079c5 */ /* 0x000fcc0000000000 */
[----:B------:R-:W-:Y:S01]  /*3dd0*/  HGMMA.64x8x16.F32 R220, gdesc[UR4], RZ, !UPT, gsb0 ;  /* 0x0000000004dc79f0 */ /* 0x000fe2000c0008ff */
[----:B------:R-:W-:Y:S01]  /*3de0*/  UMOV UR6, UR10 ;  /* 0x0000000a00067c82 */ /* 0x000fe20008000000 */
[----:B------:R-:W-:Y:S01]  /*3df0*/  UMOV UR7, 0x40000000 ;  /* 0x4000000000077882 */ /* 0x000fe20000000000 */
[----:B------:R-:W-:Y:S01]  /*3e00*/  UMOV UR4, UR11 ;  /* 0x0000000b00047c82 */ /* 0x000fe20008000000 */
[----:B------:R-:W-:Y:S01]  /*3e10*/  UMOV UR5, 0x40000040 ;  /* 0x4000004000057882 */ /* 0x000fe20000000000 */
[----:B------:R-:W-:Y:S01]  /*3e20*/  R2UR UR11, R10 ;  /* 0x000000000a0b72ca */ /* 0x000fe200000e0000 */
[----:B------:R-:W-:Y:S01]  /*3e30*/  VIADD R10, R224, 0x204 ;  /* 0x00000204e00a7836 */ /* 0x000fe20000000000 */
[----:B------:R-:W-:Y:S02]  /*3e40*/  WARPGROUP.DEPBAR.LE gsb0, 0x0 ;  /* 0x00008000000079c5 */ /* 0x000fe40000010000 */
[----:B------:R-:W-:-:S06]  /*3e50*/  WARPGROUP.ARRIVE ;  /* 0x00000000000079c5 */ /* 0x000fcc0000000000 */
[----:B------:R-:W-:Y:S01]  /*3e60*/  HGMMA.64x8x16.F32 R44, gdesc[UR4], R44, gsb0 ;  /* 0x00000000042c79f0 */ /* 0x000fe2000800082c */
[----:B------:R-:W-:Y:S01]  /*3e70*/  R2UR UR6, R9 ;  /* 0x00000000090672ca */ /* 0x000fe200000e0000 */
[----:B------:R-:W-:Y:S01]  /*3e80*/  UMOV UR7, 0x40000000 ;  /* 0x4000000000077882 */ /* 0x000fe20000000000 */
[----:B------:R-:W-:Y:S01]  /*3e90*/  VIADD R9, R224, 0x102 ;  /* 0x00000102e0097836 */ /* 0x000fe20000000000 */
[----:B------:R-:W-:Y:S02]  /*3ea0*/  WARPGROUP.DEPBAR.LE gsb0, 0x0 ;  /* 0x00008000000079c5 */ /* 0x000fe40000010000 */
[----:B------:R-:W-:-:S08]  /*3eb0*/  WARPGROUP.ARRIVE ;  /* 0x00000000000079c5 */ /* 0x000fd00000000000 */
[----:B------:R-:W-:Y:S01]  /*3ec0*/  HGMMA.64x8x16.F32 R48, gdesc[UR4], R48, gsb0 ;  /* 0x00000000043079f0 */ /* 0x000fe20008000830 */
[----:B------:R-:W-:Y:S01]  /*3ed0*/  R2UR UR6, R9 ;  /* 0x00000000090672ca */ /* 0x000fe200000e0000 */
[----:B------:R-:W-:Y:S01]  /*3ee0*/  UMOV UR7, 0x40000000 ;  /* 0x4000000000077882 */ /* 0x000fe20000000000 */
[----:B------:R-:W-:-:S05]  /*3ef0*/  VIADD R9, R224, 0x182 ;  /* 0x00000182e0097836 */ /* 0x000fca0000000000 */
[----:B------:R-:W-:Y:S01]  /*3f00*/  R2UR UR8, R9 ;  /* 0x00000000090872ca */ /* 0x000fe200000e0000 */
[----:B------:R-:W-:-:S05]  /*3f10*/  VIADD R9, R224, 0x4 ;  /* 0x00000004e0097836 */ /* 0x000fca0000000000 */
        /* <DEDUP_REMOVED lines=12> */
[----:B------:R-:W-:Y:S01]  /*3fe0*/  R2UR UR9, R10 ;  /* 0x000000000a0972ca */ /* 0x000fe200000e0000 */
[----:B------:R-:W-:Y:S01]  /*3ff0*/  VIADD R10, R225, 0x6 ;  /* 0x00000006e10a7836 */ /* 0x000fe20000000000 */
[----:B------:R-:W-:Y:S02]  /*4000*/  WARPGROUP.DEPBAR.LE gsb0, 0x0 ;  /* 0x00008000000079c5 */ /* 0x000fe40000010000 */
[----:B------:R-:W-:-:S06]  /*4010*/  WARPGROUP.ARRIVE ;  /* 0x00000000000079c5 */ /* 0x000fcc0000000000 */
[----:B------:R-:W-:Y:S01]  /*4020*/  HGMMA.64x8x16.F32 R220, gdesc[UR4], R220, gsb0 ;  /* 0x0000000004dc79f0 */ /* 0x000fe200080008dc */
        /* <DEDUP_REMOVED lines=225> */
[----:B------:R-:W-:-:S05]  /*4e40*/  VIADD R10, R225, 0x402 ;  /* 0x00000402e10a7836 */ /* 0x000fca0000000000 */
[----:B------:R-:W-:Y:S01]  /*4e50*/  R2UR UR12, R10 ;  /* 0x000000000a0c72ca */ /* 0x000fe200000e0000 */
[----:B------:R-:W-:Y:S01]  /*4e60*/  VIADD R10, R224, 0x702 ;  /* 0x00000702e00a7836 */ /* 0x000fe20000000000 */
[----:B------:R-:W-:Y:S02]  /*4e70*/  WARPGROUP.DEPBAR.LE gsb0, 0x0 ;  /* 0x00008000000079c5 */ /* 0x000fe40000010000 */
[----:B------:R-:W-:-:S06]  /*4e80*/  WARPGROUP.ARRIVE ;  /* 0x00000000000079c5 */ /* 0x000fcc0000000000 */
[----:B------:R-:W-:Y:S01]  /*4e90*/  HGMMA.64x8x16.F32 R44, gdesc[UR4], R44, gsb0 ;  /* 0x00000000042c79f0 */ /* 0x000fe2000800082c */
[----:B------:R-:W-:Y:S01]  /*4ea0*/  R2UR UR6, R9 ;  /* 0x00000000090672ca */ /* 0x000fe200000e0000 */
[----:B------:R-:W-:Y:S01]  /*4eb0*/  UMOV UR7, 0x40000000 ;  /* 0x4000000000077882 */ /* 0x000fe20000000000 */
[----:B------:R-:W-:-:S05]  /*4ec0*/  VIADD R9, R224, 0x600 ;  /* 0x00000600e0097836 */ /* 0x000fca0000000000 */
[----:B------:R-:W-:Y:S01]  /*4ed0*/  R2UR UR8, R9 ;  /* 0x00000000090872ca */ /* 0x000fe200000e0000 */
        /* <DEDUP_REMOVED lines=33> */
[----:B------:R-:W-:Y:S01]  /*50f0*/  R2UR UR12, R10 ;  /* 0x000000000a0c72ca */ /* 0x000fe200000e0000 */
        /* <DEDUP_REMOVED lines=44> */
[----:B------:R-:W-:Y:S01]  /*53c0*/  FMUL.FTZ R9, R24, UR61 ;  /* 0x0000003d18097c20 */ /* 0x000fe20008410000 */
[----:B------:R-:W-:-:S05]  /*53d0*/  VIADD R24, R224, 0x804 ;  /* 0x00000804e0187836 */ /* 0x000fca0000000000 */
[----:B------:R-:W-:Y:S01]  /*53e0*/  MUFU.TANH R9, R9 ;  /* 0x0000000900097308 */ /* 0x000fe20000002400 */
        /* <DEDUP_REMOVED lines=8> */
[C---:B------:R-:W-:Y:S01]  /*5470*/  VIADD R10, R225.reuse, 0x600 ;  /* 0x00000600e10a7836 */ /* 0x040fe20000000000 */
[----:B------:R-:W-:Y:S01]  /*5480*/  R2UR UR13, R20 ;  /* 0x00000000140d72ca */ /* 0x000fe200000e0000 */
[----:B------:R-:W-:Y:S02]  /*5490*/  VIADD R20, R224, 0x902 ;  /* 0x00000902e0147836 */ /* 0x000fe40000000000 */
[----:B------:R-:W-:Y:S01]  /*54a0*/  VIADD R225, R225, 0x606 ;  /* 0x00000606e1e17836 */ /* 0x000fe20000000000 */
[----:B------:R-:W-:Y:S01]  /*54b0*/  R2UR UR10, R10 ;  /* 0x000000000a0a72ca */ /* 0x000fe200000e0000 */
[----:B------:R-:W-:Y:S01]  /*54c0*/  VIADD R10, R224, 0x800 ;  /* 0x00000800e00a7836 */ /* 0x000fe20000000000 */
[----:B------:R-:W-:-:S02]  /*54d0*/  R2UR UR11, R20 ;  /* 0x00000000140b72ca */ /* 0x000fc400000e0000 */
[----:B------:R1:W4:Y:S02]  /*54e0*/  MUFU.TANH R20, R31 ;  /* 0x0000001f00147308 */ /* 0x0003240000002400 */
[----:B------:R-:W-:Y:S01]  /*54f0*/  R2UR UR20, R10 ;  /* 0x000000000a1472ca */ /* 0x000fe200000e0000 */
[----:B------:R-:W-:Y:S01]  /*5500*/  FMUL.FTZ R10, R25, UR61 ;  /* 0x0000003d190a7c20 */ /* 0x000fe20008410000 */
[----:B------:R-:W-:-:S05]  /*5510*/  VIADD R25, R224, 0x984 ;  /* 0x00000984e0197836 */ /* 0x000fca0000000000 */
[----:B------:R-:W-:Y:S01]  /*5520*/  R2UR UR26, R25 ;  /* 0x00000000191a72ca */ /* 0x000fe200000e0000 */
[----:B------:R-:W5:Y:S01]  /*5530*/  MUFU.TANH R10, R10 ;  /* 0x0000000a000a7308 */ /* 0x000f620000002400 */
[----:B-1----:R-:W-:-:S07]  /*5540*/  FMUL.FTZ R31, R40, UR61 ;  /* 0x0000003d281f7c20 */ /* 0x002fce0008410000 */
[----:B------:R1:W-:Y:S08]  /*5550*/  MUFU.TANH R25, R36 ;  /* 0x0000002400197308 */ /* 0x0003f00000002400 */
[----:B------:R-:W-:Y:S01]  /*5560*/  MUFU.TANH R31, R31 ;  /* 0x0000001f001f7308 */ /* 0x000fe20000002400 */
[----:B-1----:R-:W-:Y:S01]  /*5570*/  FMUL.FTZ R36, R41, UR61 ;  /* 0x0000003d29247c20 */ /* 0x002fe20008410000 */
[----:B----4-:R-:W-:Y:S01]  /*5580*/  FSEL R41, R20, -INF , P2 ;  /* 0xff80000014297808 */ /* 0x010fe20001000000 */
[----:B------:R-:W-:-:S02]  /*5590*/  WARPGROUP.DEPBAR.LE gsb0, 0x0 ;  /* 0x00008000000079c5 */ /* 0x000fc40000010000 */
[----:B------:R-:W-:-:S03]  /*55a0*/  WARPGROUP.ARRIVE ;  /* 0x00000000000079c5 */ /* 0x000fc60000000000 */
[----:B------:R-:W-:Y:S03]  /*55b0*/  MUFU.TANH R36, R36 ;  /* 0x0000002400247308 */ /* 0x000fe60000002400 */
        /* <DEDUP_REMOVED lines=9> */
[----:B------:R-:W-:-:S05]  /*5650*/  VIADD R15, R224, 0x802 ;  /* 0x00000802e00f7836 */ /* 0x000fca0000000000 */
[----:B------:R-:W-:Y:S02]  /*5660*/  R2UR UR15, R15 ;  /* 0x000000000f0f72ca */ /* 0x000fe400000e0000 */
[----:B------:R5:W1:Y:S02]  /*5670*/  MUFU.TANH R15, R30 ;  /* 0x0000001e000f7308 */ /* 0x000a640000002400 */
[C---:B-----5:R-:W-:Y:S01]  /*5680*/  FSEL R30, R10.reuse, -INF , P6 ;  /* 0xff8000000a1e7808 */ /* 0x060fe20003000000 */
[----:B------:R-:W-:Y:S01]  /*5690*/  FFMA.FTZ R10, -R10, R10, 1 ;  /* 0x3f8000000a0a7423 */ /* 0x000fe2000001010a */
[----:B------:R-:W-:Y:S02]  /*56a0*/  ISETP.GT.AND P6, PT, R2, 0x31, PT ;  /* 0x000000310200780c */ /* 0x000fe40003fc4270 */
[----:B-1----:R-:W-:Y:S01]  /*56b0*/  FSEL R227, R15, -INF , P1 ;  /* 0xff8000000fe37808 */ /* 0x002fe20000800000 */
[----:B------:R-:W-:Y:S02]  /*56c0*/  WARPGROUP.DEPBAR.LE gsb0, 0x0 ;  /* 0x00008000000079c5 */ /* 0x000fe40000010000 */
[----:B------:R-:W-:-:S06]  /*56d0*/  WARPGROUP.ARRIVE ;  /* 0x00000000000079c5 */ /* 0x000fcc0000000000 */
[----:B------:R-:W-:Y:S01]  /*56e0*/  HGMMA.64x8x16.F32 R52, gdesc[UR4], R52, gsb0 ;  /* 0x00000000043479f0 */ /* 0x000fe20008000834 */
[----:B------:R-:W-:Y:S01]  /*56f0*/  UMOV UR6, UR19 ;  /* 0x0000001300067c82 */ /* 0x000fe20008000000 */
[----:B------:R-:W-:Y:S01]  /*5700*/  UMOV UR7, 0x40000000 ;  /* 0x4000000000077882 */ /* 0x000fe20000000000 */
[----:B------:R-:W-:Y:S02]  /*5710*/  R2UR UR19, R14 ;  /* 0x000000000e1372ca */ /* 0x000fe400000e0000 */
[----:B------:R-:W1:Y:S02]  /*5720*/  MUFU.TANH R14, R29 ;  /* 0x0000001d000e7308 */ /* 0x000e640000002400 */
[C---:B-1----:R-:W-:Y:S01]  /*5730*/  FSEL R40, R14.reuse, -INF , P2 ;  /* 0xff8000000e287808 */ /* 0x042fe20001000000 */
[----:B------:R-:W-:Y:S01]  /*5740*/  FFMA.FTZ R14, -R14, R14, 1 ;  /* 0x3f8000000e0e7423 */ /* 0x000fe2000001010e */
[----:B------:R-:W-:Y:S01]  /*5750*/  ISETP.GT.AND P2, PT, R2, 0x41, PT ;  /* 0x000000410200780c */ /* 0x000fe20003f44270 */
[----:B------:R-:W-:-:S02]  /*5760*/  WARPGROUP.DEPBAR.LE gsb0, 0x0 ;  /* 0x00008000000079c5 */ /* 0x000fc40000010000 */
[----:B------:R-:W-:-:S06]  /*5770*/  WARPGROUP.ARRIVE ;  /* 0x00000000000079c5 */ /* 0x000fcc0000000000 */
[----:B------:R-:W-:Y:S01]  /*5780*/  HGMMA.64x8x16.F32 R216, gdesc[UR4], R216, gsb0 ;  /* 0x0000000004d879f0 */ /* 0x000fe200080008d8 */
[----:B------:R-:W-:Y:S01]  /*5790*/  UMOV UR6, UR21 ;  /* 0x0000001500067c82 */ /* 0x000fe20008000000 */
[----:B------:R-:W-:Y:S01]  /*57a0*/  UMOV UR7, 0x40000000 ;  /* 0x4000000000077882 */ /* 0x000fe20000000000 */
[----:B------:R-:W-:Y:S02]  /*57b0*/  R2UR UR21, R12 ;  /* 0x000000000c1572ca */ /* 0x000fe400000e0000 */
[----:B------:R1:W-:Y:S02]  /*57c0*/  MUFU.TANH R12, R28 ;  /* 0x0000001c000c7308 */ /* 0x0003e40000002400 */
[----:B-1----:R-:W-:-:S05]  /*57d0*/  VIADD R28, R224, 0x906 ;  /* 0x00000906e01c7836 */ /* 0x002fca0000000000 */
[----:B------:R-:W-:Y:S02]  /*57e0*/  R2UR UR30, R28 ;  /* 0x000000001c1e72ca */ /* 0x000fe400000e0000 */
        /* <DEDUP_REMOVED lines=9> */
[----:B------:R-:W-:Y:S01]  /*5880*/  FMUL.FTZ R21, R32, UR61 ;  /* 0x0000003d20157c20 */ /* 0x000fe20008410000 */
[----:B------:R-:W-:Y:S01]  /*5890*/  R2UR UR22, R26 ;  /* 0x000000001a1672ca */ /* 0x000fe200000e0000 */
[----:B------:R-:W-:Y:S01]  /*58a0*/  FMUL.FTZ R32, R42, UR61 ;  /* 0x0000003d2a207c20 */ /* 0x000fe20008410000 */
[----:B------:R-:W-:Y:S08]  /*58b0*/  MUFU.TANH R26, R37 ;  /* 0x00000025001a7308 */ /* 0x000ff00000002400 */
[----:B------:R-:W-:Y:S08]  /*58c0*/  MUFU.TANH R21, R21 ;  /* 0x0000001500157308 */ /* 0x000ff00000002400 */
[----:B------:R-:W-:Y:S01]  /*58d0*/  MUFU.TANH R32, R32 ;  /* 0x0000002000207308 */ /* 0x000fe20000002400 */
[----:B------:R-:W-:-:S02]  /*58e0*/  WARPGROUP.DEPBAR.LE gsb0, 0x0 ;  /* 0x00008000000079c5 */ /* 0x000fc40000010000 */
[----:B------:R-:W-:-:S06]  /*58f0*/  WARPGROUP.ARRIVE ;  /* 0x00000000000079c5 */ /* 0x000fcc0000000000 */
[----:B------:R-:W-:Y:S01]  /*5900*/  HGMMA.64x8x16.F32 R44, gdesc[UR4], R44, gsb0 ;  /* 0x00000000042c79f0 */ /* 0x000fe2000800082c */
[----:B------:R-:W-:Y:S01]  /*5910*/  UMOV UR6, UR8 ;  /* 0x0000000800067c82 */ /* 0x000fe20008000000 */
[----:B------:R-:W-:Y:S01]  /*5920*/  UMOV UR7, 0x40000000 ;  /* 0x4000000000077882 */ /* 0x000fe20000000000 */
[----:B------:R-:W-:Y:S01]  /*5930*/  R2UR UR8, R22 ;  /* 0x00000000160872ca */ /* 0x000fe200000e0000 */
[----:B------:R-:W-:-:S06]  /*5940*/  FMUL.FTZ R22, R33, UR61 ;  /* 0x0000003d21167c20 */ /* 0x000fcc0008410000 */
[----:B------:R-:W1:Y:S02]  /*5950*/  MUFU.TANH R22, R22 ;  /* 0x0000001600167308 */ /* 0x000e640000002400 */
[C---:B-1----:R-:W-:Y:S01]  /*5960*/  FSEL R42, R22.reuse, -INF , P4 ;  /* 0xff800000162a7808 */ /* 0x042fe20002000000 */
[----:B------:R-:W-:Y:S01]  /*5970*/  FFMA.FTZ R22, -R22, R22, 1 ;  /* 0x3f80000016167423 */ /* 0x000fe20000010116 */
        /* <DEDUP_REMOVED lines=30> */
[----:B------:R-:W-:Y:S01]  /*5b60*/  VIADD R24, R224, 0x884 ;  /* 0x00000884e0187836 */ /* 0x000fe20000000000 */
[C---:B------:R-:W-:Y:S01]  /*5b70*/  FSEL R34, R9.reuse, -INF , P5 ;  /* 0xff80000009227808 */ /* 0x040fe20002800000 */
[----:B------:R-:W-:Y:S01]  /*5b80*/  FFMA.FTZ R9, -R9, R9, 1 ;  /* 0x3f80000009097423 */ /* 0x000fe20000010109 */
[----:B------:R-:W-:Y:S01]  /*5b90*/  ISETP.GT.AND P5, PT, R2, 0x30, PT ;  /* 0x000000300200780c */ /* 0x000fe20003fa4270 */
[----:B------:R-:W-:Y:S01]  /*5ba0*/  MUFU.TANH R23, R23 ;  /* 0x0000001700177308 */ /* 0x000fe20000002400 */
[----:B------:R-:W-:Y:S01]  /*5bb0*/  R2UR UR14, R24 ;  /* 0x00000000180e72ca */ /* 0x000fe200000e0000 */
[----:B------:R-:W-:-:S02]  /*5bc0*/  VIADD R24, R224, 0x904 ;  /* 0x00000904e0187836 */ /* 0x000fc40000000000 */
[----:B------:R-:W-:-:S03]  /*5bd0*/  VIADD R224, R224, 0x986 ;  /* 0x00000986e0e07836 */ /* 0x000fc60000000000 */
[----:B------:R-:W-:Y:S02]  /*5be0*/  R2UR UR16, R24 ;  /* 0x00000000181072ca */ /* 0x000fe400000e0000 */
[----:B------:R-:W-:Y:S01]  /*5bf0*/  MUFU.TANH R24, R35 ;  /* 0x0000002300187308 */ /* 0x000fe20000002400 */
[----:B------:R-:W-:Y:S02]  /*5c00*/  R2UR UR28, R224 ;  /* 0x00000000e01c72ca */ /* 0x000fe400000e0000 */
[----:B------:R-:W-:Y:S01]  /*5c10*/  FSEL R224, R36, -INF , P2 ;  /* 0xff80000024e07808 */ /* 0x000fe20001000000 */
[----:B------:R-:W-:Y:S02]  /*5c20*/  WARPGROUP.DEPBAR.LE gsb0, 0x0 ;  /* 0x00008000000079c5 */ /* 0x000fe40000010000 */
[----:B------:R-:W-:-:S06]  /*5c30*/  WARPGROUP.ARRIVE ;  /* 0x00000000000079c5 */ /* 0x000fcc0000000000 */
[----:B------:R-:W-:Y:S01]  /*5c40*/  HGMMA.64x8x16.F32 R44, gdesc[UR4], R44, gsb0 ;  /* 0x00000000042c79f0 */ /* 0x000fe2000800082c */
[----:B------:R-:W-:Y:S01]  /*5c50*/  UMOV UR6, UR20 ;  /* 0x0000001400067c82 */ /* 0x000fe20008000000 */
[----:B------:R-:W-:Y:S01]  /*5c60*/  UMOV UR7, 0x40000000 ;  /* 0x4000000000077882 */ /* 0x000fe20000000000 */
[----:B------:R-:W-:Y:S01]  /*5c70*/  R2UR UR20, R27 ;  /* 0x000000001b1472ca */ /* 0x000fe200000e0000 */
[----:B------:R-:W-:Y:S01]  /*5c80*/  FMUL.FTZ R27, R38, UR61 ;  /* 0x0000003d261b7c20 */ /* 0x000fe20008410000 */
[C---:B------:R-:W-:Y:S01]  /*5c90*/  FSEL R38, R12.reuse, -INF , P1 ;  /* 0xff8000000c267808 */ /* 0x040fe20000800000 */
[----:B------:R-:W-:Y:S01]  /*5ca0*/  FFMA.FTZ R12, -R12, R12, 1 ;  /* 0x3f8000000c0c7423 */ /* 0x000fe2000001010c */
[----:B------:R-:W-:-:S03]  /*5cb0*/  ISETP.GT.AND P1, PT, R2, 0x40, PT ;  /* 0x000000400200780c */ /* 0x000fc60003f24270 */
        /* <DEDUP_REMOVED lines=8> */
[----:B------:R-:W-:Y:S01]  /*5d40*/  UMOV UR25, UR29 ;  /* 0x0000001d00197c82 */ /* 0x000fe20008000000 */
[----:B------:R-:W-:Y:S02]  /*5d50*/  WARPGROUP.DEPBAR.LE gsb0, 0x0 ;  /* 0x00008000000079c5 */ /* 0x000fe40000010000 */
[----:B------:R-:W-:-:S06]  /*5d60*/  WARPGROUP.ARRIVE ;  /* 0x00000000000079c5 */ /* 0x000fcc0000000000 */
[----:B------:R-:W-:Y:S01]  /*5d70*/  HGMMA.64x8x16.F32 R52, gdesc[UR4], R52, gsb0 ;  /* 0x00000000043479f0 */ /* 0x000fe20008000834 */
[----:B------:R-:W-:Y:S01]  /*5d80*/  UMOV UR6, UR23 ;  /* 0x0000001700067c82 */ /* 0x000fe20008000000 */
[----:B------:R-:W-:Y:S01]  /*5d90*/  UMOV UR7, 0x40000000 ;  /* 0x4000000000077882 */ /* 0x000fe20000000000 */
[----:B------:R-:W-:Y:S01]  /*5da0*/  UMOV UR23, 0x40 ;  /* 0x0000004000177882 */ /* 0x000fe20000000000 */
        /* <DEDUP_REMOVED lines=11> */
[----:B------:R-:W-:Y:S01]  /*5e60*/  UMOV UR4, UR17 ;  /* 0x0000001100047c82 */ /* 0x000fe20008000000 */
[----:B------:R-:W-:Y:S01]  /*5e70*/  UMOV UR5, 0x40000040 ;  /* 0x4000004000057882 */ /* 0x000fe20000000000 */
[----:B------:R-:W-:Y:S01]  /*5e80*/  ULDC UR17, c[0x0][0x744] ;  /* 0x0001d10000117ab9 */ /* 0x000fe20000000800 */
[----:B------:R-:W-:Y:S01]  /*5e90*/  UMOV UR19, 0x40 ;  /* 0x0000004000137882 */ /* 0x000fe20000000000 */
[--C-:B--2---:R-:W-:Y:S01]  /*5ea0*/  FFMA.FTZ R39, R30, UR17, -R7.reuse ;  /* 0x000000111e277c23 */ /* 0x104fe20008010807 */
[----:B------:R-:W-:Y:S01]  /*5eb0*/  FSEL R30, R21, -INF , P3 ;  /* 0xff800000151e7808 */ /* 0x000fe20001800000 */
[--C-:B------:R-:W-:Y:S01]  /*5ec0*/  FFMA.FTZ R37, R40, UR17, -R7.reuse ;  /* 0x0000001128257c23 */ /* 0x100fe20008010807 */
[--C-:B------:R-:W-:Y:S01]  /*5ed0*/  FFMA.FTZ R29, R38, UR17, -R7.reuse ;  /* 0x00000011261d7c23 */ /* 0x100fe20008010807 */
[--C-:B------:R-:W-:Y:S01]  /*5ee0*/  FFMA.FTZ R33, R42, UR17, -R7.reuse ;  /* 0x000000112a217c23 */ /* 0x100fe20008010807 */
[----:B------:R-:W-:Y:S01]  /*5ef0*/  FSEL R38, R26, -INF , P6 ;  /* 0xff8000001a267808 */ /* 0x000fe20003000000 */
[--C-:B------:R-:W-:Y:S01]  /*5f00*/  FFMA.FTZ R40, R30, UR17, -R7.reuse ;  /* 0x000000111e287c23 */ /* 0x100fe20008010807 */
[----:B------:R-:W-:Y:S01]  /*5f10*/  FSEL R30, R25, -INF , P5 ;  /* 0xff800000191e7808 */ /* 0x000fe20002800000 */
[--C-:B---3--:R-:W-:Y:S01]  /*5f20*/  FFMA.FTZ R234, R227, UR17, -R8.reuse ;  /* 0x00000011e3ea7c23 */ /* 0x108fe20008010808 */
[----:B------:R-:W-:Y:S01]  /*5f30*/  FSEL R42, R31, -INF , P1 ;  /* 0xff8000001f2a7808 */ /* 0x000fe20000800000 */
[--C-:B------:R-:W-:Y:S01]  /*5f40*/  FFMA.FTZ R34, R34, UR17, -R7.reuse ;  /* 0x0000001122227c23 */ /* 0x100fe20008010807 */
[----:B------:R-:W-:Y:S01]  /*5f50*/  FSEL R227, R23, -INF , P3 ;  /* 0xff80000017e37808 */ /* 0x000fe20001800000 */
[--C-:B------:R-:W-:Y:S01]  /*5f60*/  FFMA.FTZ R30, R30, UR17, -R7.reuse ;  /* 0x000000111e1e7c23 */ /* 0x100fe20008010807 */
[--C-:B------:R-:W-:Y:S01]  /*5f70*/  FFMA.FTZ R38, R38, UR17, -R7.reuse ;  /* 0x0000001126267c23 */ /* 0x100fe20008010807 */
[--C-:B------:R-:W-:Y:S01]  /*5f80*/  FFMA.FTZ R35, R42, UR17, -R7.reuse ;  /* 0x000000112a237c23 */ /* 0x100fe20008010807 */
[----:B------:R-:W-:Y:S01]  /*5f90*/  FFMA.FTZ R7, R224, UR17, -R7 ;  /* 0x00000011e0077c23 */ /* 0x000fe20008010807 */
[--C-:B------:R-:W-:Y:S01]  /*5fa0*/  FFMA.FTZ R42, R41, UR17, -R8.reuse ;  /* 0x00000011292a7c23 */ /* 0x100fe20008010808 */
[--C-:B------:R-:W-:Y:S01]  /*5fb0*/  FFMA.FTZ R224, R233, UR17, -R8.reuse ;  /* 0x00000011e9e07c23 */ /* 0x100fe20008010808 */
[--C-:B------:R-:W-:Y:S01]  /*5fc0*/  FFMA.FTZ R226, R227, UR17, -R8.reuse ;  /* 0x00000011e3e27c23 */ /* 0x100fe20008010808 */
[--C-:B------:R-:W-:Y:S01]  /*5fd0*/  FFMA.FTZ R41, R43, UR17, -R8.reuse ;  /* 0x000000112b297c23 */ /* 0x100fe20008010808 */
[----:B------:R-:W-:Y:S01]  /*5fe0*/  FSEL R233, R24, -INF , P4 ;  /* 0xff80000018e97808 */ /* 0x000fe20002000000 */
[--C-:B------:R-:W-:Y:S01]  /*5ff0*/  FFMA.FTZ R235, R235, UR17, -R8.reuse ;  /* 0x00000011ebeb7c23 */ /* 0x100fe20008010808 */
[----:B------:R-:W-:Y:S01]  /*6000*/  FSEL R43, R28, -INF , P6 ;  /* 0xff8000001c2b7808 */ /* 0x000fe20003000000 */
[----:B------:R-:W1:Y:S01]  /*6010*/  MUFU.EX2 R34, R34 ;  /* 0x0000002200227308 */ /* 0x000e620000000800 */
[----:B------:R-:W-:Y:S01]  /*6020*/  FSEL R227, R32, -INF , P1 ;  /* 0xff80000020e37808 */ /* 0x000fe20000800000 */
[--C-:B------:R-:W-:Y:S01]  /*6030*/  FFMA.FTZ R233, R233, UR17, -R8.reuse ;  /* 0x00000011e9e97c23 */ /* 0x100fe20008010808 */
[----:B------:R-:W-:Y:S01]  /*6040*/  FFMA.FTZ R31, -R31, R31, 1 ;  /* 0x3f8000001f1f7423 */ /* 0x000fe2000001011f */
[--C-:B------:R-:W-:Y:S01]  /*6050*/  FFMA.FTZ R43, R43, UR17, -R8.reuse ;  /* 0x000000112b2b7c23 */ /* 0x100fe20008010808 */
[----:B------:R-:W-:Y:S01]  /*6060*/  FFMA.FTZ R25, -R25, R25, 1 ;  /* 0x3f80000019197423 */ /* 0x000fe20000010119 */
[--C-:B------:R-:W-:Y:S01]  /*6070*/  FFMA.FTZ R227, R227, UR17, -R8.reuse ;  /* 0x00000011e3e37c23 */ /* 0x100fe20008010808 */
[----:B------:R-:W-:Y:S01]  /*6080*/  FFMA.FTZ R8, R236, UR17, -R8 ;  /* 0x00000011ec087c23 */ /* 0x000fe20008010808 */
[----:B------:R-:W2:Y:S01]  /*6090*/  MUFU.EX2 R39, R39 ;  /* 0x0000002700277308 */ /* 0x000ea20000000800 */
[----:B------:R-:W-:Y:S01]  /*60a0*/  FFMA.FTZ R32, -R32, R32, 1 ;  /* 0x3f80000020207423 */ /* 0x000fe20000010120 */
[----:B------:R-:W-:Y:S01]  /*60b0*/  FFMA.FTZ R21, -R21, R21, 1 ;  /* 0x3f80000015157423 */ /* 0x000fe20000010115 */
[----:B------:R-:W-:Y:S01]  /*60c0*/  FFMA.FTZ R28, -R28, R28, 1 ;  /* 0x3f8000001c1c7423 */ /* 0x000fe2000001011c */
[----:B------:R-:W-:-:S04]  /*60d0*/  UMOV UR17, UR57 ;  /* 0x0000003900117c82 */ /* 0x000fc80008000000 */
[----:B------:R-:W3:Y:S01]  /*60e0*/  MUFU.EX2 R37, R37 ;  /* 0x0000002500257308 */ /* 0x000ee20000000800 */
[----:B------:R-:W-:Y:S02]  /*60f0*/  WARPGROUP.DEPBAR.LE gsb0, 0x0 ;  /* 0x00008000000079c5 */ /* 0x000fe40000010000 */
[----:B------:R-:W-:-:S05]  /*6100*/  WARPGROUP.ARRIVE ;  /* 0x00000000000079c5 */ /* 0x000fca0000000000 */
[----:B------:R-:W-:Y:S01]  /*6110*/  MUFU.EX2 R33, R33 ;  /* 0x0000002100217308 */ /* 0x000fe20000000800 */
[----:B------:R-:W-:Y:S01]  /*6120*/  HGMMA.64x8x16.F32 R44, gdesc[UR4], R44, gsb0 ;  /* 0x00000000042c79f0 */ /* 0x000fe2000800082c */
[----:B------:R-:W-:Y:S01]  /*6130*/  UMOV UR6, UR15 ;  /* 0x0000000f00067c82 */ /* 0x000fe20008000000 */
[----:B------:R-:W-:Y:S01]  /*6140*/  UMOV UR7, 0x40000000 ;  /* 0x4000000000077882 */ /* 0x000fe20000000000 */
[----:B------:R-:W-:-:S04]  /*6150*/  UMOV UR15, 0x40000000 ;  /* 0x40000000000f7882 */ /* 0x000fc80000000000 */
[----:B------:R-:W-:Y:S08]  /*6160*/  MUFU.EX2 R35, R35 ;  /* 0x0000002300237308 */ /* 0x000ff00000000800 */
[----:B------:R-:W-:Y:S08]  /*6170*/  MUFU.EX2 R30, R30 ;  /* 0x0000001e001e7308 */ /* 0x000ff00000000800 */
[----:B------:R-:W-:Y:S08]  /*6180*/  MUFU.EX2 R224, R224 ;  /* 0x000000e000e07308 */ /* 0x000ff00000000800 */
[----:B------:R-:W4:Y:S08]  /*6190*/  MUFU.EX2 R29, R29 ;  /* 0x0000001d001d7308 */ /* 0x000f300000000800 */
[----:B------:R-:W-:Y:S08]  /*61a0*/  MUFU.EX2 R235, R235 ;  /* 0x000000eb00eb7308 */ /* 0x000ff00000000800 */
[----:B------:R-:W-:Y:S01]  /*61b0*/  MUFU.EX2 R226, R226 ;  /* 0x000000e200e27308 */ /* 0x000fe20000000800 */
[----:B------:R-:W-:-:S02]  /*61c0*/  WARPGROUP.DEPBAR.LE gsb0, 0x0 ;  /* 0x00008000000079c5 */ /* 0x000fc40000010000 */
[----:B------:R-:W-:-:S05]  /*61d0*/  WARPGROUP.ARRIVE ;  /* 0x00000000000079c5 */ /* 0x000fca0000000000 */
[----:B------:R-:W-:Y:S01]  /*61e0*/  MUFU.EX2 R42, R42 ;  /* 0x0000002a002a7308 */ /* 0x000fe20000000800 */
[----:B------:R-:W-:Y:S01]  /*61f0*/  HGMMA.64x8x16.F32 R48, gdesc[UR4], R48, gsb0 ;  /* 0x00000000043079f0 */ /* 0x000fe20008000830 */
[----:B------:R-:W-:Y:S01]  /*6200*/  UMOV UR6, UR13 ;  /* 0x0000000d00067c82 */ /* 0x000fe20008000000 */
[----:B------:R-:W-:-:S05]  /*6210*/  UMOV UR7, 0x40000000 ;  /* 0x4000000000077882 */ /* 0x000fca0000000000 */
[----:B------:R-:W5:Y:S08]  /*6220*/  MUFU.EX2 R40, R40 ;  /* 0x0000002800287308 */ /* 0x000f700000000800 */
[----:B------:R-:W-:Y:S08]  /*6230*/  MUFU.EX2 R233, R233 ;  /* 0x000000e900e97308 */ /* 0x000ff00000000800 */
[----:B------:R-:W-:Y:S01]  /*6240*/  MUFU.EX2 R8, R8 ;  /* 0x0000000800087308 */ /* 0x000fe20000000800 */
[----:B------:R-:W-:-:S02]  /*6250*/  WARPGROUP.DEPBAR.LE gsb0, 0x0 ;  /* 0x00008000000079c5 */ /* 0x000fc40000010000 */
        /* <DEDUP_REMOVED lines=17> */
[----:B------:R-:W-:Y:S01]  /*6370*/  UMOV UR10, UR26 ;  /* 0x0000001a000a7c82 */ /* 0x000fe20008000000 */
[----:B------:R-:W-:Y:S01]  /*6380*/  UMOV UR13, UR5 ;  /* 0x00000005000d7c82 */ /* 0x000fe20008000000 */
[----:B------:R-:W-:Y:S01]  /*6390*/  UMOV UR8, UR4 ;  /* 0x0000000400087c82 */ /* 0x000fe20008000000 */
[----:B------:R-:W-:Y:S01]  /*63a0*/  UMOV UR9, UR5 ;  /* 0x0000000500097c82 */ /* 0x000fe20008000000 */
        /* <DEDUP_REMOVED lines=23> */
[----:B------:R-:W-:Y:S02]  /*6520*/  WARPGROUP.DEPBAR.LE gsb0, 0x0 ;  /* 0x00008000000079c5 */ /* 0x000fe40000010000 */
[----:B------:R-:W-:-:S06]  /*6530*/  WARPGROUP.ARRIVE ;  /* 0x00000000000079c5 */ /* 0x000fcc0000000000 */
[----:B------:R-:W-:Y:S01]  /*6540*/  HGMMA.64x8x16.F32 R220, gdesc[UR8], R220, gsb0 ;  /* 0x0000000008dc79f0 */ /* 0x000fe200080008dc */
[----:B------:R-:W-:Y:S02]  /*6550*/  UMOV UR9, UR35 ;  /* 0x0000002300097c82 */ /* 0x000fe40008000000 */
[----:B------:R-:W-:Y:S02]  /*6560*/  WARPGROUP.DEPBAR.LE gsb0, 0x0 ;  /* 0x00008000000079c5 */ /* 0x000fe40000010000 */
[----:B------:R-:W-:-:S06]  /*6570*/  WARPGROUP.ARRIVE ;  /* 0x00000000000079c5 */ /* 0x000fcc0000000000 */
[----:B------:R-:W-:Y:S01]  /*6580*/  HGMMA.64x8x16.F32 R44, gdesc[UR4], R44, gsb0 ;  /* 0x00000000042c79f0 */ /* 0x000fe2000800082c */
[----:B------:R-:W-:Y:S01]  /*6590*/  UMOV UR6, UR22 ;  /* 0x0000001600067c82 */ /* 0x000fe20008000000 */
[----:B------:R-:W-:Y:S01]  /*65a0*/  UMOV UR7, 0x40000000 ;  /* 0x4000000000077882 */ /* 0x000fe20000000000 */
[----:B------:R-:W-:Y:S02]  /*65b0*/  WARPGROUP.DEPBAR.LE gsb0, 0x0 ;  /* 0x00008000000079c5 */ /* 0x000fe40000010000 */
[----:B------:R-:W1:Y:S01]  /*65c0*/  LDS R236, [R237+0x2c300] ;  /* 0x02c30000edec7984 */ /* 0x000e620000000800 */
[----:B------:R-:W-:-:S06]  /*65d0*/  WARPGROUP.ARRIVE ;  /* 0x00000000000079c5 */ /* 0x000fcc0000000000 */
[----:B------:R-:W-:Y:S01]  /*65e0*/  HGMMA.64x8x16.F32 R48, gdesc[UR4], R48, gsb0 ;  /* 0x00000000043079f0 */ /* 0x000fe20008000830 */
[----:B------:R-:W-:Y:S01]  /*65f0*/  UMOV UR6, UR20 ;  /* 0x0000001400067c82 */ /* 0x000fe20008000000 */
[----:B------:R-:W-:Y:S01]  /*6600*/  UMOV UR7, 0x40000000 ;  /* 0x4000000000077882 */ /* 0x000fe20000000000 */
[--C-:B-1----:R-:W-:Y:S01]  /*6610*/  FADD.FTZ R44, R44, -R236.reuse ;  /* 0x800000ec2c2c7221 */ /* 0x102fe20000010000 */
[----:B------:R-:W-:-:S03]  /*6620*/  FADD.FTZ R45, R45, -R236 ;  /* 0x800000ec2d2d7221 */ /* 0x000fc60000010000 */
[----:B------:R-:W-:Y:S01]  /*6630*/  FMUL.FTZ R44, R34, R44 ;  /* 0x0000002c222c7220 */ /* 0x000fe20000410000 */
[----:B--2---:R-:W-:-:S03]  /*6640*/  FMUL.FTZ R45, R39, R45 ;  /* 0x0000002d272d7220 */ /* 0x004fc60000410000 */
[----:B------:R-:W-:Y:S01]  /*6650*/  FMUL.FTZ R9, R9, R44 ;  /* 0x0000002c09097220 */ /* 0x000fe20000410000 */
[----:B------:R-:W-:Y:S02]  /*6660*/  FMUL.FTZ R10, R10, R45 ;  /* 0x0000002d0a0a7220 */ /* 0x000fe40000410000 */
[----:B------:R-:W1:Y:S03]  /*6670*/  MUFU.EX2 R45, R38 ;  /* 0x00000026002d7308 */ /* 0x000e660000000800 */
[----:B------:R-:W-:Y:S01]  /*6680*/  F2FP.F16.F32.PACK_AB R10, R10, R9 ;  /* 0x000000090a0a723e */ /* 0x000fe200000000ff */
[----:B------:R-:W-:Y:S02]  /*6690*/  WARPGROUP.DEPBAR.LE gsb0, 0x0 ;  /* 0x00008000000079c5 */ /* 0x000fe40000010000 */
[----:B------:R-:W-:Y:S01]  /*66a0*/  WARPGROUP.ARRIVE ;  /* 0x00000000000079c5 */ /* 0x000fe20000000000 */
[--C-:B------:R-:W-:Y:S01]  /*66b0*/  FADD.FTZ R44, R49, -R236.reuse ;  /* 0x800000ec312c7221 */ /* 0x100fe20000010000 */
[----:B------:R2:W1:Y:S01]  /*66c0*/  MUFU.EX2 R38, R7 ;  /* 0x0000000700267308 */ /* 0x0004620000000800 */
[----:B------:R-:W-:-:S02]  /*66d0*/  FADD.FTZ R48, R48, -R236 ;  /* 0x800000ec30307221 */ /* 0x000fc40000010000 */
[----:B---3--:R-:W-:Y:S01]  /*66e0*/  FMUL.FTZ R49, R37, R44 ;  /* 0x0000002c25317220 */ /* 0x008fe20000410000 */
[----:B------:R-:W-:Y:S01]  /*66f0*/  HGMMA.64x8x16.F32 R52, gdesc[UR4], R52, gsb0 ;  /* 0x00000000043479f0 */ /* 0x000fe20008000834 */
[----:B------:R-:W-:Y:S01]  /*6700*/  UMOV UR6, UR30 ;  /* 0x0000001e00067c82 */ /* 0x000fe20008000000 */
[----:B------:R-:W-:Y:S01]  /*6710*/  UMOV UR7, 0x40000000 ;  /* 0x4000000000077882 */ /* 0x000fe20000000000 */
[----:B------:R-:W-:Y:S01]  /*6720*/  FMUL.FTZ R49, R14, R49 ;  /* 0x000000310e317220 */ /* 0x000fe20000410000 */
[----:B----4-:R-:W-:Y:S01]  /*6730*/  FMUL.FTZ R48, R29, R48 ;  /* 0x000000301d307220 */ /* 0x010fe20000410000 */
[----:B--2---:R-:W-:Y:S01]  /*6740*/  FFMA.FTZ R7, -R26, R26, 1 ;  /* 0x3f8000001a077423 */ /* 0x004fe2000001011a */
[----:B------:R-:W-:Y:S01]  /*6750*/  FFMA.FTZ R44, -R13, R13, 1 ;  /* 0x3f8000000d2c7423 */ /* 0x000fe2000001010d */
[----:B------:R-:W-:Y:S01]  /*6760*/  FFMA.FTZ R13, -R15, R15, 1 ;  /* 0x3f8000000f0d7423 */ /* 0x000fe2000001010f */
[----:B------:R-:W-:Y:S02]  /*6770*/  FMUL.FTZ R12, R12, R48 ;  /* 0x000000300c0c7220 */ /* 0x000fe40000410000 */
[----:B------:R-:W-:Y:S03]  /*6780*/  MUFU.EX2 R48, R43 ;  /* 0x0000002b00307308 */ /* 0x000fe60000000800 */
[----:B------:R-:W-:Y:S01]  /*6790*/  F2FP.F16.F32.PACK_AB R12, R49, R12 ;  /* 0x0000000c310c723e */ /* 0x000fe200000000ff */
[----:B------:R-:W-:-:S02]  /*67a0*/  WARPGROUP.DEPBAR.LE gsb0, 0x0 ;  /* 0x00008000000079c5 */ /* 0x000fc40000010000 */
[----:B------:R-:W-:Y:S01]  /*67b0*/  WARPGROUP.ARRIVE ;  /* 0x00000000000079c5 */ /* 0x000fe20000000000 */
[--C-:B------:R-:W-:Y:S01]  /*67c0*/  FADD.FTZ R14, R53, -R236.reuse ;  /* 0x800000ec350e7221 */ /* 0x100fe20000010000 */
[----:B------:R-:W-:-:S03]  /*67d0*/  FADD.FTZ R52, R52, -R236 ;  /* 0x800000ec34347221 */ /* 0x000fc60000010000 */
[C---:B------:R-:W-:Y:S01]  /*67e0*/  FMUL.FTZ R53, R33.reuse, R14 ;  /* 0x0000000e21357220 */ /* 0x040fe20000410000 */
[----:B------:R-:W-:Y:S01]  /*67f0*/  HGMMA.64x8x16.F32 R216, gdesc[UR4], R216, gsb0 ;  /* 0x0000000004d879f0 */ /* 0x000fe200080008d8 */
[----:B------:R-:W-:Y:S01]  /*6800*/  UMOV UR6, UR28 ;  /* 0x0000001c00067c82 */ /* 0x000fe20008000000 */
[----:B------:R-:W-:Y:S01]  /*6810*/  UMOV UR7, 0x40000000 ;  /* 0x4000000000077882 */ /* 0x000fe20000000000 */
[----:B------:R-:W-:Y:S01]  /*6820*/  FMUL.FTZ R22, R22, R53 ;  /* 0x0000003516167220 */ /* 0x000fe20000410000 */
[----:B-----5:R-:W-:Y:S01]  /*6830*/  FMUL.FTZ R52, R40, R52 ;  /* 0x0000003428347220 */ /* 0x020fe20000410000 */
[----:B------:R-:W-:-:S03]  /*6840*/  F2FP.F16.F32.PACK_AB R40, R33, R40 ;  /* 0x000000282128723e */ /* 0x000fc600000000ff */
[----:B------:R-:W-:Y:S01]  /*6850*/  FMUL.FTZ R21, R21, R52 ;  /* 0x0000003415157220 */ /* 0x000fe20000410000 */
[----:B------:R-:W-:Y:S02]  /*6860*/  WARPGROUP.DEPBAR.LE gsb0, 0x0 ;  /* 0x00008000000079c5 */ /* 0x000fe40000010000 */
[----:B------:R-:W-:Y:S01]  /*6870*/  WARPGROUP.ARRIVE ;  /* 0x00000000000079c5 */ /* 0x000fe20000000000 */
[--C-:B------:R-:W-:Y:S01]  /*6880*/  FADD.FTZ R14, R217, -R236.reuse ;  /* 0x800000ecd90e7221 */ /* 0x100fe20000010000 */
[----:B------:R-:W-:-:S03]  /*6890*/  FADD.FTZ R53, R216, -R236 ;  /* 0x800000ecd8357221 */ /* 0x000fc60000010000 */
[----:B-1----:R-:W-:Y:S01]  /*68a0*/  FMUL.FTZ R14, R45, R14 ;  /* 0x0000000e2d0e7220 */ /* 0x002fe20000410000 */
[----:B------:R-:W-:Y:S01]  /*68b0*/  HGMMA.64x8x16.F32 R220, gdesc[UR4], R220, gsb0 ;  /* 0x0000000004dc79f0 */ /* 0x000fe200080008dc */
[----:B------:R-:W-:Y:S01]  /*68c0*/  FMUL.FTZ R26, R30, R53 ;  /* 0x000000351e1a7220 */ /* 0x000fe20000410000 */
[----:B------:R-:W-:Y:S01]  /*68d0*/  UIADD3 UR4, UR60, 0x2c500, URZ ;  /* 0x0002c5003c047890 */ /* 0x000fe2000fffe03f */
[----:B------:R-:W-:Y:S01]  /*68e0*/  FMUL.FTZ R7, R7, R14 ;  /* 0x0000000e07077220 */ /* 0x000fe20000410000 */
[----:B------:R-:W-:Y:S01]  /*68f0*/  FFMA.FTZ R14, -R36, R36, 1 ;  /* 0x3f800000240e7423 */ /* 0x000fe20000010124 */
[----:B------:R-:W-:Y:S01]  /*6900*/  FMUL.FTZ R26, R25, R26 ;  /* 0x0000001a191a7220 */ /* 0x000fe20000410000 */
[----:B------:R-:W-:Y:S01]  /*6910*/  USHF.R.U32.HI UR4, URZ, 0x4, UR4 ;  /* 0x000000043f047899 */ /* 0x000fe20008011604 */
[----:B------:R-:W1:Y:S01]  /*6920*/  MUFU.EX2 R25, R234 ;  /* 0x000000ea00197308 */ /* 0x000e620000000800 */
[----:B------:R-:W-:Y:S02]  /*6930*/  UMOV UR7, 0x40 ;  /* 0x0000004000077882 */ /* 0x000fe40000000000 */
[----:B------:R-:W-:Y:S01]  /*6940*/  F2FP.F16.F32.PACK_AB R26, R7, R26 ;  /* 0x0000001a071a723e */ /* 0x000fe200000000ff */
[----:B------:R-:W-:-:S04]  /*6950*/  ULOP3.LUT UR4, UR4, 0x3fff, URZ, 0xc0, !UPT ;  /* 0x00003fff04047892 */ /* 0x000fc8000f8ec03f */
[----:B------:R-:W-:-:S04]  /*6960*/  ULOP3.LUT UR4, UR4, 0x80000, URZ, 0xfc, !UPT ;  /* 0x0008000004047892 */ /* 0x000fc8000f8efc3f */
[----:B------:R-:W-:Y:S02]  /*6970*/  UIADD3 UR5, UR4, 0x80, URZ ;  /* 0x0000008004057890 */ /* 0x000fe4000fffe03f */
[----:B------:R-:W-:Y:S02]  /*6980*/  UIADD3 UR6, UR4, 0x100, URZ ;  /* 0x0000010004067890 */ /* 0x000fe4000fffe03f */
[----:B------:R-:W-:Y:S01]  /*6990*/  UMOV UR58, UR4 ;  /* 0x00000004003a7c82 */ /* 0x000fe20008000000 */
[----:B------:R-:W-:Y:S02]  /*69a0*/  UIADD3 UR50, UR4, 0x10, URZ ;  /* 0x0000001004327890 */ /* 0x000fe4000fffe03f */
[----:B------:R-:W-:Y:S01]  /*69b0*/  UMOV UR34, UR5 ;  /* 0x0000000500227c82 */ /* 0x000fe20008000000 */
[----:B------:R-:W-:Y:S01]  /*69c0*/  UIADD3 UR5, UR4, 0x180, URZ ;  /* 0x0000018004057890 */ /* 0x000fe2000fffe03f */
[----:B------:R-:W-:Y:S01]  /*69d0*/  UMOV UR14, UR6 ;  /* 0x00000006000e7c82 */ /* 0x000fe20008000000 */
[----:B------:R-:W-:-:S02]  /*69e0*/  UIADD3 UR6, UR4, 0x200, URZ ;  /* 0x0000020004067890 */ /* 0x000fc4000fffe03f */
[----:B------:R-:W-:-:S03]  /*69f0*/  UIADD3 UR54, UR4, 0x190, URZ ;  /* 0x0000019004367890 */ /* 0x000fc6000fffe03f */
[----:B------:R-:W-:Y:S01]  /*6a00*/  UMOV UR18, UR5 ;  /* 0x0000000500127c82 */ /* 0x000fe20008000000 */
[----:B------:R-:W-:Y:S02]  /*6a10*/  UIADD3 UR5, UR4, 0x90, URZ ;  /* 0x0000009004057890 */ /* 0x000fe4000fffe03f */
[----:B------:R-:W-:Y:S02]  /*6a20*/  UIADD3 UR46, UR4, 0x210, URZ ;  /* 0x00000210042e7890 */ /* 0x000fe4000fffe03f */
[----:B------:R-:W-:Y:S02]  /*6a30*/  UIADD3 UR30, UR4, 0x20, URZ ;  /* 0x00000020041e7890 */ /* 0x000fe4000fffe03f */
[----:B------:R-:W-:Y:S02]  /*6a40*/  UIADD3 UR42, UR4, 0xa0, URZ ;  /* 0x000000a0042a7890 */ /* 0x000fe4000fffe03f */
[----:B------:R-:W-:Y:S01]  /*6a50*/  UIADD3 UR38, UR4, 0x120, URZ ;  /* 0x0000012004267890 */ /* 0x000fe2000fffe03f */
[----:B------:R-:W-:Y:S01]  /*6a60*/  UMOV UR8, UR34 ;  /* 0x0000002200087c82 */ /* 0x000fe20008000000 */
[----:B------:R-:W-:Y:S01]  /*6a70*/  UIADD3 UR26, UR4, 0x220, URZ ;  /* 0x00000220041a7890 */ /* 0x000fe2000fffe03f */
[----:B------:R-:W-:Y:S01]  /*6a80*/  MOV R9, UR30 ;  /* 0x0000001e00097c02 */ /* 0x000fe20008000f00 */
[----:B------:R-:W-:-:S02]  /*6a90*/  WARPGROUP.DEPBAR.LE gsb0, 0x0 ;  /* 0x00008000000079c5 */ /* 0x000fc40000010000 */
[----:B------:R-:W2:Y:S01]  /*6aa0*/  LDS R237, [R237+0x2c320] ;  /* 0x02c32000eded7984 */ /* 0x000ea20000000800 */
[--C-:B------:R-:W-:Y:S01]  /*6ab0*/  FADD.FTZ R220, R220, -R236.reuse ;  /* 0x800000ecdcdc7221 */ /* 0x100fe20000010000 */
[----:B------:R-:W-:-:S03]  /*6ac0*/  FADD.FTZ R221, R221, -R236 ;  /* 0x800000ecdddd7221 */ /* 0x000fc60000010000 */
[----:B------:R-:W-:Y:S01]  /*6ad0*/  FMUL.FTZ R36, R35, R220 ;  /* 0x000000dc23247220 */ /* 0x000fe20000410000 */
[C---:B------:R-:W-:Y:S01]  /*6ae0*/  FMUL.FTZ R221, R38.reuse, R221 ;  /* 0x000000dd26dd7220 */ /* 0x040fe20000410000 */
[----:B------:R-:W-:Y:S02]  /*6af0*/  F2FP.F16.F32.PACK_AB R38, R38, R35 ;  /* 0x000000232626723e */ /* 0x000fe400000000ff */
[----:B------:R-:W-:Y:S01]  /*6b00*/  FMUL.FTZ R36, R31, R36 ;  /* 0x000000241f247220 */ /* 0x000fe20000410000 */
[----:B------:R-:W-:-:S05]  /*6b10*/  FMUL.FTZ R31, R14, R221 ;  /* 0x000000dd0e1f7220 */ /* 0x000fca0000410000 */
[----:B------:R-:W-:Y:S01]  /*6b20*/  F2FP.F16.F32.PACK_AB R36, R31, R36 ;  /* 0x000000241f24723e */ /* 0x000fe200000000ff */
[--C-:B--2---:R-:W-:Y:S01]  /*6b30*/  FADD.FTZ R53, R46, -R237.reuse ;  /* 0x800000ed2e357221 */ /* 0x104fe20000010000 */
[--C-:B------:R-:W-:Y:S01]  /*6b40*/  FADD.FTZ R51, R51, -R237.reuse ;  /* 0x800000ed33337221 */ /* 0x100fe20000010000 */
[----:B------:R-:W-:Y:S01]  /*6b50*/  FFMA.FTZ R46, -R20, R20, 1 ;  /* 0x3f800000142e7423 */ /* 0x000fe20000010114 */
[----:B------:R-:W-:Y:S01]  /*6b60*/  FFMA.FTZ R20, -R23, R23, 1 ;  /* 0x3f80000017147423 */ /* 0x000fe20000010117 */
[----:B------:R-:W-:Y:S01]  /*6b70*/  FMUL.FTZ R14, R224, R53 ;  /* 0x00000035e00e7220 */ /* 0x000fe20000410000 */
[----:B------:R-:W-:Y:S01]  /*6b80*/  FMUL.FTZ R51, R42, R51 ;  /* 0x000000332a337220 */ /* 0x000fe20000410000 */
[--C-:B------:R-:W-:Y:S01]  /*6b90*/  FADD.FTZ R50, R50, -R237.reuse ;  /* 0x800000ed32327221 */ /* 0x100fe20000010000 */
[--C-:B------:R-:W-:Y:S01]  /*6ba0*/  FADD.FTZ R222, R222, -R237.reuse ;  /* 0x800000eddede7221 */ /* 0x100fe20000010000 */
[----:B------:R-:W-:Y:S01]  /*6bb0*/  FMUL.FTZ R11, R11, R14 ;  /* 0x0000000e0b0b7220 */ /* 0x000fe20000410000 */
[--C-:B------:R-:W-:Y:S01]  /*6bc0*/  FADD.FTZ R14, R47, -R237.reuse ;  /* 0x800000ed2f0e7221 */ /* 0x100fe20000010000 */
[----:B------:R-:W-:Y:S01]  /*6bd0*/  FMUL.FTZ R46, R46, R51 ;  /* 0x000000332e2e7220 */ /* 0x000fe20000410000 */
[----:B------:R2:W3:Y:S01]  /*6be0*/  MUFU.EX2 R47, R41 ;  /* 0x00000029002f7308 */ /* 0x0004e20000000800 */
[----:B-1----:R-:W-:Y:S01]  /*6bf0*/  FMUL.FTZ R50, R25, R50 ;  /* 0x0000003219327220 */ /* 0x002fe20000410000 */
[----:B------:R-:W-:Y:S01]  /*6c00*/  FMUL.FTZ R15, R235, R14 ;  /* 0x0000000eeb0f7220 */ /* 0x000fe20000410000 */
[----:B------:R-:W-:Y:S01]  /*6c10*/  F2FP.F16.F32.PACK_AB R14, R39, R34 ;  /* 0x00000022270e723e */ /* 0x000fe200000000ff */
[----:B------:R-:W-:Y:S01]  /*6c20*/  FFMA.FTZ R51, -R24, R24, 1 ;  /* 0x3f80000018337423 */ /* 0x000fe20000010118 */
[----:B------:R-:W-:Y:S01]  /*6c30*/  F2FP.F16.F32.PACK_AB R24, R37, R29 ;  /* 0x0000001d2518723e */ /* 0x000fe200000000ff */
[----:B------:R-:W-:Y:S01]  /*6c40*/  FMUL.FTZ R44, R44, R15 ;  /* 0x0000000f2c2c7220 */ /* 0x000fe20000410000 */
[--C-:B------:R-:W-:Y:S01]  /*6c50*/  FADD.FTZ R15, R54, -R237.reuse ;  /* 0x800000ed360f7221 */ /* 0x100fe20000010000 */
[----:B------:R-:W1:Y:S01]  /*6c60*/  MUFU.EX2 R39, R227 ;  /* 0x000000e300277308 */ /* 0x000e620000000800 */
[----:B------:R-:W-:Y:S01]  /*6c70*/  F2FP.F16.F32.PACK_AB R25, R42, R25 ;  /* 0x000000192a19723e */ /* 0x000fe200000000ff */
[--C-:B------:R-:W-:Y:S01]  /*6c80*/  FADD.FTZ R34, R55, -R237.reuse ;  /* 0x800000ed37227221 */ /* 0x100fe20000010000 */
[----:B------:R-:W-:Y:S01]  /*6c90*/  FMUL.FTZ R15, R226, R15 ;  /* 0x0000000fe20f7220 */ /* 0x000fe20000410000 */
[----:B--2---:R-:W-:Y:S01]  /*6ca0*/  F2FP.F16.F32.PACK_AB R41, R233, R226 ;  /* 0x000000e2e929723e */ /* 0x004fe200000000ff */
[--C-:B------:R-:W-:Y:S01]  /*6cb0*/  FADD.FTZ R218, R218, -R237.reuse ;  /* 0x800000eddada7221 */ /* 0x100fe20000010000 */
[--C-:B------:R-:W-:Y:S01]  /*6cc0*/  FADD.FTZ R219, R219, -R237.reuse ;  /* 0x800000eddbdb7221 */ /* 0x100fe20000010000 */
[----:B------:R-:W-:Y:S01]  /*6cd0*/  FMUL.FTZ R20, R20, R15 ;  /* 0x0000000f14147220 */ /* 0x000fe20000410000 */
[----:B------:R-:W-:Y:S01]  /*6ce0*/  F2FP.F16.F32.PACK_AB R15, R235, R224 ;  /* 0x000000e0eb0f723e */ /* 0x000fe200000000ff */
[----:B------:R-:W-:Y:S01]  /*6cf0*/  BAR.SYNC.DEFER_BLOCKING 0x9, 0x100 ;  /* 0x0244000000007b1d */ /* 0x000fe20000010000 */
[----:B------:R-:W-:Y:S01]  /*6d00*/  FADD.FTZ R223, R223, -R237 ;  /* 0x800000eddfdf7221 */ /* 0x000fe20000010000 */
[----:B------:R-:W-:Y:S01]  /*6d10*/  FMUL.FTZ R34, R233, R34 ;  /* 0x00000022e9227220 */ /* 0x000fe20000410000 */
[----:B---3--:R-:W-:Y:S01]  /*6d20*/  FMUL.FTZ R218, R47, R218 ;  /* 0x000000da2fda7220 */ /* 0x008fe20000410000 */
[----:B------:R-:W-:Y:S01]  /*6d30*/  FMUL.FTZ R219, R48, R219 ;  /* 0x000000db30db7220 */ /* 0x000fe20000410000 */
[----:B------:R-:W-:Y:S01]  /*6d40*/  FMUL.FTZ R13, R13, R50 ;  /* 0x000000320d0d7220 */ /* 0x000fe20000410000 */
[----:B------:R-:W-:Y:S01]  /*6d50*/  FMUL.FTZ R51, R51, R34 ;  /* 0x0000002233337220 */ /* 0x000fe20000410000 */
[----:B------:R-:W-:Y:S01]  /*6d60*/  FMUL.FTZ R27, R27, R218 ;  /* 0x000000da1b1b7220 */ /* 0x000fe20000410000 */
[----:B-1----:R-:W-:Y:S01]  /*6d70*/  FMUL.FTZ R23, R39, R222 ;  /* 0x000000de27177220 */ /* 0x002fe20000410000 */
[----:B------:R-:W-:Y:S01]  /*6d80*/  F2FP.F16.F32.PACK_AB R39, R8, R39 ;  /* 0x000000270827723e */ /* 0x000fe200000000ff */
[----:B------:R-:W-:Y:S01]  /*6d90*/  FMUL.FTZ R28, R28, R219 ;  /* 0x000000db1c1c7220 */ /* 0x000fe20000410000 */
[----:B------:R-:W-:Y:S01]  /*6da0*/  F2FP.F16.F32.PACK_AB R11, R44, R11 ;  /* 0x0000000b2c0b723e */ /* 0x000fe200000000ff */
[----:B------:R-:W-:Y:S01]  /*6db0*/  FMUL.FTZ R32, R32, R23 ;  /* 0x0000001720207220 */ /* 0x000fe20000410000 */
[----:B------:R-:W-:Y:S01]  /*6dc0*/  IMAD R23, R4, 0x2000, R6 ;  /* 0x0000200004177824 */ /* 0x000fe200078e0206 */
[----:B------:R-:W-:-:S02]  /*6dd0*/  F2FP.F16.F32.PACK_AB R13, R46, R13 ;  /* 0x0000000d2e0d723e */ /* 0x000fc400000000ff */
[----:B------:R-:W-:Y:S02]  /*6de0*/  F2FP.F16.F32.PACK_AB R50, R22, R21 ;  /* 0x000000151632723e */ /* 0x000fe400000000ff */
[----:B------:R-:W-:Y:S02]  /*6df0*/  SHF.R.U32.HI R216, RZ, 0x4, R23 ;  /* 0x00000004ffd87819 */ /* 0x000fe40000011617 */
[----:B------:R-:W-:Y:S02]  /*6e00*/  F2FP.F16.F32.PACK_AB R51, R51, R20 ;  /* 0x000000143333723e */ /* 0x000fe400000000ff */
[----:B------:R-:W-:Y:S01]  /*6e10*/  LOP3.LUT R216, R216, 0x3fff, RZ, 0xc0, !PT ;  /* 0x00003fffd8d87812 */ /* 0x000fe200078ec0ff */
[----:B------:R1:W-:Y:S01]  /*6e20*/  STSM.16.M88.2 [R0+0x2c500], R14 ;  /* 0x02c5000e00007844 */ /* 0x0003e20000000100 */
[----:B------:R-:W-:Y:S02]  /*6e30*/  F2FP.F16.F32.PACK_AB R27, R28, R27 ;  /* 0x0000001b1c1b723e */ /* 0x000fe400000000ff */
[C---:B------:R-:W-:Y:S01]  /*6e40*/  R2UR UR56, R216.reuse ;  /* 0x00000000d83872ca */ /* 0x040fe200000e0000 */
[----:B------:R-:W-:Y:S01]  /*6e50*/  STSM.16.M88.2 [R0+0x2cd00], R24 ;  /* 0x02cd001800007844 */ /* 0x000fe20000000100 */
[----:B------:R-:W-:-:S02]  /*6e60*/  VIADD R6, R216, 0x80 ;  /* 0x00000080d8067836 */ /* 0x000fc40000000000 */
[----:B------:R-:W-:Y:S01]  /*6e70*/  VIADD R217, R216, 0x500 ;  /* 0x00000500d8d97836 */ /* 0x000fe20000000000 */
[----:B------:R-:W-:Y:S02]  /*6e80*/  STSM.16.M88.2 [R0+0x2d500], R40 ;  /* 0x02d5002800007844 */ /* 0x000fe40000000100 */
[----:B------:R-:W-:Y:S01]  /*6e90*/  R2UR UR48, R6 ;  /* 0x00000000063072ca */ /* 0x000fe200000e0000 */
[----:B------:R-:W-:Y:S01]  /*6ea0*/  VIADD R6, R216, 0x100 ;  /* 0x00000100d8067836 */ /* 0x000fe20000000000 */
[----:B-1----:R-:W-:Y:S01]  /*6eb0*/  F2FP.F16.F32.PACK_AB R14, R45, R30 ;  /* 0x0000001e2d0e723e */ /* 0x002fe200000000ff */
[----:B------:R-:W-:Y:S01]  /*6ec0*/  FMUL.FTZ R30, R8, R223 ;  /* 0x000000df081e7220 */ /* 0x000fe20000410000 */
[----:B------:R-:W-:Y:S02]  /*6ed0*/  F2FP.F16.F32.PACK_AB R15, R48, R47 ;  /* 0x0000002f300f723e */ /* 0x000fe400000000ff */
[----:B------:R-:W-:Y:S01]  /*6ee0*/  UMOV UR32, UR56 ;  /* 0x0000003800207c82 */ /* 0x000fe20008000000 */
[----:B------:R-:W-:Y:S01]  /*6ef0*/  FMUL.FTZ R225, R225, R30 ;  /* 0x0000001ee1e17220 */ /* 0x000fe20000410000 */
[----:B------:R-:W-:Y:S01]  /*6f00*/  UMOV UR12, UR56 ;  /* 0x00000038000c7c82 */ /* 0x000fe20008000000 */
[----:B------:R-:W-:Y:S01]  /*6f10*/  STSM.16.M88.2 [R0+0x2dd00], R14 ;  /* 0x02dd000e00007844 */ /* 0x000fe20000000100 */
[----:B------:R-:W-:Y:S01]  /*6f20*/  UMOV UR16, UR56 ;  /* 0x0000003800107c82 */ /* 0x000fe20008000000 */
[----:B------:R-:W-:Y:S01]  /*6f30*/  R2UR UR28, R6 ;  /* 0x00000000061c72ca */ /* 0x000fe200000e0000 */
[----:B------:R-:W-:Y:S01]  /*6f40*/  VIADD R6, R216, 0x180 ;  /* 0x00000180d8067836 */ /* 0x000fe20000000000 */
[----:B------:R-:W-:Y:S01]  /*6f50*/  STSM.16.M88.2 [R0+0x2e500], R38 ;  /* 0x02e5002600007844 */ /* 0x000fe20000000100 */
[----:B------:R-:W-:Y:S01]  /*6f60*/  F2FP.F16.F32.PACK_AB R37, R225, R32 ;  /* 0x00000020e125723e */ /* 0x000fe200000000ff */
[----:B------:R-:W-:Y:S01]  /*6f70*/  UMOV UR20, UR48 ;  /* 0x0000003000147c82 */ /* 0x000fe20008000000 */
[----:B------:R-:W-:Y:S01]  /*6f80*/  UMOV UR52, UR48 ;  /* 0x0000003000347c82 */ /* 0x000fe20008000000 */
[----:B------:R-:W-:Y:S01]  /*6f90*/  @!PT LDS RZ, [RZ] ;  /* 0x00000000fffff984 */ /* 0x000fe20000000800 */
[----:B------:R-:W-:Y:S01]  /*6fa0*/  @!PT LDS RZ, [RZ] ;  /* 0x00000000fffff984 */ /* 0x000fe20000000800 */
[----:B------:R-:W-:Y:S01]  /*6fb0*/  @!PT LDS RZ, [RZ] ;  /* 0x00000000fffff984 */ /* 0x000fe20000000800 */
[----:B------:R-:W-:Y:S01]  /*6fc0*/  @!PT LDS RZ, [RZ] ;  /* 0x00000000fffff984 */ /* 0x000fe20000000800 */
[----:B------:R1:W-:Y:S06]  /*6fd0*/  MEMBAR.ALL.CTA ;  /* 0x0000000000007992 */ /* 0x0003ec0000008000 */
[----:B-1----:R-:W1:Y:S01]  /*6fe0*/  FENCE.VIEW.ASYNC.S ;  /* 0x00000000000073c6 */ /* 0x002e620000000000 */
[----:B------:R-:W-:Y:S01]  /*6ff0*/  UMOV UR44, UR48 ;  /* 0x00000030002c7c82 */ /* 0x000fe20008000000 */
[----:B------:R-:W-:Y:S01]  /*7000*/  MOV R8, UR31 ;  /* 0x0000001f00087c02 */ /* 0x000fe20008000f00 */
[----:B------:R-:W-:Y:S01]  /*7010*/  UMOV UR40, UR28 ;  /* 0x0000001c00287c82 */ /* 0x000fe20008000000 */
[----:B------:R-:W-:Y:S01]  /*7020*/  UMOV UR36, UR28 ;  /* 0x0000001c00247c82 */ /* 0x000fe20008000000 */
[----:B------:R-:W-:Y:S01]  /*7030*/  UMOV UR24, UR28 ;  /* 0x0000001c00187c82 */ /* 0x000fe20008000000 */
[----:B-1----:R-:W-:Y:S06]  /*7040*/  BAR.SYNC.DEFER_BLOCKING 0x9, 0x100 ;  /* 0x0244000000007b1d */ /* 0x002fec0000010000 */
[----:B------:R-:W-:Y:S04]  /*7050*/  STSM.16.M88.2 [R0+0x2ed00], R10 ;  /* 0x02ed000a00007844 */ /* 0x000fe80000000100 */
[----:B------:R-:W-:Y:S04]  /*7060*/  STSM.16.M88.2 [R0+0x2f500], R12 ;  /* 0x02f5000c00007844 */ /* 0x000fe80000000100 */
[----:B------:R-:W-:Y:S04]  /*7070*/  STSM.16.M88.2 [R0+0x2fd00], R50 ;  /* 0x02fd003200007844 */ /* 0x000fe80000000100 */
[----:B------:R-:W-:Y:S04]  /*7080*/  STSM.16.M88.2 [R0+0x30500], R26 ;  /* 0x0305001a00007844 */ /* 0x000fe80000000100 */
[----:B------:R1:W-:Y:S01]  /*7090*/  STSM.16.M88.2 [R0+0x30d00], R36 ;  /* 0x030d002400007844 */ /* 0x0003e20000000100 */
[----:B------:R-:W-:-:S06]  /*70a0*/  WARPGROUP.ARRIVE ;  /* 0x00000000000079c5 */ /* 0x000fcc0000000000 */
[----:B------:R-:W-:Y:S03]  /*70b0*/  HGMMA.64x16x16.F32 R56, gdesc[UR56].tnspA.tnspB, R56, gsb0 ;  /* 0x60200000383879f0 */ /* 0x000fe60008000838 */
[----:B------:R-:W-:Y:S02]  /*70c0*/  WARPGROUP.DEPBAR.LE gsb0, 0x0 ;  /* 0x00008000000079c5 */ /* 0x000fe40000010000 */
[----:B------:R-:W-:-:S06]  /*70d0*/  WARPGROUP.ARRIVE ;  /* 0x00000000000079c5 */ /* 0x000fcc0000000000 */
[----:B------:R-:W-:Y:S01]  /*70e0*/  HGMMA.64x16x16.F32 R72, gdesc[UR32].tnspA.tnspB, R72, gsb0 ;  /* 0x60200000204879f0 */ /* 0x000fe20008000848 */
[----:B------:R-:W-:Y:S01]  /*70f0*/  UIADD3 UR34, UR4, 0x1a0, URZ ;  /* 0x000001a004227890 */ /* 0x000fe2000fffe03f */
[----:B------:R-:W-:Y:S01]  /*7100*/  UMOV UR32, UR28 ;  /* 0x0000001c00207c82 */ /* 0x000fe20008000000 */
[----:B------:R-:W-:Y:S01]  /*7110*/  UMOV UR33, UR29 ;  /* 0x0000001d00217c82 */ /* 0x000fe20008000000 */
[----:B------:R-:W-:Y:S01]  /*7120*/  UMOV UR35, 0x40 ;  /* 0x0000004000237882 */ /* 0x000fe20000000000 */
[----:B------:R-:W-:Y:S02]  /*7130*/  WARPGROUP.DEPBAR.LE gsb0, 0x0 ;  /* 0x00008000000079c5 */ /* 0x000fe40000010000 */
[----:B------:R-:W-:-:S06]  /*7140*/  WARPGROUP.ARRIVE ;  /* 0x00000000000079c5 */ /* 0x000fcc0000000000 */
[----:B------:R-:W-:Y:S01]  /*7150*/  HGMMA.64x16x16.F32 R88, gdesc[UR12].tnspA.tnspB, R88, gsb0 ;  /* 0x602000000c5879f0 */ /* 0x000fe20008000858 */
[----:B------:R-:W-:Y:S01]  /*7160*/  UMOV UR12, UR14 ;  /* 0x0000000e000c7c82 */ /* 0x000fe20008000000 */
[----:B------:R-:W-:Y:S01]  /*7170*/  UMOV UR13, UR15 ;  /* 0x0000000f000d7c82 */ /* 0x000fe20008000000 */
[----:B------:R-:W-:Y:S01]  /*7180*/  UMOV UR14, UR18 ;  /* 0x00000012000e7c82 */ /* 0x000fe20008000000 */
[----:B------:R-:W-:Y:S01]  /*7190*/  UMOV UR15, UR19 ;  /* 0x00000013000f7c82 */ /* 0x000fe20008000000 */
[----:B------:R-:W-:Y:S02]  /*71a0*/  WARPGROUP.DEPBAR.LE gsb0, 0x0 ;  /* 0x00008000000079c5 */ /* 0x000fe40000010000 */
[----:B------:R-:W-:-:S06]  /*71b0*/  WARPGROUP.ARRIVE ;  /* 0x00000000000079c5 */ /* 0x000fcc0000000000 */
[----:B------:R-:W-:Y:S01]  /*71c0*/  HGMMA.64x16x16.F32 R104, gdesc[UR16].tnspA.tnspB, R104, gsb0 ;  /* 0x60200000106879f0 */ /* 0x000fe20008000868 */
[----:B------:R-:W-:Y:S01]  /*71d0*/  UMOV UR16, UR56 ;  /* 0x0000003800107c82 */ /* 0x000fe20008000000 */
[----:B------:R-:W-:Y:S01]  /*71e0*/  UMOV UR17, UR57 ;  /* 0x0000003900117c82 */ /* 0x000fe20008000000 */
[----:B------:R-:W-:Y:S01]  /*71f0*/  UMOV UR18, UR6 ;  /* 0x0000000600127c82 */ /* 0x000fe20008000000 */
[----:B------:R-:W-:Y:S01]  /*7200*/  UMOV UR19, 0x40 ;  /* 0x0000004000137882 */ /* 0x000fe20000000000 */
[----:B------:R-:W-:Y:S01]  /*7210*/  UMOV UR10, UR18 ;  /* 0x00000012000a7c82 */ /* 0x000fe20008000000 */
[----:B------:R-:W-:Y:S01]  /*7220*/  UMOV UR11, UR19 ;  /* 0x00000013000b7c82 */ /* 0x000fe20008000000 */
[----:B------:R-:W-:Y:S01]  /*7230*/  UIADD3 UR6, UR4, 0x110, URZ ;  /* 0x0000011004067890 */ /* 0x000fe2000fffe03f */
[----:B------:R-:W-:-:S06]  /*7240*/  UMOV UR57, UR23 ;  /* 0x0000001700397c82 */ /* 0x000fcc0008000000 */
[----:B------:R-:W-:Y:S01]  /*7250*/  UMOV UR22, UR6 ;  /* 0x0000000600167c82 */ /* 0x000fe20008000000 */
[----:B------:R-:W-:Y:S01]  /*7260*/  UIADD3 UR6, UR4, 0x230, URZ ;  /* 0x0000023004067890 */ /* 0x000fe2000fffe03f */
        /* <DEDUP_REMOVED lines=8> */
[----:B------:R-:W-:-:S04]  /*72f0*/  UIADD3 UR5, UR60, 0x2ed00, URZ ;  /* 0x0002ed003c057890 */ /* 0x000fc8000fffe03f */
[----:B------:R-:W-:Y:S01]  /*7300*/  USHF.R.U32.HI UR5, URZ, 0x4, UR5 ;  /* 0x000000043f057899 */ /* 0x000fe20008011605 */
[----:B------:R-:W-:Y:S02]  /*7310*/  WARPGROUP.DEPBAR.LE gsb0, 0x0 ;  /* 0x00008000000079c5 */ /* 0x000fe40000010000 */
[----:B------:R-:W-:-:S06]  /*7320*/  WARPGROUP.ARRIVE ;  /* 0x00000000000079c5 */ /* 0x000fcc0000000000 */
[----:B------:R-:W-:Y:S01]  /*7330*/  HGMMA.64x16x16.F32 R56, gdesc[UR48].tnspA.tnspB, R56, gsb0 ;  /* 0x60200000303879f0 */ /* 0x000fe20008000838 */
[----:B------:R-:W-:Y:S01]  /*7340*/  UMOV UR48, UR10 ;  /* 0x0000000a00307c82 */ /* 0x000fe20008000000 */
[----:B------:R-:W-:Y:S01]  /*7350*/  UIADD3 UR10, UR4, 0xb0, URZ ;  /* 0x000000b0040a7890 */ /* 0x000fe2000fffe03f */
[----:B------:R-:W-:Y:S01]  /*7360*/  UMOV UR49, UR11 ;  /* 0x0000000b00317c82 */ /* 0x000fe20008000000 */
[----:B------:R-:W-:Y:S01]  /*7370*/  UMOV UR11, 0x40 ;  /* 0x00000040000b7882 */ /* 0x000fe20000000000 */
        /* <DEDUP_REMOVED lines=10> */
[----:B------:R-:W-:Y:S01]  /*7420*/  UIADD3 UR22, UR4, 0x130, URZ ;  /* 0x0000013004167890 */ /* 0x000fe2000fffe03f */
[----:B------:R-:W-:Y:S01]  /*7430*/  UMOV UR23, 0x40 ;  /* 0x0000004000177882 */ /* 0x000fe20000000000 */
[----:B------:R-:W-:Y:S02]  /*7440*/  WARPGROUP.DEPBAR.LE gsb0, 0x0 ;  /* 0x00008000000079c5 */ /* 0x000fe40000010000 */
[----:B------:R-:W-:-:S06]  /*7450*/  WARPGROUP.ARRIVE ;  /* 0x00000000000079c5 */ /* 0x000fcc0000000000 */
[----:B------:R-:W-:Y:S01]  /*7460*/  HGMMA.64x16x16.F32 R104, gdesc[UR52].tnspA.tnspB, R104, gsb0 ;  /* 0x60200000346879f0 */ /* 0x000fe20008000868 */
[----:B------:R-:W-:Y:S01]  /*7470*/  UMOV UR52, UR16 ;  /* 0x0000001000347c82 */ /* 0x000fe20008000000 */
[----:B------:R-:W-:Y:S01]  /*7480*/  UMOV UR53, UR17 ;  /* 0x0000001100357c82 */ /* 0x000fe20008000000 */
        /* <DEDUP_REMOVED lines=10> */
[----:B------:R-:W-:Y:S01]  /*7530*/  UMOV UR29, 0x40000040 ;  /* 0x40000040001d7882 */ /* 0x000fe20000000000 */
[----:B------:R-:W-:Y:S02]  /*7540*/  UMOV UR31, 0x8 ;  /* 0x00000008001f7882 */ /* 0x000fe40000000000 */
[----:B------:R-:W-:Y:S01]  /*7550*/  IMAD.U32 R21, RZ, RZ, UR31 ;  /* 0x0000001fff157e24 */ /* 0x000fe2000f8e00ff */
[----:B------:R-:W-:Y:S02]  /*7560*/  WARPGROUP.DEPBAR.LE gsb0, 0x0 ;  /* 0x00008000000079c5 */ /* 0x000fe40000010000 */
[----:B------:R-:W-:-:S06]  /*7570*/  WARPGROUP.ARRIVE ;  /* 0x00000000000079c5 */ /* 0x000fcc0000000000 */
[----:B------:R-:W-:Y:S01]  /*7580*/  HGMMA.64x16x16.F32 R72, gdesc[UR40].tnspA.tnspB, R72, gsb0 ;  /* 0x60200000284879f0 */ /* 0x000fe20008000848 */
[----:B------:R-:W-:Y:S01]  /*7590*/  UMOV UR40, UR12 ;  /* 0x0000000c00287c82 */ /* 0x000fe20008000000 */
[----:B------:R-:W-:Y:S01]  /*75a0*/  R2UR UR12, R6 ;  /* 0x00000000060c72ca */ /* 0x000fe200000e0000 */
[----:B------:R-:W-:Y:S01]  /*75b0*/  UMOV UR41, UR13 ;  /* 0x0000000d00297c82 */ /* 0x000fe20008000000 */
[----:B------:R-:W-:Y:S01]  /*75c0*/  UMOV UR13, 0x40000040 ;  /* 0x40000040000d7882 */ /* 0x000fe20000000000 */
[----:B------:R-:W-:Y:S01]  /*75d0*/  VIADD R6, R5, 0x80 ;  /* 0x0000008005067836 */ /* 0x000fe20000000000 */
[----:B------:R-:W-:Y:S01]  /*75e0*/  UMOV UR21, UR13 ;  /* 0x0000000d00157c82 */ /* 0x000fe20008000000 */
[----:B------:R-:W-:-:S08]  /*75f0*/  UMOV UR17, UR13 ;  /* 0x0000000d00117c82 */ /* 0x000fd00008000000 */
        /* <DEDUP_REMOVED lines=23> */
[----:B------:R-:W-:Y:S01]  /*7770*/  UMOV UR57, 0x40000040 ;  /* 0x4000004000397882 */ /* 0x000fe20000000000 */
[----:B------:R-:W-:-:S02]  /*7780*/  WARPGROUP.DEPBAR.LE gsb0, 0x0 ;  /* 0x00008000000079c5 */ /* 0x000fc40000010000 */
[----:B------:R-:W-:-:S06]  /*7790*/  WARPGROUP.ARRIVE ;  /* 0x00000000000079c5 */ /* 0x000fcc0000000000 */
[----:B------:R-:W-:Y:S01]  /*77a0*/  HGMMA.64x16x16.F32 R120, gdesc[UR24].tnspA.tnspB, R120, gsb0 ;  /* 0x60200000187879f0 */ /* 0x000fe20008000878 */
[----:B------:R-:W-:Y:S01]  /*77b0*/  ULOP3.LUT UR25, UR5, 0x3fff, URZ, 0xc0, !UPT ;  /* 0x00003fff05197892 */ /* 0x000fe2000f8ec03f */
[----:B------:R-:W-:-:S03]  /*77c0*/  R2UR UR5, R5 ;  /* 0x00000000050572ca */ /* 0x000fc600000e0000 */
[----:B------:R-:W-:-:S07]  /*77d0*/  ULOP3.LUT UR24, UR25, 0x400000, URZ, 0xfc, !UPT ;  /* 0x0040000019187892 */ /* 0x000fce000f8efc3f */
[----:B------:R-:W-:Y:S02]  /*77e0*/  UMOV UR30, UR24 ;  /* 0x00000018001e7c82 */ /* 0x000fe40008000000 */
[----:B------:R-:W-:Y:S01]  /*77f0*/  IMAD.U32 R20, RZ, RZ, UR30 ;  /* 0x0000001eff147e24 */ /* 0x000fe2000f8e00ff */
[----:B------:R-:W-:Y:S01]  /*7800*/  UMOV UR28, UR5 ;  /* 0x00000005001c7c82 */ /* 0x000fe20008000000 */
[----:B------:R-:W-:Y:S01]  /*7810*/  UMOV UR5, UR13 ;  /* 0x0000000d00057c82 */ /* 0x000fe20008000000 */
[----:B------:R-:W-:Y:S02]  /*7820*/  WARPGROUP.DEPBAR.LE gsb0, 0x0 ;  /* 0x00008000000079c5 */ /* 0x000fe40000010000 */
[----:B------:R-:W-:-:S06]  /*7830*/  WARPGROUP.ARRIVE ;  /* 0x00000000000079c5 */ /* 0x000fcc0000000000 */
[----:B------:R-:W-:Y:S03]  /*7840*/  HGMMA.64x16x16.F32 R56, gdesc[UR12].tnspA.tnspB, R56, gsb0 ;  /* 0x602000000c3879f0 */ /* 0x000fe60008000838 */
[----:B------:R-:W-:Y:S02]  /*7850*/  WARPGROUP.DEPBAR.LE gsb0, 0x0 ;  /* 0x00008000000079c5 */ /* 0x000fe40000010000 */
[----:B------:R-:W-:-:S06]  /*7860*/  WARPGROUP.ARRIVE ;  /* 0x00000000000079c5 */ /* 0x000fcc0000000000 */
[----:B------:R-:W-:Y:S01]  /*7870*/  HGMMA.64x16x16.F32 R72, gdesc[UR8].tnspA.tnspB, R72, gsb0 ;  /* 0x60200000084879f0 */ /* 0x000fe20008000848 */
[----:B------:R-:W-:Y:S01]  /*7880*/  UMOV UR13, 0x40000040 ;  /* 0x40000040000d7882 */ /* 0x000fe20000000000 */
[----:B------:R-:W-:Y:S01]  /*7890*/  ULDC.64 UR8, c[0x0][0x208] ;  /* 0x0000820000087ab9 */ /* 0x000fe20000000a00 */
[----:B------:R-:W-:Y:S02]  /*78a0*/  WARPGROUP.DEPBAR.LE gsb0, 0x0 ;  /* 0x00008000000079c5 */ /* 0x000fe40000010000 */
[----:B------:R-:W-:-:S06]  /*78b0*/  WARPGROUP.ARRIVE ;  /* 0x00000000000079c5 */ /* 0x000fcc0000000000 */
[----:B------:R-:W-:Y:S03]  /*78c0*/  HGMMA.64x16x16.F32 R88, gdesc[UR20].tnspA.tnspB, R88, gsb0 ;  /* 0x60200000145879f0 */ /* 0x000fe60008000858 */
[----:B------:R-:W-:Y:S02]  /*78d0*/  WARPGROUP.DEPBAR.LE gsb0, 0x0 ;  /* 0x00008000000079c5 */ /* 0x000fe40000010000 */
[----:B------:R-:W-:-:S06]  /*78e0*/  WARPGROUP.ARRIVE ;  /* 0x00000000000079c5 */ /* 0x000fcc0000000000 */
[----:B------:R-:W-:Y:S03]  /*78f0*/  HGMMA.64x16x16.F32 R104, gdesc[UR16].tnspA.tnspB, R104, gsb0 ;  /* 0x60200000106879f0 */ /* 0x000fe60008000868 */
[----:B------:R-:W-:Y:S02]  /*7900*/  WARPGROUP.DEPBAR.LE gsb0, 0x0 ;  /* 0x00008000000079c5 */ /* 0x000fe40000010000 */
[----:B------:R-:W-:-:S06]  /*7910*/  WARPGROUP.ARRIVE ;  /* 0x00000000000079c5 */ /* 0x000fcc0000000000 */
[----:B------:R-:W-:Y:S01]  /*7920*/  HGMMA.64x16x16.F32 R120, gdesc[UR4].tnspA.tnspB, R120, gsb0 ;  /* 0x60200000047879f0 */ /* 0x000fe20008000878 */
[----:B------:R-:W-:Y:S01]  /*7930*/  R2UR UR5, R6 ;  /* 0x00000000060572ca */ /* 0x000fe200000e0000 */
[----:B------:R-:W-:Y:S01]  /*7940*/  UIADD3 UR4, UR24, 0x80, URZ ;  /* 0x0000008018047890 */ /* 0x000fe2000fffe03f */
[----:B------:R-:W-:Y:S01]  /*7950*/  VIADD R6, R5, 0x100 ;  /* 0x0000010005067836 */ /* 0x000fe20000000000 */
[----:B------:R-:W-:Y:S02]  /*7960*/  WARPGROUP.DEPBAR.LE gsb0, 0x0 ;  /* 0x00008000000079c5 */ /* 0x000fe40000010000 */
[----:B------:R-:W-:Y:S01]  /*7970*/  @!PT LDS RZ, [RZ] ;  /* 0x00000000fffff984 */ /* 0x000fe20000000800 */
[----:B------:R-:W-:Y:S01]  /*7980*/  @!PT LDS RZ, [RZ] ;  /* 0x00000000fffff984 */ /* 0x000fe20000000800 */
[----:B------:R-:W-:Y:S01]  /*7990*/  @!PT LDS RZ, [RZ] ;  /* 0x00000000fffff984 */ /* 0x000fe20000000800 */
[----:B------:R-:W-:Y:S01]  /*79a0*/  @!PT LDS RZ, [RZ] ;  /* 0x00000000fffff984 */ /* 0x000fe20000000800 */
[----:B------:R2:W-:Y:S06]  /*79b0*/  MEMBAR.ALL.CTA ;  /* 0x0000000000007992 */ /* 0x0005ec0000008000 */
[----:B--2---:R-:W2:Y:S02]  /*79c0*/  FENCE.VIEW.ASYNC.S ;  /* 0x00000000000073c6 */ /* 0x004ea40000000000 */
[----:B--2---:R-:W-:Y:S06]  /*79d0*/  BAR.SYNC.DEFER_BLOCKING 0x9, 0x100 ;  /* 0x0244000000007b1d */ /* 0x004fec0000010000 */
[----:B-1----:R-:W-:-:S06]  /*79e0*/  WARPGROUP.ARRIVE ;  /* 0x00000000000079c5 */ /* 0x002fcc0000000000 */
[----:B------:R-:W-:Y:S01]  /*79f0*/  HGMMA.64x64x16.F32 R24, gdesc[UR28].tnspA, RZ, !UPT, gsb0 ;  /* 0x20e000001c1879f0 */ /* 0x000fe2000c0008ff */
[----:B------:R-:W-:Y:S01]  /*7a00*/  UMOV UR28, UR5 ;  /* 0x00000005001c7c82 */ /* 0x000fe20008000000 */
[----:B------:R-:W-:Y:S01]  /*7a10*/  UMOV UR29, 0x40000040 ;  /* 0x40000040001d7882 */ /* 0x000fe20000000000 */
[----:B------:R-:W-:Y:S01]  /*7a20*/  UMOV UR30, UR4 ;  /* 0x00000004001e7c82 */ /* 0x000fe20008000000 */
[----:B------:R-:W-:Y:S01]  /*7a30*/  UMOV UR31, 0x8 ;  /* 0x00000008001f7882 */ /* 0x000fe20000000000 */
[----:B------:R-:W-:Y:S01]  /*7a40*/  R2UR UR5, R6 ;  /* 0x00000000060572ca */ /* 0x000fe200000e0000 */
[----:B------:R-:W-:Y:S01]  /*7a50*/  UIADD3 UR4, UR24, 0x100, URZ ;  /* 0x0000010018047890 */ /* 0x000fe2000fffe03f */
[----:B------:R-:W-:Y:S02]  /*7a60*/  IMAD.U32 R14, RZ, RZ, UR30 ;  /* 0x0000001eff0e7e24 */ /* 0x000fe4000f8e00ff */
[----:B------:R-:W-:Y:S02]  /*7a70*/  IMAD.U32 R15, RZ, RZ, UR31 ;  /* 0x0000001fff0f7e24 */ /* 0x000fe4000f8e00ff */
[----:B------:R-:W-:Y:S01]  /*7a80*/  VIADD R6, R5, 0x180 ;  /* 0x0000018005067836 */ /* 0x000fe20000000000 */
[----:B------:R-:W-:-:S02]  /*7a90*/  WARPGROUP.DEPBAR.LE gsb0, 0x0 ;  /* 0x00008000000079c5 */ /* 0x000fc40000010000 */
[----:B------:R-:W-:-:S06]  /*7aa0*/  WARPGROUP.ARRIVE ;  /* 0x00000000000079c5 */ /* 0x000fcc0000000000 */
[----:B------:R-:W-:Y:S01]  /*7ab0*/  HGMMA.64x64x16.F32 R24, gdesc[UR28].tnspA, R24, gsb0 ;  /* 0x20e000001c1879f0 */ /* 0x000fe20008000818 */
        /* <DEDUP_REMOVED lines=20> */
[----:B------:R-:W-:-:S05]  /*7c00*/  VIADD R6, R216, 0x400 ;  /* 0x00000400d8067836 */ /* 0x000fca0000000000 */
[----:B------:R-:W-:Y:S01]  /*7c10*/  R2UR UR56, R6 ;  /* 0x00000000063872ca */ /* 0x000fe200000e0000 */
[----:B------:R-:W-:Y:S02]  /*7c20*/  WARPGROUP.DEPBAR.LE gsb0, 0x0 ;  /* 0x00008000000079c5 */ /* 0x000fe40000010000 */
[----:B------:R-:W-:-:S06]  /*7c30*/  WARPGROUP.ARRIVE ;  /* 0x00000000000079c5 */ /* 0x000fcc0000000000 */
[----:B------:R-:W-:Y:S01]  /*7c40*/  HGMMA.64x64x16.F32 R24, gdesc[UR28].tnspA, R24, gsb0 ;  /* 0x20e000001c1879f0 */ /* 0x000fe20008000818 */
[----:B------:R-:W-:Y:S01]  /*7c50*/  UMOV UR28, UR5 ;  /* 0x00000005001c7c82 */ /* 0x000fe20008000000 */
[----:B------:R-:W-:Y:S01]  /*7c60*/  UMOV UR29, 0x40000040 ;  /* 0x40000040001d7882 */ /* 0x000fe20000000000 */
[----:B------:R-:W-:Y:S01]  /*7c70*/  UMOV UR30, UR4 ;  /* 0x00000004001e7c82 */ /* 0x000fe20008000000 */
[----:B------:R-:W-:Y:S01]  /*7c80*/  UMOV UR31, 0x8 ;  /* 0x00000008001f7882 */ /* 0x000fe20000000000 */
[----:B------:R-:W-:Y:S01]  /*7c90*/  IMAD.U32 R6, RZ, RZ, UR30 ;  /* 0x0000001eff067e24 */ /* 0x000fe2000f8e00ff */
[----:B------:R-:W-:Y:S01]  /*7ca0*/  ULDC.64 UR4, c[0x0][0x2c0] ;  /* 0x0000b00000047ab9 */ /* 0x000fe20000000a00 */
[----:B------:R-:W-:Y:S01]  /*7cb0*/  IMAD.U32 R7, RZ, RZ, UR31 ;  /* 0x0000001fff077e24 */ /* 0x000fe2000f8e00ff */
[----:B------:R-:W-:Y:S02]  /*7cc0*/  WARPGROUP.DEPBAR.LE gsb0, 0x0 ;  /* 0x00008000000079c5 */ /* 0x000fe40000010000 */
[----:B------:R-:W-:-:S06]  /*7cd0*/  WARPGROUP.ARRIVE ;  /* 0x00000000000079c5 */ /* 0x000fcc0000000000 */
[----:B------:R-:W-:Y:S01]  /*7ce0*/  HGMMA.64x64x16.F32 R24, gdesc[UR28].tnspA, R24, gsb0 ;  /* 0x20e000001c1879f0 */ /* 0x000fe20008000818 */
[----:B------:R-:W-:Y:S01]  /*7cf0*/  R2UR UR31, R8 ;  /* 0x00000000081f72ca */ /* 0x000fe200000e0000 */
[C---:B------:R-:W-:Y:S01]  /*7d00*/  VIADD R8, R216.reuse, 0x480 ;  /* 0x00000480d8087836 */ /* 0x040fe20000000000 */
[----:B------:R-:W-:Y:S02]  /*7d10*/  R2UR UR30, R9 ;  /* 0x00000000091e72ca */ /* 0x000fe400000e0000 */
[----:B------:R-:W-:Y:S01]  /*7d20*/  R2UR UR28, R217 ;  /* 0x00000000d91c72ca */ /* 0x000fe200000e0000 */
[----:B------:R-:W-:Y:S02]  /*7d30*/  WARPGROUP.DEPBAR.LE gsb0, 0x0 ;  /* 0x00008000000079c5 */ /* 0x000fe40000010000 */
[----:B------:R-:W-:Y:S01]  /*7d40*/  WARPGROUP.ARRIVE ;  /* 0x00000000000079c5 */ /* 0x000fe20000000000 */
[----:B------:R-:W-:Y:S01]  /*7d50*/  UMOV UR29, 0x40000040 ;  /* 0x40000040001d7882 */ /* 0x000fe20000000000 */
[----:B------:R-:W-:-:S02]  /*7d60*/  VIADD R216, R216, 0x580 ;  /* 0x00000580d8d87836 */ /* 0x000fc40000000000 */
[----:B------:R-:W-:Y:S02]  /*7d70*/  IMAD.SHL.U32 R9, R16, 0x4000, RZ ;  /* 0x0000400010097824 */ /* 0x000fe400078e00ff */
[----:B------:R-:W-:Y:S01]  /*7d80*/  HGMMA.64x16x16.F32 R64, gdesc[UR56].tnspA.tnspB, R64, gsb0 ;  /* 0x60200000384079f0 */ /* 0x000fe20008000840 */
[----:B------:R-:W-:Y:S01]  /*7d90*/  UMOV UR58, UR32 ;  /* 0x00000020003a7c82 */ /* 0x000fe20008000000 */
[----:B------:R-:W-:Y:S01]  /*7da0*/  UMOV UR59, UR33 ;  /* 0x00000021003b7c82 */ /* 0x000fe20008000000 */
[----:B------:R-:W-:Y:S02]  /*7db0*/  R2UR UR12, R216 ;  /* 0x00000000d80c72ca */ /* 0x000fe400000e0000 */
[C---:B------:R-:W-:Y:S01]  /*7dc0*/  IADD3 R22, P1, R9.reuse, R230, RZ ;  /* 0x000000e609167210 */ /* 0x040fe20007f3e0ff */
[----:B------:R-:W-:Y:S02]  /*7dd0*/  WARPGROUP.DEPBAR.LE gsb0, 0x0 ;  /* 0x00008000000079c5 */ /* 0x000fe40000010000 */
[----:B------:R-:W-:Y:S01]  /*7de0*/  WARPGROUP.ARRIVE ;  /* 0x00000000000079c5 */ /* 0x000fe20000000000 */
[----:B------:R-:W-:Y:S01]  /*7df0*/  UMOV UR32, UR28 ;  /* 0x0000001c00207c82 */ /* 0x000fe20008000000 */
[----:B------:R-:W-:Y:S01]  /*7e00*/  UMOV UR33, UR29 ;  /* 0x0000001d00217c82 */ /* 0x000fe20008000000 */
[----:B------:R-:W-:-:S03]  /*7e10*/  LEA.HI.X.SX32 R9, R9, R232, 0x1, P1 ;  /* 0x000000e809097211 */ /* 0x000fc600008f0eff */
[----:B------:R-:W-:Y:S01]  /*7e20*/  HGMMA.64x16x16.F32 R80, gdesc[UR56].tnspA.tnspB, R80, gsb0 ;  /* 0x60200000385079f0 */ /* 0x000fe20008000850 */
[----:B------:R-:W-:Y:S01]  /*7e30*/  UMOV UR58, UR36 ;  /* 0x00000024003a7c82 */ /* 0x000fe20008000000 */
[----:B------:R-:W-:Y:S01]  /*7e40*/  UMOV UR59, UR37 ;  /* 0x00000025003b7c82 */ /* 0x000fe20008000000 */
        /* <DEDUP_REMOVED lines=10> */
[----:B------:R-:W-:Y:S01]  /*7ef0*/  R2UR UR48, R8 ;  /* 0x00000000083072ca */ /* 0x000fe200000e0000 */
[----:B------:R-:W-:Y:S01]  /*7f00*/  UMOV UR49, 0x40000040 ;  /* 0x4000004000317882 */ /* 0x000fe20000000000 */
[----:B------:R-:W-:Y:S01]  /*7f10*/  UMOV UR40, UR28 ;  /* 0x0000001c00287c82 */ /* 0x000fe20008000000 */
[----:B------:R-:W-:Y:S01]  /*7f20*/  UMOV UR41, UR29 ;  /* 0x0000001d00297c82 */ /* 0x000fe20008000000 */
[----:B------:R-:W-:Y:S01]  /*7f30*/  UMOV UR36, UR28 ;  /* 0x0000001c00247c82 */ /* 0x000fe20008000000 */
[----:B------:R-:W-:Y:S01]  /*7f40*/  UMOV UR37, UR29 ;  /* 0x0000001d00257c82 */ /* 0x000fe20008000000 */
[----:B------:R-:W-:-:S04]  /*7f50*/  LEA R8, P1, R22, UR4, 0x2 ;  /* 0x0000000416087c11 */ /* 0x000fc8000f8210ff */
[----:B------:R-:W-:-:S05]  /*7f60*/  LEA.HI.X R9, R22, UR5, R9, 0x2, P1 ;  /* 0x0000000516097c11 */ /* 0x000fca00088f1409 */
[----:B------:R1:W-:Y:S04]  /*7f70*/  REDG.E.ADD.F32x4.FTZ.RN.STRONG.GPU desc[UR8][R8.64], R24 ;  /* 0x00000018080079a6 */ /* 0x0003e8000c10f788 */
[----:B------:R2:W-:Y:S04]  /*7f80*/  REDG.E.ADD.F32x4.FTZ.RN.STRONG.GPU desc[UR8][R8.64+0x800], R28 ;  /* 0x0008001c080079a6 */ /* 0x0005e8000c10f788 */
[----:B------:R2:W-:Y:S04]  /*7f90*/  REDG.E.ADD.F32x4.FTZ.RN.STRONG.GPU desc[UR8][R8.64+0x1000], R32 ;  /* 0x00100020080079a6 */ /* 0x0005e8000c10f788 */
[----:B------:R2:W-:Y:S04]  /*7fa0*/  REDG.E.ADD.F32x4.FTZ.RN.STRONG.GPU desc[UR8][R8.64+0x1800], R36 ;  /* 0x00180024080079a6 */ /* 0x0005e8000c10f788 */
[----:B------:R2:W-:Y:S04]  /*7fb0*/  REDG.E.ADD.F32x4.FTZ.RN.STRONG.GPU desc[UR8][R8.64+0x2000], R40 ;  /* 0x00200028080079a6 */ /* 0x0005e8000c10f788 */
[----:B------:R2:W-:Y:S04]  /*7fc0*/  REDG.E.ADD.F32x4.FTZ.RN.STRONG.GPU desc[UR8][R8.64+0x2800], R44 ;  /* 0x0028002c080079a6 */ /* 0x0005e8000c10f788 */
[----:B------:R2:W-:Y:S04]  /*7fd0*/  REDG.E.ADD.F32x4.FTZ.RN.STRONG.GPU desc[UR8][R8.64+0x3000], R48 ;  /* 0x00300030080079a6 */ /* 0x0005e8000c10f788 */
[----:B------:R2:W-:Y:S01]  /*7fe0*/  REDG.E.ADD.F32x4.FTZ.RN.STRONG.GPU desc[UR8][R8.64+0x3800], R52 ;  /* 0x00380034080079a6 */ /* 0x0005e2000c10f788 */
[----:B------:R-:W-:-:S02]  /*7ff0*/  WARPGROUP.DEPBAR.LE gsb0, 0x0 ;  /* 0x00008000000079c5 */ /* 0x000fc40000010000 */
[----:B------:R-:W-:-:S06]  /*8000*/  WARPGROUP.ARRIVE ;  /* 0x00000000000079c5 */ /* 0x000fcc0000000000 */
[----:B------:R-:W-:Y:S03]  /*8010*/  HGMMA.64x16x16.F32 R128, gdesc[UR56].tnspA.tnspB, R128, gsb0 ;  /* 0x60200000388079f0 */ /* 0x000fe60008000880 */
        /* <DEDUP_REMOVED lines=60> */
[----:B------:R-:W-:-:S05]  /*83e0*/  VIADD R23, R23, 0xffff0000 ;  /* 0xffff000017177836 */ /* 0x000fca0000000000 */
[----:B------:R-:W-:Y:S01]  /*83f0*/  SHF.R.U32.HI R23, RZ, 0x4, R23 ;  /* 0x00000004ff177819 */ /* 0x000fe20000011617 */
[----:B------:R-:W-:Y:S02]  /*8400*/  WARPGROUP.DEPBAR.LE gsb0, 0x0 ;  /* 0x00008000000079c5 */ /* 0x000fe40000010000 */
[----:B------:R-:W-:-:S06]  /*8410*/  WARPGROUP.ARRIVE ;  /* 0x00000000000079c5 */ /* 0x000fcc0000000000 */
[----:B------:R-:W-:Y:S01]  /*8420*/  HGMMA.64x16x16.F32 R128, gdesc[UR4].tnspA.tnspB, R128, gsb0 ;  /* 0x60200000048079f0 */ /* 0x000fe20008000880 */
[----:B------:R-:W-:-:S05]  /*8430*/  LOP3.LUT R22, R23, 0x3fff, RZ, 0xc0, !PT ;  /* 0x00003fff17167812 */ /* 0x000fca00078ec0ff */
[----:B------:R-:W-:Y:S01]  /*8440*/  IMAD R233, R3, 0x800, R22 ;  /* 0x0000080003e97824 */ /* 0x000fe200078e0216 */
[----:B------:R-:W-:-:S04]  /*8450*/  ULOP3.LUT UR8, UR25, 0x80000, URZ, 0xfc, !UPT ;  /* 0x0008000019087892 */ /* 0x000fc8000f8efc3f */
[----:B------:R-:W-:Y:S01]  /*8460*/  R2UR UR52, R233 ;  /* 0x00000000e93472ca */ /* 0x000fe200000e0000 */
[----:B------:R-:W-:Y:S01]  /*8470*/  UMOV UR53, 0x40000040 ;  /* 0x4000004000357882 */ /* 0x000fe20000000000 */
[----:B------:R-:W-:Y:S01]  /*8480*/  UMOV UR55, 0x40 ;  /* 0x0000004000377882 */ /* 0x000fe20000000000 */
[----:B------:R-:W-:Y:S01]  /*8490*/  UMOV UR54, UR8 ;  /* 0x0000000800367c82 */ /* 0x000fe20008000000 */
[----:B------:R-:W-:Y:S02]  /*84a0*/  WARPGROUP.DEPBAR.LE gsb0, 0x0 ;  /* 0x00008000000079c5 */ /* 0x000fe40000010000 */
[----:B------:R-:W-:-:S07]  /*84b0*/  WARPGROUP.ARRIVE ;  /* 0x00000000000079c5 */ /* 0x000fce0000000000 */
[----:B------:R-:W-:Y:S01]  /*84c0*/  HGMMA.64x16x16.F32 R136, gdesc[UR52].tnspA.tnspB, R136, gsb0 ;  /* 0x60200000348879f0 */ /* 0x000fe20008000888 */
[----:B------:R-:W-:Y:S01]  /*84d0*/  UIADD3 UR9, UR8, 0x80, URZ ;  /* 0x0000008008097890 */ /* 0x000fe2000fffe03f */
[----:B------:R-:W-:Y:S01]  /*84e0*/  UMOV UR44, UR52 ;  /* 0x00000034002c7c82 */ /* 0x000fe20008000000 */
[----:B------:R-:W-:Y:S01]  /*84f0*/  UMOV UR45, UR53 ;  /* 0x00000035002d7c82 */ /* 0x000fe20008000000 */
[----:B------:R-:W-:-:S04]  /*8500*/  UMOV UR47, 0x40 ;  /* 0x00000040002f7882 */ /* 0x000fc80000000000 */
[----:B------:R-:W-:Y:S01]  /*8510*/  UMOV UR46, UR9 ;  /* 0x00000009002e7c82 */ /* 0x000fe20008000000 */
[----:B------:R-:W-:Y:S02]  /*8520*/  WARPGROUP.DEPBAR.LE gsb0, 0x0 ;  /* 0x00008000000079c5 */ /* 0x000fe40000010000 */
[----:B------:R-:W-:-:S06]  /*8530*/  WARPGROUP.ARRIVE ;  /* 0x00000000000079c5 */ /* 0x000fcc0000000000 */
        /* <DEDUP_REMOVED lines=10> */
[----:B------:R-:W-:Y:S01]  /*85e0*/  IMAD.U32 R216, RZ, RZ, UR14 ;  /* 0x0000000effd87e24 */ /* 0x000fe2000f8e00ff */
[----:B------:R-:W-:Y:S01]  /*85f0*/  UMOV UR12, UR52 ;  /* 0x00000034000c7c82 */ /* 0x000fe20008000000 */
[----:B------:R-:W-:Y:S01]  /*8600*/  IMAD.U32 R217, RZ, RZ, UR15 ;  /* 0x0000000fffd97e24 */ /* 0x000fe2000f8e00ff */
[----:B------:R-:W-:Y:S01]  /*8610*/  UMOV UR13, UR53 ;  /* 0x00000035000d7c82 */ /* 0x000fe20008000000 */
[----:B------:R-:W-:Y:S02]  /*8620*/  UMOV UR15, 0x40 ;  /* 0x00000040000f7882 */ /* 0x000fe40000000000 */
        /* <DEDUP_REMOVED lines=14> */
[----:B-1----:R-:W-:Y:S02]  /*8710*/  VIADD R24, R233, 0x80 ;  /* 0x00000080e9187836 */ /* 0x002fe40000000000 */
[----:B------:R-:W-:-:S03]  /*8720*/  IMAD.U32 R22, RZ, RZ, UR46 ;  /* 0x0000002eff167e24 */ /* 0x000fc6000f8e00ff */
[----:B------:R-:W-:Y:S01]  /*8730*/  R2UR UR44, R24 ;  /* 0x00000000182c72ca */ /* 0x000fe200000e0000 */
[----:B------:R-:W-:Y:S01]  /*8740*/  UIADD3 UR46, UR8, 0x10, URZ ;  /* 0x00000010082e7890 */ /* 0x000fe2000fffe03f */
[----:B------:R-:W-:Y:S01]  /*8750*/  IMAD.U32 R23, RZ, RZ, UR47 ;  /* 0x0000002fff177e24 */ /* 0x000fe2000f8e00ff */
[----:B------:R-:W-:Y:S01]  /*8760*/  UMOV UR45, 0x40000040 ;  /* 0x40000040002d7882 */ /* 0x000fe20000000000 */
[----:B------:R-:W-:Y:S01]  /*8770*/  UMOV UR47, 0x40 ;  /* 0x00000040002f7882 */ /* 0x000fe20000000000 */
        /* <DEDUP_REMOVED lines=40> */
[----:B------:R-:W-:Y:S01]  /*8a00*/  VIADD R24, R233, 0x100 ;  /* 0x00000100e9187836 */ /* 0x000fe20000000000 */
[----:B------:R-:W-:-:S04]  /*8a10*/  UIADD3 UR26, UR8, 0x20, URZ ;  /* 0x00000020081a7890 */ /* 0x000fc8000fffe03f */
[----:B------:R-:W-:Y:S01]  /*8a20*/  R2UR UR24, R24 ;  /* 0x00000000181872ca */ /* 0x000fe200000e0000 */
[----:B------:R-:W-:Y:S01]  /*8a30*/  UMOV UR25, 0x40000040 ;  /* 0x4000004000197882 */ /* 0x000fe20000000000 */
[----:B------:R-:W-:Y:S01]  /*8a40*/  UMOV UR27, 0x40 ;  /* 0x00000040001b7882 */ /* 0x000fe20000000000 */
[----:B------:R-:W-:Y:S02]  /*8a50*/  WARPGROUP.DEPBAR.LE gsb0, 0x0 ;  /* 0x00008000000079c5 */ /* 0x000fe40000010000 */
[----:B------:R-:W-:-:S08]  /*8a60*/  WARPGROUP.ARRIVE ;  /* 0x00000000000079c5 */ /* 0x000fd00000000000 */
        /* <DEDUP_REMOVED lines=51> */
[----:B------:R-:W-:Y:S01]  /*8da0*/  IMAD.U32 R226, RZ, RZ, UR14 ;  /* 0x0000000effe27e24 */ /* 0x000fe2000f8e00ff */
[----:B------:R-:W-:Y:S01]  /*8db0*/  UIADD3 UR14, UR8, 0x1b0, URZ ;  /* 0x000001b0080e7890 */ /* 0x000fe2000fffe03f */
[----:B------:R-:W-:Y:S01]  /*8dc0*/  IMAD.U32 R227, RZ, RZ, UR15 ;  /* 0x0000000fffe37e24 */ /* 0x000fe2000f8e00ff */
[----:B------:R-:W-:Y:S01]  /*8dd0*/  UMOV UR12, UR4 ;  /* 0x00000004000c7c82 */ /* 0x000fe20008000000 */
[----:B------:R-:W-:Y:S01]  /*8de0*/  UMOV UR13, UR5 ;  /* 0x00000005000d7c82 */ /* 0x000fe20008000000 */
[----:B------:R-:W-:Y:S01]  /*8df0*/  UMOV UR15, 0x40 ;  /* 0x00000040000f7882 */ /* 0x000fe20000000000 */
[----:B------:R-:W-:Y:S02]  /*8e00*/  WARPGROUP.DEPBAR.LE gsb0, 0x0 ;  /* 0x00008000000079c5 */ /* 0x000fe40000010000 */
[----:B------:R-:W-:-:S06]  /*8e10*/  WARPGROUP.ARRIVE ;  /* 0x00000000000079c5 */ /* 0x000fcc0000000000 */
[----:B------:R-:W-:Y:S01]  /*8e20*/  HGMMA.64x16x16.F32 R184, gdesc[UR12].tnspA.tnspB, R184, gsb0 ;  /* 0x602000000cb879f0 */ /* 0x000fe200080008b8 */
[----:B------:R-:W-:Y:S01]  /*8e30*/  UIADD3 UR10, UR8, 0x230, URZ ;  /* 0x00000230080a7890 */ /* 0x000fe2000fffe03f */
[----:B------:R-:W-:Y:S02]  /*8e40*/  UMOV UR9, UR5 ;  /* 0x0000000500097c82 */ /* 0x000fe40008000000 */
[----:B------:R-:W-:Y:S01]  /*8e50*/  UMOV UR8, UR4 ;  /* 0x0000000400087c82 */ /* 0x000fe20008000000 */
[----:B------:R-:W-:Y:S01]  /*8e60*/  UMOV UR11, 0x40 ;  /* 0x00000040000b7882 */ /* 0x000fe20000000000 */
[----:B------:R-:W-:Y:S02]  /*8e70*/  WARPGROUP.DEPBAR.LE gsb0, 0x0 ;  /* 0x00008000000079c5 */ /* 0x000fe40000010000 */
[----:B------:R-:W-:-:S06]  /*8e80*/  WARPGROUP.ARRIVE ;  /* 0x00000000000079c5 */ /* 0x000fcc0000000000 */
[----:B------:R-:W-:Y:S03]  /*8e90*/  HGMMA.64x16x16.F32 R200, gdesc[UR8].tnspA.tnspB, R200, gsb0 ;  /* 0x6020000008c879f0 */ /* 0x000fe600080008c8 */
[----:B------:R-:W-:Y:S02]  /*8ea0*/  WARPGROUP.DEPBAR.LE gsb0, 0x0 ;  /* 0x00008000000079c5 */ /* 0x000fe40000010000 */
[----:B--2---:R-:W-:Y:S05]  /*8eb0*/  @!P0 BRA `(.L_x_17) ;  /* 0x0000000000048947 */ /* 0x004fea0003800000 */
[----:B------:R-:W-:Y:S01]  /*8ec0*/  BPT.TRAP 0x1 ;  /* 0x000000040000795c */ /* 0x000fe20000300000 */
.L_x_17:
[----:B------:R-:W-:Y:S01]  /*8ed0*/  UIADD3 UR4, UR60, 0x31838, URZ ;  /* 0x000318383c047890 */ /* 0x000fe2000fffe03f */
[----:B------:R-:W-:Y:S01]  /*8ee0*/  VIADD R24, R5, 0x500 ;  /* 0x0000050005187836 */ /* 0x000fe20000000000 */
[----:B------:R-:W-:Y:S01]  /*8ef0*/  R2UR UR58, R20 ;  /* 0x00000000143a72ca */ /* 0x000fe200000e0000 */
[----:B------:R-:W-:Y:S01]  /*8f00*/  UMOV UR57, 0x40000040 ;  /* 0x4000004000397882 */ /* 0x000fe20000000000 */
[----:B------:R-:W-:Y:S01]  /*8f10*/  UPRMT UR4, URZ, 0x654, UR4 ;  /* 0x000006543f047896 */ /* 0x000fe20008000004 */
[----:B------:R-:W-:Y:S01]  /*8f20*/  R2UR UR59, R21 ;  /* 0x00000000153b72ca */ /* 0x000fe200000e0000 */
[----:B------:R-:W-:Y:S01]  /*8f30*/  VIADD R20, R5, 0x580 ;  /* 0x0000058005147836 */ /* 0x000fe20000000000 */
[----:B------:R-:W-:Y:S01]  /*8f40*/  R2UR UR56, R24 ;  /* 0x00000000183872ca */ /* 0x000fe200000e0000 */
[----:B------:R-:W-:-:S05]  /*8f50*/  ULDC.64 UR8, c[0x0][0x208] ;  /* 0x0000820000087ab9 */ /* 0x000fca0000000a00 */
[----:B------:R-:W-:Y:S01]  /*8f60*/  SYNCS.ARRIVE.TRANS64.RED.A1T0 RZ, [UR4], RZ ;  /* 0x000000ffffff79a7 */ /* 0x000fe20008100404 */
[----:B------:R-:W-:-:S06]  /*8f70*/  WARPGROUP.ARRIVE ;  /* 0x00000000000079c5 */ /* 0x000fcc0000000000 */
[----:B------:R-:W-:Y:S01]  /*8f80*/  HGMMA.64x64x16.F32 R24, gdesc[UR56].tnspA, RZ, !UPT, gsb0 ;  /* 0x20e00000381879f0 */ /* 0x000fe2000c0008ff */
[----:B------:R-:W-:Y:S01]  /*8f90*/  R2UR UR56, R20 ;  /* 0x00000000143872ca */ /* 0x000fe200000e0000 */
[----:B------:R-:W-:Y:S01]  /*8fa0*/  UMOV UR57, 0x40000040 ;  /* 0x4000004000397882 */ /* 0x000fe20000000000 */
[----:B------:R-:W-:Y:S01]  /*8fb0*/  R2UR UR58, R14 ;  /* 0x000000000e3a72ca */ /* 0x000fe200000e0000 */
[----:B------:R-:W-:Y:S01]  /*8fc0*/  VIADD R14, R5, 0x600 ;  /* 0x00000600050e7836 */ /* 0x000fe20000000000 */
[----:B------:R-:W-:Y:S01]  /*8fd0*/  R2UR UR59, R15 ;  /* 0x000000000f3b72ca */ /* 0x000fe200000e0000 */
[----:B------:R-:W-:Y:S02]  /*8fe0*/  WARPGROUP.DEPBAR.LE gsb0, 0x0 ;  /* 0x00008000000079c5 */ /* 0x000fe40000010000 */
[----:B------:R-:W-:-:S10]  /*8ff0*/  WARPGROUP.ARRIVE ;  /* 0x00000000000079c5 */ /* 0x000fd40000000000 */
[----:B------:R-:W-:Y:S01]  /*9000*/  HGMMA.64x64x16.F32 R24, gdesc[UR56].tnspA, R24, gsb0 ;  /* 0x20e00000381879f0 */ /* 0x000fe20008000818 */
[----:B------:R-:W-:Y:S01]  /*9010*/  R2UR UR56, R14 ;  /* 0x000000000e3872ca */ /* 0x000fe200000e0000 */
[----:B------:R-:W-:Y:S01]  /*9020*/  UMOV UR57, 0x40000040 ;  /* 0x4000004000397882 */ /* 0x000fe20000000000 */
[----:B------:R-:W-:Y:S01]  /*9030*/  R2UR UR58, R12 ;  /* 0x000000000c3a72ca */ /* 0x000fe200000e0000 */
[----:B------:R-:W-:Y:S01]  /*9040*/  VIADD R12, R5, 0x680 ;  /* 0x00000680050c7836 */ /* 0x000fe20000000000 */
[----:B------:R-:W-:Y:S01]  /*9050*/  R2UR UR59, R13 ;  /* 0x000000000d3b72ca */ /* 0x000fe200000e0000 */
[----:B------:R-:W-:Y:S01]  /*9060*/  VIADD R5, R5, 0x700 ;  /* 0x0000070005057836 */ /* 0x000fe20000000000 */
[----:B------:R-:W-:Y:S02]  /*9070*/  WARPGROUP.DEPBAR.LE gsb0, 0x0 ;  /* 0x00008000000079c5 */ /* 0x000fe40000010000 */
[----:B------:R-:W-:-:S09]  /*9080*/  WARPGROUP.ARRIVE ;  /* 0x00000000000079c5 */ /* 0x000fd20000000000 */
[----:B------:R-:W-:Y:S01]  /*9090*/  HGMMA.64x64x16.F32 R24, gdesc[UR56].tnspA, R24, gsb0 ;  /* 0x20e00000381879f0 */ /* 0x000fe20008000818 */
[----:B------:R-:W-:Y:S01]  /*90a0*/  R2UR UR56, R12 ;  /* 0x000000000c3872ca */ /* 0x000fe200000e0000 */
[----:B------:R-:W-:Y:S01]  /*90b0*/  UMOV UR57, 0x40000040 ;  /* 0x4000004000397882 */ /* 0x000fe20000000000 */
[----:B------:R-:W-:Y:S02]  /*90c0*/  R2UR UR58, R10 ;  /* 0x000000000a3a72ca */ /* 0x000fe400000e0000 */
[----:B------:R-:W-:Y:S01]  /*90d0*/  R2UR UR59, R11 ;  /* 0x000000000b3b72ca */ /* 0x000fe200000e0000 */
[----:B------:R-:W-:Y:S02]  /*90e0*/  WARPGROUP.DEPBAR.LE gsb0, 0x0 ;  /* 0x00008000000079c5 */ /* 0x000fe40000010000 */
[----:B------:R-:W-:-:S10]  /*90f0*/  WARPGROUP.ARRIVE ;  /* 0x00000000000079c5 */ /* 0x000fd40000000000 */
        /* <DEDUP_REMOVED lines=8> */
[----:B------:R-:W-:-:S05]  /*9180*/  VIADD R5, R233, 0x400 ;  /* 0x00000400e9057836 */ /* 0x000fca0000000000 */
[----:B------:R-:W-:Y:S01]  /*9190*/  R2UR UR52, R5 ;  /* 0x00000000053472ca */ /* 0x000fe200000e0000 */
[----:B------:R-:W-:Y:S01]  /*91a0*/  UMOV UR53, 0x40000040 ;  /* 0x4000004000357882 */ /* 0x000fe20000000000 */
[----:B------:R-:W-:Y:S02]  /*91b0*/  WARPGROUP.DEPBAR.LE gsb0, 0x0 ;  /* 0x00008000000079c5 */ /* 0x000fe40000010000 */
[----:B------:R-:W-:Y:S01]  /*91c0*/  WARPGROUP.ARRIVE ;  /* 0x00000000000079c5 */ /* 0x000fe20000000000 */
[----:B------:R-:W-:Y:S01]  /*91d0*/  VIADD R5, R233, 0x480 ;  /* 0x00000480e9057836 */ /* 0x000fe20000000000 */
[----:B------:R-:W-:Y:S01]  /*91e0*/  UMOV UR45, 0x40000040 ;  /* 0x40000040002d7882 */ /* 0x000fe20000000000 */
[----:B------:R-:W-:Y:S01]  /*91f0*/  UMOV UR25, 0x40000040 ;  /* 0x4000004000197882 */ /* 0x000fe20000000000 */
[----:B------:R-:W-:Y:S01]  /*9200*/  UMOV UR5, 0x40000040 ;  /* 0x4000004000057882 */ /* 0x000fe20000000000 */
[----:B------:R1:W-:Y:S04]  /*9210*/  REDG.E.ADD.F32x4.FTZ.RN.STRONG.GPU desc[UR8][R8.64+0x4000], R24 ;  /* 0x00400018080079a6 */ /* 0x0003e8000c10f788 */
[----:B------:R-:W-:Y:S01]  /*9220*/  HGMMA.64x16x16.F32 R144, gdesc[UR52].tnspA.tnspB, R144, gsb0 ;  /* 0x60200000349079f0 */ /* 0x000fe20008000890 */
[----:B------:R-:W-:-:S02]  /*9230*/  R2UR UR54, R22 ;  /* 0x00000000163672ca */ /* 0x000fc400000e0000 */
[----:B------:R-:W-:Y:S02]  /*9240*/  R2UR UR55, R23 ;  /* 0x00000000173772ca */ /* 0x000fe400000e0000 */
[----:B------:R-:W-:Y:S01]  /*9250*/  R2UR UR44, R5 ;  /* 0x00000000052c72ca */ /* 0x000fe200000e0000 */
[----:B------:R-:W-:Y:S01]  /*9260*/  UMOV UR41, UR25 ;  /* 0x0000001900297c82 */ /* 0x000fe20008000000 */
[----:B------:R-:W-:Y:S01]  /*9270*/  UMOV UR37, UR25 ;  /* 0x0000001900257c82 */ /* 0x000fe20008000000 */
[----:B------:R-:W-:Y:S01]  /*9280*/  UMOV UR33, UR25 ;  /* 0x0000001900217c82 */ /* 0x000fe20008000000 */
[----:B------:R-:W-:Y:S01]  /*9290*/  UMOV UR21, UR5 ;  /* 0x0000000500157c82 */ /* 0x000fe20008000000 */
[----:B------:R-:W-:Y:S01]  /*92a0*/  UMOV UR17, UR5 ;  /* 0x0000000500117c82 */ /* 0x000fe20008000000 */
[----:B------:R-:W-:Y:S01]  /*92b0*/  UMOV UR13, UR5 ;  /* 0x00000005000d7c82 */ /* 0x000fe20008000000 */
[----:B------:R1:W-:Y:S01]  /*92c0*/  REDG.E.ADD.F32x4.FTZ.RN.STRONG.GPU desc[UR8][R8.64+0x4800], R28 ;  /* 0x0048001c080079a6 */ /* 0x0003e2000c10f788 */
[----:B------:R-:W-:-:S02]  /*92d0*/  WARPGROUP.DEPBAR.LE gsb0, 0x0 ;  /* 0x00008000000079c5 */ /* 0x000fc40000010000 */
[----:B------:R-:W-:Y:S01]  /*92e0*/  WARPGROUP.ARRIVE ;  /* 0x00000000000079c5 */ /* 0x000fe20000000000 */
[C---:B------:R-:W-:Y:S01]  /*92f0*/  VIADD R5, R233.reuse, 0x500 ;  /* 0x00000500e9057836 */ /* 0x040fe20000000000 */
[----:B------:R1:W-:Y:S04]  /*9300*/  REDG.E.ADD.F32x4.FTZ.RN.STRONG.GPU desc[UR8][R8.64+0x5000], R32 ;  /* 0x00500020080079a6 */ /* 0x0003e8000c10f788 */
[----:B------:R-:W-:Y:S01]  /*9310*/  HGMMA.64x16x16.F32 R160, gdesc[UR52].tnspA.tnspB, R160, gsb0 ;  /* 0x6020000034a079f0 */ /* 0x000fe200080008a0 */
[----:B------:R-:W-:Y:S01]  /*9320*/  R2UR UR54, R216 ;  /* 0x00000000d83672ca */ /* 0x000fe200000e0000 */
[----:B------:R-:W-:Y:S01]  /*9330*/  VIADD R233, R233, 0x580 ;  /* 0x00000580e9e97836 */ /* 0x000fe20000000000 */
[----:B------:R-:W-:Y:S01]  /*9340*/  R2UR UR55, R217 ;  /* 0x00000000d93772ca */ /* 0x000fe200000e0000 */
[----:B------:R1:W-:Y:S01]  /*9350*/  REDG.E.ADD.F32x4.FTZ.RN.STRONG.GPU desc[UR8][R8.64+0x5800], R36 ;  /* 0x00580024080079a6 */ /* 0x0003e2000c10f788 */
[----:B------:R-:W-:-:S02]  /*9360*/  WARPGROUP.DEPBAR.LE gsb0, 0x0 ;  /* 0x00008000000079c5 */ /* 0x000fc40000010000 */
[----:B------:R-:W-:Y:S01]  /*9370*/  WARPGROUP.ARRIVE ;  /* 0x00000000000079c5 */ /* 0x000fe20000000000 */
[----:B------:R-:W-:Y:S01]  /*9380*/  R2UR UR24, R5 ;  /* 0x00000000051872ca */ /* 0x000fe200000e0000 */
[----:B------:R1:W-:Y:S07]  /*9390*/  REDG.E.ADD.F32x4.FTZ.RN.STRONG.GPU desc[UR8][R8.64+0x6000], R40 ;  /* 0x00600028080079a6 */ /* 0x0003ee000c10f788 */
[----:B------:R-:W-:Y:S01]  /*93a0*/  HGMMA.64x16x16.F32 R176, gdesc[UR52].tnspA.tnspB, R176, gsb0 ;  /* 0x6020000034b079f0 */ /* 0x000fe200080008b0 */
[----:B------:R-:W-:Y:S01]  /*93b0*/  R2UR UR54, R218 ;  /* 0x00000000da3672ca */ /* 0x000fe200000e0000 */
[----:B------:R1:W-:Y:S01]  /*93c0*/  REDG.E.ADD.F32x4.FTZ.RN.STRONG.GPU desc[UR8][R8.64+0x6800], R44 ;  /* 0x0068002c080079a6 */ /* 0x0003e2000c10f788 */
[----:B------:R-:W-:-:S02]  /*93d0*/  R2UR UR55, R219 ;  /* 0x00000000db3772ca */ /* 0x000fc400000e0000 */
[----:B------:R-:W-:Y:S01]  /*93e0*/  R2UR UR4, R233 ;  /* 0x00000000e90472ca */ /* 0x000fe200000e0000 */
[----:B------:R1:W-:Y:S01]  /*93f0*/  REDG.E.ADD.F32x4.FTZ.RN.STRONG.GPU desc[UR8][R8.64+0x7000], R48 ;  /* 0x00700030080079a6 */ /* 0x0003e2000c10f788 */
[----:B------:R-:W-:Y:S01]  /*9400*/  UMOV UR40, UR24 ;  /* 0x0000001800287c82 */ /* 0x000fe20008000000 */
[----:B------:R-:W-:Y:S01]  /*9410*/  UMOV UR36, UR24 ;  /* 0x0000001800247c82 */ /* 0x000fe20008000000 */
[----:B------:R-:W-:Y:S01]  /*9420*/  UMOV UR32, UR24 ;  /* 0x0000001800207c82 */ /* 0x000fe20008000000 */
[----:B------:R1:W-:Y:S08]  /*9430*/  REDG.E.ADD.F32x4.FTZ.RN.STRONG.GPU desc[UR8][R8.64+0x7800], R52 ;  /* 0x00780034080079a6 */ /* 0x0003f0000c10f788 */
[----:B------:R-:W-:Y:S01]  /*9440*/  UMOV UR20, UR4 ;  /* 0x0000000400147c82 */ /* 0x000fe20008000000 */
[----:B------:R-:W-:Y:S01]  /*9450*/  UMOV UR16, UR4 ;  /* 0x0000000400107c82 */ /* 0x000fe20008000000 */
[----:B------:R-:W-:Y:S01]  /*9460*/  UMOV UR12, UR4 ;  /* 0x00000004000c7c82 */ /* 0x000fe20008000000 */
[----:B------:R-:W-:-:S02]  /*9470*/  WARPGROUP.DEPBAR.LE gsb0, 0x0 ;  /* 0x00008000000079c5 */ /* 0x000fc40000010000 */
[----:B------:R-:W-:-:S06]  /*9480*/  WARPGROUP.ARRIVE ;  /* 0x00000000000079c5 */ /* 0x000fcc0000000000 */
[----:B------:R-:W-:Y:S01]  /*9490*/  HGMMA.64x16x16.F32 R192, gdesc[UR52].tnspA.tnspB, R192, gsb0 ;  /* 0x6020000034c079f0 */ /* 0x000fe200080008c0 */
[----:B------:R-:W-:Y:S02]  /*94a0*/  R2UR UR54, R220 ;  /* 0x00000000dc3672ca */ /* 0x000fe400000e0000 */
[----:B------:R-:W-:Y:S01]  /*94b0*/  R2UR UR55, R221 ;  /* 0x00000000dd3772ca */ /* 0x000fe200000e0000 */
[----:B------:R-:W-:Y:S02]  /*94c0*/  WARPGROUP.DEPBAR.LE gsb0, 0x0 ;  /* 0x00008000000079c5 */ /* 0x000fe40000010000 */
[----:B------:R-:W-:-:S10]  /*94d0*/  WARPGROUP.ARRIVE ;  /* 0x00000000000079c5 */ /* 0x000fd40000000000 */
[----:B------:R-:W-:Y:S03]  /*94e0*/  HGMMA.64x16x16.F32 R208, gdesc[UR52].tnspA.tnspB, R208, gsb0 ;  /* 0x6020000034d079f0 */ /* 0x000fe600080008d0 */
[----:B------:R-:W-:Y:S02]  /*94f0*/  WARPGROUP.DEPBAR.LE gsb0, 0x0 ;  /* 0x00008000000079c5 */ /* 0x000fe40000010000 */
[----:B------:R-:W-:-:S06]  /*9500*/  WARPGROUP.ARRIVE ;  /* 0x00000000000079c5 */ /* 0x000fcc0000000000 */
[----:B------:R-:W-:Y:S01]  /*9510*/  HGMMA.64x16x16.F32 R144, gdesc[UR44].tnspA.tnspB, R144, gsb0 ;  /* 0x602000002c9079f0 */ /* 0x000fe20008000890 */
[----:B------:R-:W-:Y:S02]  /*9520*/  R2UR UR46, R222 ;  /* 0x00000000de2e72ca */ /* 0x000fe400000e0000 */
[----:B------:R-:W-:Y:S01]  /*9530*/  R2UR UR47, R223 ;  /* 0x00000000df2f72ca */ /* 0x000fe200000e0000 */
[----:B------:R-:W-:Y:S02]  /*9540*/  WARPGROUP.DEPBAR.LE gsb0, 0x0 ;  /* 0x00008000000079c5 */ /* 0x000fe40000010000 */
[----:B------:R-:W-:-:S10]  /*9550*/  WARPGROUP.ARRIVE ;  /* 0x00000000000079c5 */ /* 0x000fd40000000000 */
        /* <DEDUP_REMOVED lines=51> */
[----:B-1----:R-:W-:Y:S05]  /*9890*/  @!P0 BRA `(.L_x_18) ;  /* 0x0000000000048947 */ /* 0x002fea0003800000 */
[----:B------:R-:W-:Y:S01]  /*98a0*/  BPT.TRAP 0x1 ;  /* 0x000000040000795c */ /* 0x000fe20000300000 */
.L_x_18:
[----:B------:R-:W2:Y:S01]  /*98b0*/  LDL R5, [R1] ;  /* 0x0000000001057983 */ /* 0x000ea20000100800 */
[----:B------:R-:W-:Y:S01]  /*98c0*/  VIADD R16, R16, 0x1 ;  /* 0x0000000110107836 */ /* 0x000fe20000000000 */
[----:B------:R-:W-:Y:S01]  /*98d0*/  LOP3.LUT R18, R18, 0x1, RZ, 0x3c, !PT ;  /* 0x0000000112127812 */ /* 0x000fe200078e3cff */
[----:B------:R-:W-:Y:S02]  /*98e0*/  VIADD R3, R3, 0x1 ;  /* 0x0000000103037836 */ /* 0x000fe40000000000 */
[----:B------:R-:W-:-:S03]  /*98f0*/  VIADD R17, R17, 0x31820 ;  /* 0x0003182011117836 */ /* 0x000fc60000000000 */
[C---:B------:R-:W-:Y:S02]  /*9900*/  ISETP.NE.AND P0, PT, R3.reuse, 0x2, PT ;  /* 0x000000020300780c */ /* 0x040fe40003f05270 */
[----:B------:R-:W-:Y:S02]  /*9910*/  PRMT R17, RZ, 0x654, R17 ;  /* 0x00000654ff117816 */ /* 0x000fe40000000011 */
[----:B------:R-:W-:Y:S02]  /*9920*/  SEL R6, RZ, 0x1, P0 ;  /* 0x00000001ff067807 */ /* 0x000fe40000000000 */
[----:B------:R1:W-:Y:S01]  /*9930*/  SYNCS.ARRIVE.TRANS64.RED.A1T0 RZ, [R17+URZ], RZ ;  /* 0x000000ff11ff79a7 */ /* 0x0003e2000810043f */
[----:B------:R-:W-:Y:S02]  /*9940*/  SEL R3, R3, RZ, P0 ;  /* 0x000000ff03037207 */ /* 0x000fe40000000000 */
[----:B------:R-:W-:Y:S02]  /*9950*/  LOP3.LUT R19, R19, R6, RZ, 0x3c, !PT ;  /* 0x0000000613137212 */ /* 0x000fe400078e3cff */
[----:B--2---:R-:W-:-:S13]  /*9960*/  ISETP.GE.AND P1, PT, R16, R5, PT ;  /* 0x000000051000720c */ /* 0x004fda0003f26270 */
[----:B-1----:R-:W-:Y:S05]  /*9970*/  @!P1 BRA `(.L_x_19) ;  /* 0xffffff7400b49947 */ /* 0x002fea000383ffff */
.L_x_8:
[----:B------:R-:W-:Y:S01]  /*9980*/  IMAD.U32 R16, RZ, RZ, UR60 ;  /* 0x0000003cff107e24 */ /* 0x000fe2000f8e00ff */
[----:B------:R-:W-:Y:S02]  /*9990*/  ULDC UR4, c[0x0][0x740] ;  /* 0x0001d00000047ab9 */ /* 0x000fe40000000800 */
[----:B------:R-:W-:Y:S01]  /*99a0*/  FMUL.FTZ R136, R136, UR4 ;  /* 0x0000000488887c20 */ /* 0x000fe20008410000 */
[----:B------:R-:W-:Y:S01]  /*99b0*/  FMUL.FTZ R137, R137, UR4 ;  /* 0x0000000489897c20 */ /* 0x000fe20008410000 */
[----:B------:R-:W-:Y:S01]  /*99c0*/  LOP3.LUT P0, RZ, R16, 0x3ff, RZ, 0xc0, !PT ;  /* 0x000003ff10ff7812 */ /* 0x000fe2000780c0ff */
[----:B------:R-:W-:Y:S01]  /*99d0*/  FMUL.FTZ R138, R138, UR4 ;  /* 0x000000048a8a7c20 */ /* 0x000fe20008410000 */
        /* <DEDUP_REMOVED lines=77> */
[----:B------:R-:W-:Y:S06]  /*9eb0*/  @!P0 BRA `(.L_x_20) ;  /* 0x0000000000408947 */ /* 0x000fec0003800000 */
[----:B------:R-:W-:Y:S01]  /*9ec0*/  MOV R2, 0x0 ;  /* 0x0000000000027802 */ /* 0x000fe20000000f00 */
[----:B------:R-:W-:Y:S01]  /*9ed0*/  ULDC.64 UR4, c[0x4][0x70] ;  /* 0x01001c0000047ab9 */ /* 0x000fe20000000a00 */
[----:B------:R-:W-:Y:S01]  /*9ee0*/  ULDC.64 UR6, c[0x4][0x8] ;  /* 0x0100020000067ab9 */ /* 0x000fe20000000a00 */
[----:B------:R-:W-:Y:S02]  /*9ef0*/  IMAD.U32 R4, RZ, RZ, UR4 ;  /* 0x00000004ff047e24 */ /* 0x000fe4000f8e00ff */
[----:B------:R-:W-:Y:S01]  /*9f00*/  IMAD.U32 R5, RZ, RZ, UR5 ;  /* 0x00000005ff057e24 */ /* 0x000fe2000f8e00ff */
[----:B------:R-:W1:Y:S01]  /*9f10*/  LDC.64 R2, c[0x4][R2] ;  /* 0x0100000002027b82 */ /* 0x000e620000000a00 */
[----:B------:R-:W-:Y:S01]  /*9f20*/  ULDC.64 UR4, c[0x4][0x78] ;  /* 0x01001e0000047ab9 */ /* 0x000fe20000000a00 */
[----:B------:R-:W-:Y:S02]  /*9f30*/  IMAD.U32 R10, RZ, RZ, UR6 ;  /* 0x00000006ff0a7e24 */ /* 0x000fe4000f8e00ff */
[----:B------:R-:W-:-:S02]  /*9f40*/  IMAD.U32 R6, RZ, RZ, UR4 ;  /* 0x00000004ff067e24 */ /* 0x000fc4000f8e00ff */
[----:B------:R-:W-:Y:S02]  /*9f50*/  IMAD.U32 R7, RZ, RZ, UR5 ;  /* 0x00000005ff077e24 */ /* 0x000fe4000f8e00ff */
[----:B------:R-:W-:Y:S02]  /*9f60*/  IMAD.U32 R11, RZ, RZ, UR7 ;  /* 0x00000007ff0b7e24 */ /* 0x000fe4000f8e00ff */
[----:B------:R-:W-:Y:S02]  /*9f70*/  IMAD.MOV.U32 R8, RZ, RZ, 0x70 ;  /* 0x00000070ff087424 */ /* 0x000fe400078e00ff */
[----:B------:R-:W-:Y:S02]  /*9f80*/  IMAD.MOV.U32 R12, RZ, RZ, 0x1 ;  /* 0x00000001ff0c7424 */ /* 0x000fe400078e00ff */
[----:B------:R-:W-:-:S07]  /*9f90*/  IMAD.MOV.U32 R13, RZ, RZ, RZ ;  /* 0x000000ffff0d7224 */ /* 0x000fce00078e00ff */
[----:B------:R-:W-:-:S07]  /*9fa0*/  LEPC R20, `(.L_x_20) ;  /* 0x000000001014794e */ /* 0x000fce0000000000 */
[----:B-1----:R-:W-:Y:S05]  /*9fb0*/  CALL.ABS.NOINC R2 ;  /* 0x0000000002007343 */ /* 0x002fea0003c00000 */
.L_x_20:
[----:B------:R-:W-:-:S06]  /*9fc0*/  UIADD3 UR4, UR60, 0xa000, URZ ;  /* 0x0000a0003c047890 */ /* 0x000fcc000fffe03f */
[----:B------:R-:W-:-:S05]  /*9fd0*/  IMAD.U32 R17, RZ, RZ, UR4 ;  /* 0x00000004ff117e24 */ /* 0x000fca000f8e00ff */
[----:B------:R-:W-:-:S13]  /*9fe0*/  LOP3.LUT P0, RZ, R17, 0x3ff, RZ, 0xc0, !PT ;  /* 0x000003ff11ff7812 */ /* 0x000fda000780c0ff */
[----:B------:R-:W-:Y:S05]  /*9ff0*/  @!P0 BRA `(.L_x_21) ;  /* 0x0000000000408947 */ /* 0x000fea0003800000 */
        /* <DEDUP_REMOVED lines=16> */
.L_x_21:
        /* <DEDUP_REMOVED lines=18> */
.L_x_22:
        /* <DEDUP_REMOVED lines=18> */
.L_x_23:
[----:B------:R-:W2:Y:S01]  /*a340*/  LDL.LU R2, [R1+0x4] ;  /* 0x0000040001027983 */ /* 0x000ea20000300800 */
[----:B------:R-:W-:Y:S05]  /*a350*/  WARPSYNC.ALL ;  /* 0x0000000000007948 */ /* 0x000fea0003800000 */
[----:B------:R-:W1:Y:S01]  /*a360*/  S2R R0, SR_TID.X ;  /* 0x0000000000007919 */ /* 0x000e620000002100 */
[----:B------:R-:W-:Y:S02]  /*a370*/  F2FP.F16.F32.PACK_AB R56, R57, R56 ;  /* 0x000000383938723e */ /* 0x000fe400000000ff */
[----:B------:R-:W-:Y:S02]  /*a380*/  F2FP.F16.F32.PACK_AB R57, R59, R58 ;  /* 0x0000003a3b39723e */ /* 0x000fe400000000ff */
[----:B------:R-:W-:-:S02]  /*a390*/  F2FP.F16.F32.PACK_AB R64, R65, R64 ;  /* 0x000000404140723e */ /* 0x000fc400000000ff */
[----:B------:R-:W-:Y:S02]  /*a3a0*/  F2FP.F16.F32.PACK_AB R58, R61, R60 ;  /* 0x0000003c3d3a723e */ /* 0x000fe400000000ff */
[----:B------:R-:W-:Y:S02]  /*a3b0*/  F2FP.F16.F32.PACK_AB R59, R63, R62 ;  /* 0x0000003e3f3b723e */ /* 0x000fe400000000ff */
[----:B------:R-:W-:Y:S02]  /*a3c0*/  F2FP.F16.F32.PACK_AB R65, R67, R66 ;  /* 0x000000424341723e */ /* 0x000fe400000000ff */
        /* <DEDUP_REMOVED lines=9> */
[----:B------:R-:W-:Y:S01]  /*a460*/  F2FP.F16.F32.PACK_AB R82, R85, R84 ;  /* 0x000000545552723e */ /* 0x000fe200000000ff */
[----:B-1----:R-:W-:Y:S01]  /*a470*/  VIADD R6, R0, 0xffffff80 ;  /* 0xffffff8000067836 */ /* 0x002fe20000000000 */
[----:B------:R-:W-:Y:S02]  /*a480*/  F2FP.F16.F32.PACK_AB R83, R87, R86 ;  /* 0x000000565753723e */ /* 0x000fe400000000ff */
[----:B------:R-:W-:Y:S01]  /*a490*/  F2FP.F16.F32.PACK_AB R89, R91, R90 ;  /* 0x0000005a5b59723e */ /* 0x000fe200000000ff */
[----:B------:R-:W-:Y:S01]  /*a4a0*/  IMAD.SHL.U32 R0, R6, 0x40, RZ ;  /* 0x0000004006007824 */ /* 0x000fe200078e00ff */
[----:B------:R-:W-:Y:S02]  /*a4b0*/  SHF.R.S32.HI R7, RZ, 0x1f, R6 ;  /* 0x0000001fff077819 */ /* 0x000fe40000011406 */
[----:B------:R-:W-:Y:S02]  /*a4c0*/  F2FP.F16.F32.PACK_AB R96, R97, R96 ;  /* 0x000000606160723e */ /* 0x000fe400000000ff */
[----:B------:R-:W-:-:S02]  /*a4d0*/  LEA.HI R5, R7, R6, RZ, 0x4 ;  /* 0x0000000607057211 */ /* 0x000fc400078f20ff */
[----:B------:R-:W-:Y:S02]  /*a4e0*/  LEA.HI R8, R7, R6, RZ, 0x7 ;  /* 0x0000000607087211 */ /* 0x000fe400078f38ff */
[----:B------:R-:W-:Y:S02]  /*a4f0*/  SHF.R.S32.HI R4, RZ, 0x4, R5 ;  /* 0x00000004ff047819 */ /* 0x000fe40000011405 */
[----:B------:R-:W-:Y:S02]  /*a500*/  SHF.R.S32.HI R8, RZ, 0x7, R8 ;  /* 0x00000007ff087819 */ /* 0x000fe40000011408 */
[----:B------:R-:W-:Y:S02]  /*a510*/  LEA.HI R5, R5, R4, RZ, 0x1 ;  /* 0x0000000405057211 */ /* 0x000fe400078f08ff */
[----:B------:R-:W-:Y:S02]  /*a520*/  F2FP.F16.F32.PACK_AB R90, R93, R92 ;  /* 0x0000005c5d5a723e */ /* 0x000fe400000000ff */
[----:B------:R-:W-:-:S02]  /*a530*/  LOP3.LUT R5, R5, 0x7ffffe, RZ, 0xc0, !PT ;  /* 0x007ffffe05057812 */ /* 0x000fc400078ec0ff */
[----:B------:R-:W-:Y:S02]  /*a540*/  F2FP.F16.F32.PACK_AB R91, R95, R94 ;  /* 0x0000005e5f5b723e */ /* 0x000fe400000000ff */
[----:B------:R-:W-:Y:S01]  /*a550*/  F2FP.F16.F32.PACK_AB R97, R99, R98 ;  /* 0x000000626361723e */ /* 0x000fe200000000ff */
[----:B------:R-:W-:Y:S01]  /*a560*/  IMAD.IADD R5, R4, 0x1, -R5 ;  /* 0x0000000104057824 */ /* 0x000fe200078e0a05 */
[----:B------:R-:W-:Y:S02]  /*a570*/  F2FP.F16.F32.PACK_AB R104, R105, R104 ;  /* 0x000000686968723e */ /* 0x000fe400000000ff */
[----:B------:R-:W-:Y:S01]  /*a580*/  F2FP.F16.F32.PACK_AB R98, R101, R100 ;  /* 0x000000646562723e */ /* 0x000fe200000000ff */
[----:B------:R-:W-:Y:S01]  /*a590*/  IMAD R5, R8, 0xa, R5 ;  /* 0x0000000a08057824 */ /* 0x000fe200078e0205 */
        /* <DEDUP_REMOVED lines=52> */
[----:B------:R-:W-:Y:S01]  /*a8e0*/  F2FP.F16.F32.PACK_AB R211, R215, R214 ;  /* 0x000000d6d7d3723e */ /* 0x000fe200000000ff */
[----:B--2---:R-:W-:Y:S01]  /*a8f0*/  IMAD.SHL.U32 R3, R2, 0x10, RZ ;  /* 0x0000001002037824 */ /* 0x004fe200078e00ff */
[----:B------:R-:W-:Y:S02]  /*a900*/  LOP3.LUT R2, R0, 0x1c0, RZ, 0xc0, !PT ;  /* 0x000001c000027812 */ /* 0x000fe400078ec0ff */
[----:B------:R-:W-:Y:S02]  /*a910*/  LEA.HI R0, R7, R6, RZ, 0x3 ;  /* 0x0000000607007211 */ /* 0x000fe400078f18ff */
[----:B------:R-:W-:-:S04]  /*a920*/  LOP3.LUT R3, R2, 0x30, R3, 0xf8, !PT ;  /* 0x0000003002037812 */ /* 0x000fc800078ef803 */
[----:B------:R-:W-:Y:S02]  /*a930*/  LOP3.LUT R0, R3, 0x8, R0, 0xf8, !PT ;  /* 0x0000000803007812 */ /* 0x000fe400078ef800 */
[----:B------:R-:W-:Y:S02]  /*a940*/  SHF.R.U32.HI R3, RZ, 0x3, R2 ;  /* 0x00000003ff037819 */ /* 0x000fe40000011602 */
[----:B------:R-:W-:Y:S02]  /*a950*/  LEA.HI R2, R7, R6, RZ, 0x5 ;  /* 0x0000000607027211 */ /* 0x000fe400078f28ff */
[----:B------:R-:W-:Y:S02]  /*a960*/  LOP3.LUT R0, R0, R3, RZ, 0x3c, !PT ;  /* 0x0000000300007212 */ /* 0x000fe400078e3cff */
[----:B------:R-:W-:Y:S02]  /*a970*/  SHF.R.S32.HI R2, RZ, 0x5, R2 ;  /* 0x00000005ff027819 */ /* 0x000fe40000011402 */
[----:B------:R-:W-:Y:S01]  /*a980*/  F2FP.F16.F32.PACK_AB R6, R141, R140 ;  /* 0x0000008c8d06723e */ /* 0x000fe200000000ff */
[----:B------:R-:W-:Y:S01]  /*a990*/  IMAD.U32 R0, R5, 0x200, R0 ;  /* 0x0000020005007824 */ /* 0x000fe200078e0000 */
[----:B------:R-:W-:-:S02]  /*a9a0*/  F2FP.F16.F32.PACK_AB R5, R139, R138 ;  /* 0x0000008a8b05723e */ /* 0x000fc400000000ff */
[----:B------:R-:W-:Y:S01]  /*a9b0*/  F2FP.F16.F32.PACK_AB R7, R143, R142 ;  /* 0x0000008e8f07723e */ /* 0x000fe200000000ff */
[----:B------:R-:W1:Y:S01]  /*a9c0*/  SHFL.IDX PT, R2, R2, RZ, 0x1f ;  /* 0x00001fff02027589 */ /* 0x000e6200000e0000 */
[----:B------:R-:W-:Y:S01]  /*a9d0*/  LEA R0, R0, UR60, 0x1 ;  /* 0x0000003c00007c11 */ /* 0x000fe2000f8e08ff */
[----:B------:R-:W-:Y:S01]  /*a9e0*/  BAR.SYNC.DEFER_BLOCKING 0x1, 0x100 ;  /* 0x0044000000007b1d */ /* 0x000fe20000010000 */
[----:B-1----:R-:W-:-:S05]  /*a9f0*/  ISETP.NE.AND P0, PT, R2, 0x7, PT ;  /* 0x000000070200780c */ /* 0x002fca0003f05270 */
[----:B------:R1:W-:Y:S04]  /*aa00*/  STSM.16.MT88.4 [R0+0xa000], R56 ;  /* 0x00a0003800007844 */ /* 0x0003e80000004200 */
        /* <DEDUP_REMOVED lines=9> */
[----:B------:R1:W-:Y:S04]  /*aaa0*/  STSM.16.MT88.4 [R0], R4 ;  /* 0x0000000400007844 */ /* 0x0003e80000004200 */
        /* <DEDUP_REMOVED lines=8> */
[----:B------:R1:W-:Y:S01]  /*ab30*/  STSM.16.MT88.4 [R0+0x7000], R208 ;  /* 0x007000d000007844 */ /* 0x0003e20000004200 */
[----:B------:R-:W-:Y:S01]  /*ab40*/  @!PT LDS RZ, [RZ] ;  /* 0x00000000fffff984 */ /* 0x000fe20000000800 */
[----:B------:R-:W-:Y:S01]  /*ab50*/  @!PT LDS RZ, [RZ] ;  /* 0x00000000fffff984 */ /* 0x000fe20000000800 */
[----:B------:R-:W-:Y:S01]  /*ab60*/  @!PT LDS RZ, [RZ] ;  /* 0x00000000fffff984 */ /* 0x000fe20000000800 */
[----:B------:R-:W-:Y:S01]  /*ab70*/  @!PT LDS RZ, [RZ] ;  /* 0x00000000fffff984 */ /* 0x000fe20000000800 */
[----:B------:R2:W-:Y:S06]  /*ab80*/  MEMBAR.ALL.CTA ;  /* 0x0000000000007992 */ /* 0x0005ec0000008000 */
[----:B--2---:R-:W2:Y:S02]  /*ab90*/  FENCE.VIEW.ASYNC.S ;  /* 0x00000000000073c6 */ /* 0x004ea40000000000 */
[----:B--2---:R-:W-:Y:S06]  /*aba0*/  BAR.ARV 0x1, 0x120 ;  /* 0x0044800000007b1d */ /* 0x004fec0000002000 */
[----:B------:R-:W-:Y:S05]  /*abb0*/  @P0 BRA `(.L_x_24) ;  /* 0x0000000000c80947 */ /* 0x000fea0003800000 */
[----:B------:R-:W-:Y:S01]  /*abc0*/  BAR.SYNC.DEFER_BLOCKING 0x1, 0x120 ;  /* 0x0044800000007b1d */ /* 0x000fe20000010000 */
[----:B------:R-:W-:-:S05]  /*abd0*/  ELECT P0, URZ, PT ;  /* 0x00000000003f782f */ /* 0x000fca0003800000 */
[----:B------:R-:W-:Y:S08]  /*abe0*/  BSSY B0, `(.L_x_24) ;  /* 0x000002f000007945 */ /* 0x000ff00003800000 */
[----:B------:R-:W-:Y:S05]  /*abf0*/  @!P0 BRA `(.L_x_25) ;  /* 0x0000000000b48947 */ /* 0x000fea0003800000 */
[----:B------:R-:W2:Y:S01]  /*ac00*/  S2UR UR10, SR_CTAID.X ;  /* 0x00000000000a79c3 */ /* 0x000ea20000002500 */
[----:B------:R-:W-:Y:S01]  /*ac10*/  ULDC.64 UR6, c[0x0][0x198] ;  /* 0x0000660000067ab9 */ /* 0x000fe20000000a00 */
[----:B------:R-:W-:Y:S02]  /*ac20*/  UIADD3 UR8, UR60, 0xa000, URZ ;  /* 0x0000a0003c087890 */ /* 0x000fe4000fffe03f */
[----:B------:R-:W-:Y:S02]  /*ac30*/  UIADD3 UR4, UP0, UR6, 0x770, URZ ;  /* 0x0000077006047890 */ /* 0x000fe4000ff1e03f */
[----:B------:R-:W-:Y:S02]  /*ac40*/  UIADD3 UR16, UR60, 0xc800, URZ ;  /* 0x0000c8003c107890 */ /* 0x000fe4000fffe03f */
[----:B------:R-:W3:Y:S01]  /*ac50*/  S2UR UR11, SR_CTAID.Y ;  /* 0x00000000000b79c3 */ /* 0x000ee20000002600 */
[----:B------:R-:W-:Y:S02]  /*ac60*/  UIADD3.X UR5, URZ, UR7, URZ, UP0, !UPT ;  /* 0x000000073f057290 */ /* 0x000fe400087fe43f */
[----:B------:R-:W-:-:S02]  /*ac70*/  UIADD3 UR6, UP0, UR6, 0x670, URZ ;  /* 0x0000067006067890 */ /* 0x000fc4000ff1e03f */
[----:B------:R-:W-:Y:S02]  /*ac80*/  UIADD3 UR40, UR60, 0xf000, URZ ;  /* 0x0000f0003c287890 */ /* 0x000fe4000fffe03f */
[----:B------:R-:W-:Y:S01]  /*ac90*/  UIADD3 UR32, UR60, 0x11800, URZ ;  /* 0x000118003c207890 */ /* 0x000fe2000fffe03f */
[----:B------:R-:W4:Y:S01]  /*aca0*/  S2UR UR12, SR_CTAID.Z ;  /* 0x00000000000c79c3 */ /* 0x000f220000002700 */
[----:B------:R-:W-:Y:S01]  /*acb0*/  UIADD3.X UR7, URZ, UR7, URZ, UP0, !UPT ;  /* 0x000000073f077290 */ /* 0x000fe200087fe43f */
[----:B------:R-:W-:Y:S01]  /*acc0*/  UMOV UR9, URZ ;  /* 0x0000003f00097c82 */ /* 0x000fe20008000000 */
[----:B------:R-:W-:Y:S01]  /*acd0*/  UMOV UR17, 0x40 ;  /* 0x0000004000117882 */ /* 0x000fe20000000000 */
[----:B------:R-:W-:Y:S01]  /*ace0*/  UMOV UR41, 0x80 ;  /* 0x0000008000297882 */ /* 0x000fe20000000000 */
[----:B------:R-:W-:Y:S01]  /*acf0*/  UMOV UR33, 0xc0 ;  /* 0x000000c000217882 */ /* 0x000fe20000000000 */
[----:B------:R-:W-:Y:S02]  /*ad00*/  UIADD3 UR24, UR60, 0x2800, URZ ;  /* 0x000028003c187890 */ /* 0x000fe4000fffe03f */
[----:B--2---:R-:W-:Y:S01]  /*ad10*/  UIMAD UR10, UR10, 0x50, URZ ;  /* 0x000000500a0a78a4 */ /* 0x004fe2000f8e023f */
[----:B------:R-:W-:Y:S01]  /*ad20*/  UMOV UR25, 0x40 ;  /* 0x0000004000197882 */ /* 0x000fe20000000000 */
[----:B---3--:R-:W-:-:S05]  /*ad30*/  UMOV UR19, UR11 ;  /* 0x0000000b00137c82 */ /* 0x008fca0008000000 */
[----:B------:R-:W-:Y:S01]  /*ad40*/  UMOV UR18, UR10 ;  /* 0x0000000a00127c82 */ /* 0x000fe20008000000 */
[----:B------:R-:W-:Y:S01]  /*ad50*/  UMOV UR43, UR11 ;  /* 0x0000000b002b7c82 */ /* 0x000fe20008000000 */
[----:B------:R-:W-:Y:S01]  /*ad60*/  UMOV UR42, UR10 ;  /* 0x0000000a002a7c82 */ /* 0x000fe20008000000 */
[----:B------:R-:W-:Y:S01]  /*ad70*/  UMOV UR35, UR11 ;  /* 0x0000000b00237c82 */ /* 0x000fe20008000000 */
[----:B------:R-:W-:Y:S01]  /*ad80*/  UMOV UR34, UR10 ;  /* 0x0000000a00227c82 */ /* 0x000fe20008000000 */
[----:B------:R-:W-:Y:S01]  /*ad90*/  UMOV UR27, UR11 ;  /* 0x0000000b001b7c82 */ /* 0x000fe20008000000 */
[----:B------:R-:W-:Y:S01]  /*ada0*/  UMOV UR26, UR10 ;  /* 0x0000000a001a7c82 */ /* 0x000fe20008000000 */
[----:B----4-:R-:W-:Y:S01]  /*adb0*/  UMOV UR20, UR12 ;  /* 0x0000000c00147c82 */ /* 0x010fe20008000000 */
[----:B------:R-:W-:Y:S01]  /*adc0*/  UMOV UR44, UR12 ;  /* 0x0000000c002c7c82 */ /* 0x000fe20008000000 */
[----:B------:R2:W-:Y:S01]  /*add0*/  UTMASTG.4D [UR8], [UR4] ;  /* 0x00000008040073b5 */ /* 0x0005e20008018000 */
[----:B------:R-:W-:Y:S01]  /*ade0*/  UMOV UR36, UR12 ;  /* 0x0000000c00247c82 */ /* 0x000fe20008000000 */
[----:B------:R-:W-:Y:S01]  /*adf0*/  UMOV UR28, UR12 ;  /* 0x0000000c001c7c82 */ /* 0x000fe20008000000 */
[----:B------:R3:W-:Y:S01]  /*ae00*/  UTMASTG.4D [UR16], [UR4] ;  /* 0x00000010040073b5 */ /* 0x0007e20008018000 */
[----:B------:R-:W-:Y:S01]  /*ae10*/  UTMASTG.4D [UR40], [UR4] ;  /* 0x00000028040073b5 */ /* 0x000fe20008018000 */
[----:B--2---:R-:W-:Y:S01]  /*ae20*/  UMOV UR8, UR60 ;  /* 0x0000003c00087c82 */ /* 0x004fe20008000000 */
[----:B------:R-:W-:Y:S01]  /*ae30*/  UTMASTG.4D [UR32], [UR4] ;  /* 0x00000020040073b5 */ /* 0x000fe20008018000 */
[----:B---3--:R-:W-:Y:S01]  /*ae40*/  UIADD3 UR16, UR60, 0x5000, URZ ;  /* 0x000050003c107890 */ /* 0x008fe2000fffe03f */
[----:B------:R-:W-:Y:S01]  /*ae50*/  UMOV UR17, 0x80 ;  /* 0x0000008000117882 */ /* 0x000fe20000000000 */
[----:B------:R2:W-:Y:S01]  /*ae60*/  UTMASTG.4D [UR8], [UR6] ;  /* 0x00000008060073b5 */ /* 0x0005e20008018000 */
[----:B------:R3:W-:Y:S06]  /*ae70*/  UTMASTG.4D [UR24], [UR6] ;  /* 0x00000018060073b5 */ /* 0x0007ec0008018000 */
[----:B------:R3:W-:Y:S01]  /*ae80*/  UTMASTG.4D [UR16], [UR6] ;  /* 0x00000010060073b5 */ /* 0x0007e20008018000 */
[----:B--2---:R-:W-:Y:S01]  /*ae90*/  UIADD3 UR8, UR60, 0x7800, URZ ;  /* 0x000078003c087890 */ /* 0x004fe2000fffe03f */
[----:B------:R-:W-:-:S08]  /*aea0*/  UMOV UR9, 0xc0 ;  /* 0x000000c000097882 */ /* 0x000fd00000000000 */
[----:B------:R3:W-:Y:S02]  /*aeb0*/  UTMASTG.4D [UR8], [UR6] ;  /* 0x00000008060073b5 */ /* 0x0007e40008018000 */
[----:B---3--:R0:W-:Y:S02]  /*aec0*/  UTMACMDFLUSH ;  /* 0x00000000000079b7 */ /* 0x0081e40000000000 */
.L_x_25:
[----:B------:R-:W-:Y:S05]  /*aed0*/  BSYNC B0 ;  /* 0x0000000000007941 */ /* 0x000fea0003800000 */
.L_x_24:
[----:B------:R-:W-:-:S04]  /*aee0*/  DEPBAR.LE SB0, 0x0 ;  /* 0x000080000000791a */ /* 0x000fc80000000000 */
[----:B------:R-:W-:Y:S05]  /*aef0*/  EXIT ;  /* 0x000000000000794d */ /* 0x000fea0003800000 */
.L_x_4:
[----:B------:R-:W-:-:S08]  /*af00*/  NOP ;  /* 0x0000000000007918 */ /* 0x000fd00000000000 */
[----:B------:R-:W1:-:S00]  /*af10*/  USETMAXREG.DEALLOC.CTAPOOL 0x18 ;  /* 0x00000018000079c8 */ /* 0x000e4000080e0500 */
[----:B-1----:R-:W-:-:S06]  /*af20*/  LOP3.LUT R2, R2, 0x3, RZ, 0xc0, !PT ;  /* 0x0000000302027812 */ /* 0x002fcc00078ec0ff */
[----:B------:R-:W1:Y:S02]  /*af30*/  SHFL.IDX PT, R2, R2, RZ, 0x1f ;  /* 0x00001fff02027589 */ /* 0x000e6400000e0000 */
[----:B-1----:R-:W-:-:S13]  /*af40*/  ISETP.NE.AND P0, PT, R2, RZ, PT ;  /* 0x000000ff0200720c */ /* 0x002fda0003f05270 */
[----:B------:R-:W-:Y:S05]  /*af50*/  @P0 EXIT ;  /* 0x000000000000094d */ /* 0x000fea0003800000 */
[----:B------:R-:W1:Y:S01]  /*af60*/  S2UR UR21, SR_CTAID.Z ;  /* 0x00000000001579c3 */ /* 0x000e620000002700 */
[----:B------:R-:W-:Y:S02]  /*af70*/  IMAD.MOV.U32 R18, RZ, RZ, RZ ;  /* 0x000000ffff127224 */ /* 0x000fe400078e00ff */
[----:B------:R-:W-:Y:S02]  /*af80*/  IMAD.MOV.U32 R6, RZ, RZ, 0x1 ;  /* 0x00000001ff067424 */ /* 0x000fe400078e00ff */
[----:B------:R-:W-:Y:S01]  /*af90*/  IMAD.MOV.U32 R10, RZ, RZ, 0x1 ;  /* 0x00000001ff0a7424 */ /* 0x000fe200078e00ff */
[----:B-1----:R-:W-:-:S13]  /*afa0*/  ISETP.LE.AND P0, PT, RZ, UR21, PT ;  /* 0x00000015ff007c0c */ /* 0x002fda000bf03270 */
[----:B------:R-:W-:Y:S05]  /*afb0*/  @!P0 BRA `(.L_x_26) ;  /* 0x0000001400648947 */ /* 0x000fea0003800000 */
[----:B------:R-:W1:Y:S01]  /*afc0*/  S2R R9, SR_CTAID.Y ;  /* 0x0000000000097919 */ /* 0x000e620000002600 */
[----:B------:R-:W2:Y:S01]  /*afd0*/  LDC.64 R2, c[0x0][0x730] ;  /* 0x0001cc00ff027b82 */ /* 0x000ea20000000a00 */
[----:B------:R-:W-:Y:S01]  /*afe0*/  ULDC UR4, c[0x0][0x2e8] ;  /* 0x0000ba0000047ab9 */ /* 0x000fe20000000800 */
[----:B------:R-:W-:Y:S01]  /*aff0*/  ELECT P0, URZ, PT ;  /* 0x00000000003f782f */ /* 0x000fe20003800000 */
[----:B------:R-:W3:Y:S01]  /*b000*/  S2R R7, SR_CTAID.Z ;  /* 0x0000000000077919 */ /* 0x000ee20000002700 */
[----:B------:R-:W-:Y:S01]  /*b010*/  UISETP.NE.AND UP0, UPT, UR4, 0x1, UPT ;  /* 0x000000010400788c */ /* 0x000fe2000bf05270 */
[----:B------:R-:W-:Y:S01]  /*b020*/  BSSY B0, `(.L_x_26) ;  /* 0x0000152000007945 */ /* 0x000fe20003800000 */
[----:B------:R-:W-:Y:S02]  /*b030*/  IMAD.MOV.U32 R18, RZ, RZ, RZ ;  /* 0x000000ffff127224 */ /* 0x000fe400078e00ff */
[----:B------:R-:W4:Y:S07]  /*b040*/  S2UR UR20, SR_CTAID.Y ;  /* 0x00000000001479c3 */ /* 0x000f2e0000002600 */
[----:B------:R-:W-:Y:S01]  /*b050*/  @UP0 ULDC UR4, c[0x0][0x2ec] ;  /* 0x0000bb0000040ab9 */ /* 0x000fe20000000800 */
[----:B------:R-:W5:Y:S01]  /*b060*/  LDC.64 R4, c[0x0][0x718] ;  /* 0x0001c600ff047b82 */ /* 0x000f620000000a00 */
[----:B------:R-:W-:Y:S01]  /*b070*/  @UP0 ULDC UR6, c[0x0][0x2f0] ;  /* 0x0000bc0000060ab9 */ /* 0x000fe20000000800 */
[----:B-1----:R-:W-:Y:S01]  /*b080*/  SHF.R.S32.HI R9, RZ, 0x1f, R9 ;  /* 0x0000001fff097819 */ /* 0x002fe20000011409 */
[----:B----4-:R-:W-:-:S02]  /*b090*/  UIMAD.WIDE.U32 UR4, UR20, UR4, URZ ;  /* 0x00000004140472a5 */ /* 0x010fc4000f8e003f */
[----:B------:R-:W-:Y:S01]  /*b0a0*/  UMOV UR12, UR20 ;  /* 0x00000014000c7c82 */ /* 0x000fe20008000000 */
[----:B---3--:R-:W-:Y:S01]  /*b0b0*/  SHF.R.S32.HI R7, RZ, 0x1f, R7 ;  /* 0x0000001fff077819 */ /* 0x008fe20000011407 */
[C---:B--2---:R-:W-:Y:S01]  /*b0c0*/  IMAD R10, R9.reuse, R2, RZ ;  /* 0x00000002090a7224 */ /* 0x044fe200078e02ff */
[----:B------:R-:W-:Y:S01]  /*b0d0*/  @UP0 USHF.R.U32.HI UR12, URZ, UR6, UR5 ;  /* 0x000000063f0c0299 */ /* 0x000fe20008011605 */
[----:B-----5:R-:W-:Y:S02]  /*b0e0*/  IMAD R8, R9, R4, RZ ;  /* 0x0000000409087224 */ /* 0x020fe400078e02ff */
[----:B------:R-:W-:Y:S02]  /*b0f0*/  IMAD R15, R3, UR20, R10 ;  /* 0x00000014030f7c24 */ /* 0x000fe4000f8e020a */
[----:B------:R-:W1:Y:S01]  /*b100*/  LDC.64 R10, c[0x0][0x720] ;  /* 0x0001c800ff0a7b82 */ /* 0x000e620000000a00 */
[----:B------:R-:W-:Y:S02]  /*b110*/  IMAD R13, R5, UR20, R8 ;  /* 0x00000014050d7c24 */ /* 0x000fe4000f8e0208 */
[----:B------:R-:W-:-:S04]  /*b120*/  IMAD.WIDE.U32 R4, R4, UR20, RZ ;  /* 0x0000001404047c25 */ /* 0x000fc8000f8e00ff */
[----:B------:R-:W-:Y:S01]  /*b130*/  IMAD.WIDE.U32 R2, R2, UR20, RZ ;  /* 0x0000001402027c25 */ /* 0x000fe2000f8e00ff */
[----:B------:R-:W2:Y:S03]  /*b140*/  LDC.64 R8, c[0x0][0x738] ;  /* 0x0001ce00ff087b82 */ /* 0x000ea60000000a00 */
[----:B------:R-:W-:Y:S02]  /*b150*/  IMAD.IADD R5, R5, 0x1, R13 ;  /* 0x0000000105057824 */ /* 0x000fe400078e020d */
[----:B------:R-:W-:Y:S02]  /*b160*/  IMAD.IADD R3, R3, 0x1, R15 ;  /* 0x0000000103037824 */ /* 0x000fe400078e020f */
[----:B-1----:R-:W-:Y:S02]  /*b170*/  IMAD R12, R7, R10, RZ ;  /* 0x0000000a070c7224 */ /* 0x002fe400078e02ff */
[----:B------:R-:W-:-:S04]  /*b180*/  IMAD.WIDE.U32 R4, R10, UR21, R4 ;  /* 0x000000150a047c25 */ /* 0x000fc8000f8e0004 */
[----:B------:R-:W-:Y:S02]  /*b190*/  IMAD R11, R11, UR21, R12 ;  /* 0x000000150b0b7c24 */ /* 0x000fe4000f8e020c */
[----:B--2---:R-:W-:Y:S02]  /*b1a0*/  IMAD R12, R7, R8, RZ ;  /* 0x00000008070c7224 */ /* 0x004fe400078e02ff */
[----:B------:R-:W-:-:S04]  /*b1b0*/  IMAD.WIDE.U32 R2, R8, UR21, R2 ;  /* 0x0000001508027c25 */ /* 0x000fc8000f8e0002 */
[----:B------:R-:W-:Y:S02]  /*b1c0*/  IMAD R9, R9, UR21, R12 ;  /* 0x0000001509097c24 */ /* 0x000fe4000f8e020c */
[----:B------:R-:W-:Y:S01]  /*b1d0*/  IMAD.MOV.U32 R10, RZ, RZ, 0x1 ;  /* 0x00000001ff0a7424 */ /* 0x000fe200078e00ff */
[----:B------:R-:W-:Y:S06]  /*b1e0*/  @!P0 BRA `(.L_x_27) ;  /* 0x0000001000d48947 */ /* 0x000fec0003800000 */
[----:B------:R-:W1:Y:S01]  /*b1f0*/  S2R R7, SR_CgaCtaId ;  /* 0x0000000000077919 */ /* 0x000e620000008800 */
[----:B------:R-:W-:Y:S02]  /*b200*/  MOV R8, 0x400 ;  /* 0x0000040000087802 */ /* 0x000fe40000000f00 */
[----:B------:R-:W-:Y:S02]  /*b210*/  ISETP.NE.AND P0, PT, R21, RZ, PT ;  /* 0x000000ff1500720c */ /* 0x000fe40003f05270 */
[----:B-1----:R-:W-:Y:S01]  /*b220*/  LEA R8, R7, R8, 0x18 ;  /* 0x0000000807087211 */ /* 0x002fe200078ec0ff */
[----:B------:R-:W-:-:S05]  /*b230*/  IMAD.MOV.U32 R7, RZ, RZ, 0x1 ;  /* 0x00000001ff077424 */ /* 0x000fca00078e00ff */
[----:B------:R-:W-:-:S04]  /*b240*/  SHF.L.U32 R7, R7, 0x1f, RZ ;  /* 0x0000001f07077819 */ /* 0x000fc800000006ff */
[----:B------:R-:W1:Y:S02]  /*b250*/  SYNCS.PHASECHK.TRANS64.TRYWAIT P1, [R8+URZ+0x31820], R7 ;  /* 0x03182007080075a7 */ /* 0x000e64000802017f */
[----:B-1----:R-:W-:Y:S05]  /*b260*/  @!P1 BRA `(.L_x_28) ;  /* 0x0000001400849947 */ /* 0x002fea0003800000 */
.L_x_46:
[----:B------:R-:W-:Y:S02]  /*b270*/  IMAD.IADD R13, R5, 0x1, R11 ;  /* 0x00000001050d7824 */ /* 0x000fe400078e020b */
[----:B-1----:R-:W-:Y:S02]  /*b280*/  IMAD.IADD R7, R3, 0x1, R9 ;  /* 0x0000000103077824 */ /* 0x002fe400078e0209 */
[----:B------:R-:W-:Y:S01]  /*b290*/  IMAD.MOV.U32 R6, RZ, RZ, 0x1 ;  /* 0x00000001ff067424 */ /* 0x000fe200078e00ff */
[----:B------:R-:W-:Y:S06]  /*b2a0*/  @P0 BRA `(.L_x_29) ;  /* 0x0000000000180947 */ /* 0x000fec0003800000 */
[----:B------:R-:W1:Y:S01]  /*b2b0*/  S2R R10, SR_TID.X ;  /* 0x00000000000a7919 */ /* 0x000e620000002100 */
[----:B------:R-:W-:-:S04]  /*b2c0*/  IMAD.MOV.U32 R9, RZ, RZ, 0x8100 ;  /* 0x00008100ff097424 */ /* 0x000fc800078e00ff */
[----:B------:R2:W-:Y:S01]  /*b2d0*/  SYNCS.ARRIVE.TRANS64 RZ, [R8+URZ+0x31810], R9 ;  /* 0x0318100908ff79a7 */ /* 0x0005e2000800003f */
[----:B-1----:R-:W-:-:S13]  /*b2e0*/  LOP3.LUT P1, RZ, R10, 0x1f, RZ, 0xc0, !PT ;  /* 0x0000001f0aff7812 */ /* 0x002fda000782c0ff */
[----:B--2---:R-:W-:Y:S05]  /*b2f0*/  @!P1 BRA `(.L_x_29) ;  /* 0x0000000000049947 */ /* 0x004fea0003800000 */
[----:B------:R-:W-:Y:S01]  /*b300*/  BPT.TRAP 0x1 ;  /* 0x000000040000795c */ /* 0x000fe20000300000 */
.L_x_29:
[----:B------:R-:W1:Y:S01]  /*b310*/  LDC.64 R10, c[0x0][0x700] ;  /* 0x0001c000ff0a7b82 */ /* 0x000e620000000a00 */
[----:B------:R-:W-:Y:S01]  /*b320*/  R2UR UR8, R8 ;  /* 0x00000000080872ca */ /* 0x000fe200000e0000 */
[----:B------:R-:W-:Y:S01]  /*b330*/  UMOV UR19, URZ ;  /* 0x0000003f00137c82 */ /* 0x000fe20008000000 */
[----:B------:R-:W-:Y:S01]  /*b340*/  UMOV UR30, 0x0 ;  /* 0x00000000001e7882 */ /* 0x000fe20000000000 */
[----:B------:R-:W-:Y:S01]  /*b350*/  UMOV UR31, 0x14f00000 ;  /* 0x14f00000001f7882 */ /* 0x000fe20000000000 */
[----:B------:R-:W-:Y:S01]  /*b360*/  UMOV UR18, URZ ;  /* 0x0000003f00127c82 */ /* 0x000fe20008000000 */
[----:B------:R-:W-:Y:S01]  /*b370*/  UMOV UR42, 0x40 ;  /* 0x00000040002a7882 */ /* 0x000fe20000000000 */
[----:B------:R-:W-:Y:S01]  /*b380*/  UMOV UR44, UR20 ;  /* 0x00000014002c7c82 */ /* 0x000fe20008000000 */
[----:B------:R-:W2:Y:S01]  /*b390*/  LDC.64 R14, c[0x0][0x198] ;  /* 0x00006600ff0e7b82 */ /* 0x000ea20000000a00 */
[----:B------:R-:W-:Y:S01]  /*b3a0*/  UMOV UR45, UR21 ;  /* 0x00000015002d7c82 */ /* 0x000fe20008000000 */
[----:B------:R-:W-:Y:S01]  /*b3b0*/  UMOV UR43, UR19 ;  /* 0x00000013002b7c82 */ /* 0x000fe20008000000 */
[----:B------:R-:W-:Y:S01]  /*b3c0*/  UMOV UR34, 0x80 ;  /* 0x0000008000227882 */ /* 0x000fe20000000000 */
[----:B------:R-:W-:Y:S01]  /*b3d0*/  UMOV UR36, UR20 ;  /* 0x0000001400247c82 */ /* 0x000fe20008000000 */
[----:B------:R-:W-:Y:S01]  /*b3e0*/  UMOV UR37, UR21 ;  /* 0x0000001500257c82 */ /* 0x000fe20008000000 */
[----:B------:R-:W-:Y:S01]  /*b3f0*/  UIADD3 UR16, UR8, 0x14100, URZ ;  /* 0x0001410008107890 */ /* 0x000fe2000fffe03f */
[----:B------:R-:W-:Y:S01]  /*b400*/  IMAD.MOV.U32 R18, RZ, RZ, 0x1 ;  /* 0x00000001ff127424 */ /* 0x000fe200078e00ff */
[----:B------:R-:W3:Y:S01]  /*b410*/  S2UR UR46, SR_CTAID.X ;  /* 0x00000000002e79c3 */ /* 0x000ee20000002500 */
[----:B------:R-:W-:-:S02]  /*b420*/  UIADD3 UR17, UR8, 0x31810, URZ ;  /* 0x0003181008117890 */ /* 0x000fc4000fffe03f */
[----:B------:R-:W-:Y:S02]  /*b430*/  UIADD3 UR40, UR8, 0x16100, URZ ;  /* 0x0001610008287890 */ /* 0x000fe4000fffe03f */
[----:B------:R-:W-:Y:S02]  /*b440*/  UIADD3 UR32, UR8, 0x18100, URZ ;  /* 0x0001810008207890 */ /* 0x000fe4000fffe03f */
[----:B------:R-:W-:Y:S01]  /*b450*/  UIADD3 UR24, UR8, 0x1a100, URZ ;  /* 0x0001a10008187890 */ /* 0x000fe2000fffe03f */
[C---:B-1----:R-:W-:Y:S01]  /*b460*/  LEA R12, P1, R4.reuse, R10, 0x2 ;  /* 0x0000000a040c7211 */ /* 0x042fe200078210ff */
[----:B------:R-:W-:Y:S01]  /*b470*/  UMOV UR41, UR17 ;  /* 0x0000001100297c82 */ /* 0x000fe20008000000 */
[----:B------:R-:W-:Y:S01]  /*b480*/  UMOV UR35, UR19 ;  /* 0x0000001300237c82 */ /* 0x000fe20008000000 */
[----:B------:R-:W-:Y:S01]  /*b490*/  UMOV UR33, UR17 ;  /* 0x0000001100217c82 */ /* 0x000fe20008000000 */
[----:B------:R-:W-:Y:S01]  /*b4a0*/  LEA.HI.X R13, R4, R11, R13, 0x2, P1 ;  /* 0x0000000b040d7211 */ /* 0x000fe200008f140d */
[----:B------:R-:W-:Y:S01]  /*b4b0*/  UMOV UR26, 0xc0 ;  /* 0x000000c0001a7882 */ /* 0x000fe20000000000 */
[----:B------:R-:W1:Y:S01]  /*b4c0*/  LDC R11, c[0x0][0x280] ;  /* 0x0000a000ff0b7b82 */ /* 0x000e620000000800 */
[----:B------:R-:W-:Y:S01]  /*b4d0*/  R2UR UR22, R12 ;  /* 0x000000000c1672ca */ /* 0x000fe200000e0000 */
[----:B--2---:R-:W-:Y:S01]  /*b4e0*/  IMAD.MOV.U32 R4, RZ, RZ, R14 ;  /* 0x000000ffff047224 */ /* 0x004fe200078e000e */
[----:B------:R-:W-:Y:S01]  /*b4f0*/  R2UR UR23, R13 ;  /* 0x000000000d1772ca */ /* 0x000fe200000e0000 */
[----:B------:R-:W-:Y:S01]  /*b500*/  UMOV UR28, UR20 ;  /* 0x00000014001c7c82 */ /* 0x000fe20008000000 */
[----:B------:R-:W-:Y:S01]  /*b510*/  UMOV UR29, UR21 ;  /* 0x00000015001d7c82 */ /* 0x000fe20008000000 */
[----:B------:R-:W-:Y:S01]  /*b520*/  UMOV UR27, UR19 ;  /* 0x00000013001b7c82 */ /* 0x000fe20008000000 */
[C---:B------:R-:W-:Y:S01]  /*b530*/  IADD3 R5, P1, R4.reuse, 0xf0, RZ ;  /* 0x000000f004057810 */ /* 0x040fe20007f3e0ff */
[----:B------:R-:W-:Y:S01]  /*b540*/  UMOV UR25, UR17 ;  /* 0x0000001100197c82 */ /* 0x000fe20008000000 */
[----:B------:R-:W-:Y:S01]  /*b550*/  UIADD3 UR38, UR8, 0x2c100, URZ ;  /* 0x0002c10008267890 */ /* 0x000fe2000fffe03f */
[----:B------:R-:W-:Y:S01]  /*b560*/  IMAD.MOV.U32 R10, RZ, RZ, 0x1 ;  /* 0x00000001ff0a7424 */ /* 0x000fe200078e00ff */
[----:B------:R-:W-:Y:S01]  /*b570*/  R2UR UR10, R5 ;  /* 0x00000000050a72ca */ /* 0x000fe200000e0000 */
[----:B------:R-:W-:Y:S01]  /*b580*/  UIADD3 UR9, UR8, 0x31800, URZ ;  /* 0x0003180008097890 */ /* 0x000fe2000fffe03f */
[C---:B------:R-:W-:Y:S01]  /*b590*/  IADD3 R5, P2, R4.reuse, 0x2f0, RZ ;  /* 0x000002f004057810 */ /* 0x040fe20007f5e0ff */
[----:B------:R-:W-:Y:S01]  /*b5a0*/  UMOV UR47, 0x10 ;  /* 0x00000010002f7882 */ /* 0x000fe20000000000 */
[----:B------:R-:W-:Y:S01]  /*b5b0*/  UMOV UR39, UR17 ;  /* 0x0000001100277c82 */ /* 0x000fe20008000000 */
[----:B------:R-:W-:Y:S01]  /*b5c0*/  UMOV UR14, 0x0 ;  /* 0x00000000000e7882 */ /* 0x000fe20000000000 */
[----:B------:R-:W-:Y:S01]  /*b5d0*/  R2UR UR6, R5 ;  /* 0x00000000050672ca */ /* 0x000fe200000e0000 */
[----:B------:R-:W-:Y:S01]  /*b5e0*/  UMOV UR15, 0x10000000 ;  /* 0x10000000000f7882 */ /* 0x000fe20000000000 */
[----:B------:R-:W-:Y:S01]  /*b5f0*/  IADD3 R5, P3, R4, 0x3f0, RZ ;  /* 0x000003f004057810 */ /* 0x000fe20007f7e0ff */
[----:B------:R-:W-:-:S03]  /*b600*/  UMOV UR13, UR21 ;  /* 0x00000015000d7c82 */ /* 0x000fc60008000000 */
[----:B------:R-:W-:Y:S01]  /*b610*/  R2UR UR4, R5 ;  /* 0x00000000050472ca */ /* 0x000fe200000e0000 */
[----:B------:R-:W-:-:S04]  /*b620*/  IMAD.MOV.U32 R5, RZ, RZ, R15 ;  /* 0x000000ffff057224 */ /* 0x000fc800078e000f */
[----:B------:R-:W-:Y:S01]  /*b630*/  IMAD.X R9, RZ, RZ, R5, P1 ;  /* 0x000000ffff097224 */ /* 0x000fe200008e0605 */
[----:B-1----:R-:W-:-:S04]  /*b640*/  ISETP.GE.AND P1, PT, R11, 0x41, PT ;  /* 0x000000410b00780c */ /* 0x002fc80003f26270 */
[----:B------:R-:W-:Y:S01]  /*b650*/  R2UR UR11, R9 ;  /* 0x00000000090b72ca */ /* 0x000fe200000e0000 */
[----:B------:R-:W-:-:S05]  /*b660*/  IMAD.X R9, RZ, RZ, R5, P2 ;  /* 0x000000ffff097224 */ /* 0x000fca00010e0605 */
[----:B------:R-:W-:Y:S01]  /*b670*/  R2UR UR7, R9 ;  /* 0x00000000090772ca */ /* 0x000fe200000e0000 */
[----:B------:R-:W-:-:S05]  /*b680*/  IMAD.X R9, RZ, RZ, R5, P3 ;  /* 0x000000ffff097224 */ /* 0x000fca00018e0605 */
[----:B------:R-:W-:Y:S01]  /*b690*/  R2UR UR5, R9 ;  /* 0x00000000090572ca */ /* 0x000fe200000e0000 */
[----:B------:R-:W-:Y:S01]  /*b6a0*/  UTMALDG.4D [UR16], [UR10], desc[UR30] ;  /* 0x00001e100a0075b4 */ /* 0x000fe20008019000 */
[----:B------:R-:W-:Y:S01]  /*b6b0*/  IMAD.MOV.U32 R9, RZ, RZ, 0x14000 ;  /* 0x00014000ff097424 */ /* 0x000fe200078e00ff */
[----:B------:R1:W-:Y:S01]  /*b6c0*/  UTMALDG.4D [UR40], [UR10], desc[UR30] ;  /* 0x00001e280a0075b4 */ /* 0x0003e20008019000 */
[----:B------:R2:W-:Y:S01]  /*b6d0*/  UTMALDG.4D [UR32], [UR10], desc[UR30] ;  /* 0x00001e200a0075b4 */ /* 0x0005e20008019000 */
[----:B------:R3:W-:Y:S01]  /*b6e0*/  UTMALDG.4D [UR24], [UR10], desc[UR30] ;  /* 0x00001e180a0075b4 */ /* 0x0007e20008019000 */
[----:B------:R-:W-:Y:S01]  /*b6f0*/  UBLKCP.S.G [UR38], [UR22], UR47 ;  /* 0x00000026160073ba */ /* 0x000fe2000800022f */
[----:B------:R4:W-:Y:S01]  /*b700*/  SYNCS.ARRIVE.TRANS64 RZ, [R8+URZ+0x31800], R9 ;  /* 0x0318000908ff79a7 */ /* 0x0009e2000800003f */
[----:B-1----:R-:W-:Y:S01]  /*b710*/  UIADD3 UR40, UR8, 0x2800, URZ ;  /* 0x0000280008287890 */ /* 0x002fe2000fffe03f */
[----:B------:R-:W-:Y:S01]  /*b720*/  UMOV UR44, UR12 ;  /* 0x0000000c002c7c82 */ /* 0x000fe20008000000 */
[----:B------:R-:W-:Y:S01]  /*b730*/  UMOV UR41, UR9 ;  /* 0x0000000900297c82 */ /* 0x000fe20008000000 */
[----:B--2---:R-:W-:Y:S01]  /*b740*/  UIADD3 UR32, UR8, 0x5000, URZ ;  /* 0x0000500008207890 */ /* 0x004fe2000fffe03f */
[----:B----4-:R-:W-:Y:S01]  /*b750*/  IMAD.MOV.U32 R9, RZ, RZ, RZ ;  /* 0x000000ffff097224 */ /* 0x010fe200078e00ff */
[----:B------:R-:W-:Y:S01]  /*b760*/  UMOV UR36, UR12 ;  /* 0x0000000c00247c82 */ /* 0x000fe20008000000 */
[----:B------:R-:W-:Y:S01]  /*b770*/  UMOV UR33, UR9 ;  /* 0x0000000900217c82 */ /* 0x000fe20008000000 */
[----:B---3--:R-:W-:-:S02]  /*b780*/  UIMAD UR11, UR46, 0x50, URZ ;  /* 0x000000502e0b78a4 */ /* 0x008fc4000f8e023f */
[----:B------:R-:W-:Y:S01]  /*b790*/  UIADD3 UR24, UR8, 0x7800, URZ ;  /* 0x0000780008187890 */ /* 0x000fe2000fffe03f */
[----:B------:R-:W-:Y:S01]  /*b7a0*/  UMOV UR10, UR18 ;  /* 0x00000012000a7c82 */ /* 0x000fe20008000000 */
[----:B------:R-:W-:Y:S01]  /*b7b0*/  UMOV UR28, UR12 ;  /* 0x0000000c001c7c82 */ /* 0x000fe20008000000 */
[----:B------:R-:W-:Y:S02]  /*b7c0*/  UMOV UR25, UR9 ;  /* 0x0000000900197c82 */ /* 0x000fe40008000000 */
[----:B------:R-:W-:Y:S01]  /*b7d0*/  UMOV UR43, UR11 ;  /* 0x0000000b002b7c82 */ /* 0x000fe20008000000 */
[----:B------:R-:W-:Y:S01]  /*b7e0*/  UMOV UR35, UR11 ;  /* 0x0000000b00237c82 */ /* 0x000fe20008000000 */
[----:B------:R1:W-:Y:S01]  /*b7f0*/  UTMALDG.4D [UR8], [UR6], desc[UR14] ;  /* 0x00000e08060075b4 */ /* 0x0003e20008019000 */
[----:B------:R-:W-:Y:S01]  /*b800*/  UMOV UR27, UR11 ;  /* 0x0000000b001b7c82 */ /* 0x000fe20008000000 */
[----:B------:R2:W-:Y:S01]  /*b810*/  UTMALDG.4D [UR40], [UR6], desc[UR14] ;  /* 0x00000e28060075b4 */ /* 0x0005e20008019000 */
[----:B------:R3:W-:Y:S01]  /*b820*/  UTMALDG.4D [UR32], [UR6], desc[UR14] ;  /* 0x00000e20060075b4 */ /* 0x0007e20008019000 */
[----:B------:R4:W-:Y:S01]  /*b830*/  UTMALDG.4D [UR24], [UR6], desc[UR14] ;  /* 0x00000e18060075b4 */ /* 0x0009e20008019000 */
[----:B-1----:R-:W-:Y:S01]  /*b840*/  UMOV UR10, 0xc0 ;  /* 0x000000c0000a7882 */ /* 0x002fe20000000000 */
[----:B--2---:R-:W-:Y:S01]  /*b850*/  UIADD3 UR40, UR8, 0xa000, URZ ;  /* 0x0000a00008287890 */ /* 0x004fe2000fffe03f */
[----:B------:R-:W-:Y:S01]  /*b860*/  UMOV UR42, UR18 ;  /* 0x00000012002a7c82 */ /* 0x000fe20008000000 */
[----:B---3--:R-:W-:-:S07]  /*b870*/  UIADD3 UR32, UR8, 0xc800, URZ ;  /* 0x0000c80008207890 */ /* 0x008fce000fffe03f */
[----:B------:R1:W-:Y:S01]  /*b880*/  UTMALDG.4D [UR40], [UR4], desc[UR14] ;  /* 0x00000e28040075b4 */ /* 0x0003e20008019000 */
[----:B------:R-:W-:Y:S01]  /*b890*/  UMOV UR34, 0x40 ;  /* 0x0000004000227882 */ /* 0x000fe20000000000 */
[----:B----4-:R-:W-:Y:S01]  /*b8a0*/  UIADD3 UR24, UR8, 0xf000, URZ ;  /* 0x0000f00008187890 */ /* 0x010fe2000fffe03f */
[----:B------:R1:W-:Y:S01]  /*b8b0*/  UTMALDG.4D [UR32], [UR4], desc[UR14] ;  /* 0x00000e20040075b4 */ /* 0x0003e20008019000 */
[----:B------:R-:W-:Y:S01]  /*b8c0*/  UIADD3 UR8, UR8, 0x11800, URZ ;  /* 0x0001180008087890 */ /* 0x000fe2000fffe03f */
[----:B------:R-:W-:-:S06]  /*b8d0*/  UMOV UR26, 0x80 ;  /* 0x00000080001a7882 */ /* 0x000fcc0000000000 */
[----:B------:R1:W-:Y:S02]  /*b8e0*/  UTMALDG.4D [UR24], [UR4], desc[UR14] ;  /* 0x00000e18040075b4 */ /* 0x0003e40008019000 */
[----:B------:R1:W-:Y:S02]  /*b8f0*/  UTMALDG.4D [UR8], [UR4], desc[UR14] ;  /* 0x00000e08040075b4 */ /* 0x0003e40008019000 */
[----:B-1----:R-:W-:Y:S05]  /*b900*/  @!P1 BRA `(.L_x_30) ;  /* 0x00000008001c9947 */ /* 0x002fea0003800000 */
[----:B------:R-:W1:Y:S01]  /*b910*/  S2R R16, SR_TID.X ;  /* 0x0000000000107919 */ /* 0x000e620000002100 */
[----:B------:R-:W2:Y:S01]  /*b920*/  LDC.64 R4, c[0x0][0x728] ;  /* 0x0001ca00ff047b82 */ /* 0x000ea20000000a00 */
[----:B------:R-:W-:Y:S02]  /*b930*/  VIADD R11, R11, 0x3f ;  /* 0x0000003f0b0b7836 */ /* 0x000fe40000000000 */
[----:B------:R-:W-:Y:S02]  /*b940*/  IMAD.MOV.U32 R10, RZ, RZ, 0x1 ;  /* 0x00000001ff0a7424 */ /* 0x000fe400078e00ff */
[----:B------:R-:W-:Y:S01]  /*b950*/  IMAD.MOV.U32 R9, RZ, RZ, RZ ;  /* 0x000000ffff097224 */ /* 0x000fe200078e00ff */
[----:B------:R-:W-:Y:S01]  /*b960*/  SHF.R.S32.HI R6, RZ, 0x1f, R11 ;  /* 0x0000001fff067819 */ /* 0x000fe2000001140b */
[----:B------:R-:W-:Y:S02]  /*b970*/  IMAD.MOV.U32 R17, RZ, RZ, RZ ;  /* 0x000000ffff117224 */ /* 0x000fe400078e00ff */
[----:B------:R-:W-:Y:S01]  /*b980*/  IMAD.MOV.U32 R18, RZ, RZ, RZ ;  /* 0x000000ffff127224 */ /* 0x000fe200078e00ff */
[----:B------:R-:W-:-:S02]  /*b990*/  LEA.HI R6, R6, R11, RZ, 0x6 ;  /* 0x0000000b06067211 */ /* 0x000fc400078f30ff */
[----:B------:R-:W-:Y:S02]  /*b9a0*/  IADD3 R11, P1, R12, 0x100, RZ ;  /* 0x000001000c0b7810 */ /* 0x000fe40007f3e0ff */
[----:B------:R-:W-:Y:S01]  /*b9b0*/  LEA.HI.SX32 R15, R6, 0xffffffff, 0x1a ;  /* 0xffffffff060f7811 */ /* 0x000fe200078fd2ff */
[----:B------:R-:W-:Y:S02]  /*b9c0*/  IMAD.MOV.U32 R6, RZ, RZ, 0x1 ;  /* 0x00000001ff067424 */ /* 0x000fe400078e00ff */
[----:B------:R-:W-:Y:S01]  /*b9d0*/  IMAD.X R13, RZ, RZ, R13, P1 ;  /* 0x000000ffff0d7224 */ /* 0x000fe200008e060d */
[----:B--2---:R-:W-:-:S04]  /*b9e0*/  LEA R12, P2, R2, R4, 0x2 ;  /* 0x00000004020c7211 */ /* 0x004fc800078410ff */
[----:B------:R-:W-:Y:S02]  /*b9f0*/  LEA.HI.X R14, R2, R5, R7, 0x2, P2 ;  /* 0x00000005020e7211 */ /* 0x000fe400010f1407 */
[----:B-1----:R-:W-:-:S07]  /*ba00*/  LOP3.LUT R16, R16, 0x1f, RZ, 0xc0, !PT ;  /* 0x0000001f10107812 */ /* 0x002fce00078ec0ff */
.L_x_35:
[----:B------:R-:W-:-:S04]  /*ba10*/  SHF.L.U32 R5, R10, 0x1f, RZ ;  /* 0x0000001f0a057819 */ /* 0x000fc800000006ff */
[----:B-1----:R-:W1:Y:S02]  /*ba20*/  SYNCS.PHASECHK.TRANS64.TRYWAIT P1, [R8+URZ+0x31838], R5 ;  /* 0x03183805080075a7 */ /* 0x002e64000802017f */
[----:B-12--5:R-:W-:Y:S05]  /*ba30*/  @!P1 BRA `(.L_x_31) ;  /* 0x0000000c00a49947 */ /* 0x026fea0003800000 */
.L_x_47:
[----:B------:R-:W-:Y:S05]  /*ba40*/  @P0 BRA `(.L_x_32) ;  /* 0x0000000000140947 */ /* 0x000fea0003800000 */
[----:B------:R-:W-:Y:S01]  /*ba50*/  ISETP.NE.AND P1, PT, R16, RZ, PT ;  /* 0x000000ff1000720c */ /* 0x000fe20003f25270 */
[----:B-1----:R-:W-:-:S04]  /*ba60*/  IMAD.MOV.U32 R5, RZ, RZ, 0x8100 ;  /* 0x00008100ff057424 */ /* 0x002fc800078e00ff */
[----:B------:R2:W-:Y:S08]  /*ba70*/  SYNCS.ARRIVE.TRANS64 RZ, [R8+URZ+0x31830], R5 ;  /* 0x0318300508ff79a7 */ /* 0x0005f0000800003f */
[----:B------:R-:W-:Y:S05]  /*ba80*/  @!P1 BRA `(.L_x_32) ;  /* 0x0000000000049947 */ /* 0x000fea0003800000 */
[----:B------:R-:W-:Y:S01]  /*ba90*/  BPT.TRAP 0x1 ;  /* 0x000000040000795c */ /* 0x000fe20000300000 */
.L_x_32:
[----:B------:R3:W-:Y:S02]  /*baa0*/  STL.64 [R1+0x8], R2 ;  /* 0x0000080201007387 */ /* 0x0007e40000100a00 */
[----:B---3--:R-:W3:Y:S02]  /*bab0*/  LDC.64 R2, c[0x0][0x198] ;  /* 0x00006600ff027b82 */ /* 0x008ee40000000a00 */
[----:B---3--:R-:W-:-:S05]  /*bac0*/  IMAD.MOV.U32 R4, RZ, RZ, R2 ;  /* 0x000000ffff047224 */ /* 0x008fca00078e0002 */
[----:B-12---:R-:W-:-:S04]  /*bad0*/  IADD3 R5, P1, R4, 0x1f0, RZ ;  /* 0x000001f004057810 */ /* 0x006fc80007f3e0ff */
[----:B------:R-:W-:Y:S01]  /*bae0*/  R2UR UR6, R5 ;  /* 0x00000000050672ca */ /* 0x000fe200000e0000 */
[----:B------:R-:W-:Y:S02]  /*baf0*/  IMAD.MOV.U32 R5, RZ, RZ, R3 ;  /* 0x000000ffff057224 */ /* 0x000fe400078e0003 */
[----:B------:R1:W5:Y:S01]  /*bb00*/  LDL.LU.64 R2, [R1+0x8] ;  /* 0x0000080001027983 */ /* 0x0003620000300a00 */
[----:B------:R-:W-:Y:S01]  /*bb10*/  R2UR UR10, R8 ;  /* 0x00000000080a72ca */ /* 0x000fe200000e0000 */
[----:B------:R-:W-:Y:S01]  /*bb20*/  IMAD.X R19, RZ, RZ, R5, P1 ;  /* 0x000000ffff137224 */ /* 0x000fe200008e0605 */
[----:B------:R-:W-:Y:S01]  /*bb30*/  R2UR UR19, R9 ;  /* 0x00000000091372ca */ /* 0x000fe200000e0000 */
[----:B------:R-:W-:Y:S01]  /*bb40*/  VIADD R18, R18, 0x1 ;  /* 0x0000000112127836 */ /* 0x000fe20000000000 */
[----:B------:R-:W-:Y:S01]  /*bb50*/  UMOV UR8, 0x0 ;  /* 0x0000000000087882 */ /* 0x000fe20000000000 */
[----:B------:R-:W-:Y:S01]  /*bb60*/  UMOV UR9, 0x14f00000 ;  /* 0x14f0000000097882 */ /* 0x000fe20000000000 */
[----:B------:R-:W-:Y:S01]  /*bb70*/  R2UR UR7, R19 ;  /* 0x00000000130772ca */ /* 0x000fe200000e0000 */
[----:B------:R-:W-:Y:S01]  /*bb80*/  UMOV UR18, URZ ;  /* 0x0000003f00127c82 */ /* 0x000fe20008000000 */
[----:B------:R-:W-:Y:S01]  /*bb90*/  ISETP.NE.AND P1, PT, R18, 0x2, PT ;  /* 0x000000021200780c */ /* 0x000fe20003f25270 */
[----:B------:R-:W-:Y:S01]  /*bba0*/  UMOV UR34, 0x40 ;  /* 0x0000004000227882 */ /* 0x000fe20000000000 */
[----:B------:R-:W-:Y:S01]  /*bbb0*/  R2UR UR4, R12 ;  /* 0x000000000c0472ca */ /* 0x000fe200000e0000 */
[----:B------:R-:W-:Y:S01]  /*bbc0*/  UMOV UR36, UR20 ;  /* 0x0000001400247c82 */ /* 0x000fe20008000000 */
[----:B------:R-:W-:Y:S01]  /*bbd0*/  R2UR UR5, R14 ;  /* 0x000000000e0572ca */ /* 0x000fe200000e0000 */
[----:B------:R-:W-:Y:S01]  /*bbe0*/  UIADD3 UR16, UR10, 0x24100, URZ ;  /* 0x000241000a107890 */ /* 0x000fe2000fffe03f */
[----:B------:R-:W-:Y:S01]  /*bbf0*/  SEL R19, RZ, 0x1, P1 ;  /* 0x00000001ff137807 */ /* 0x000fe20000800000 */
[----:B------:R-:W-:Y:S01]  /*bc00*/  UIADD3 UR17, UR10, 0x31830, URZ ;  /* 0x000318300a117890 */ /* 0x000fe2000fffe03f */
[----:B------:R-:W-:Y:S01]  /*bc10*/  SEL R18, R18, RZ, P1 ;  /* 0x000000ff12127207 */ /* 0x000fe20000800000 */
[----:B------:R-:W-:Y:S01]  /*bc20*/  UIADD3 UR32, UR10, 0x26100, URZ ;  /* 0x000261000a207890 */ /* 0x000fe2000fffe03f */
[----:B------:R-:W-:Y:S01]  /*bc30*/  LOP3.LUT R6, R6, R19, RZ, 0x3c, !PT ;  /* 0x0000001306067212 */ /* 0x000fe200078e3cff */
[----:B------:R-:W-:Y:S01]  /*bc40*/  UIADD3 UR24, UR10, 0x28100, URZ ;  /* 0x000281000a187890 */ /* 0x000fe2000fffe03f */
[----:B------:R-:W-:Y:S01]  /*bc50*/  ISETP.NE.AND P2, PT, R21, RZ, PT ;  /* 0x000000ff1500720c */ /* 0x000fe20003f45270 */
[----:B------:R-:W-:Y:S01]  /*bc60*/  UMOV UR37, UR21 ;  /* 0x0000001500257c82 */ /* 0x000fe20008000000 */
[----:B------:R-:W-:Y:S01]  /*bc70*/  UMOV UR35, UR19 ;  /* 0x0000001300237c82 */ /* 0x000fe20008000000 */
[----:B------:R-:W-:Y:S01]  /*bc80*/  UMOV UR33, UR17 ;  /* 0x0000001100217c82 */ /* 0x000fe20008000000 */
[----:B------:R2:W-:Y:S01]  /*bc90*/  UTMALDG.4D [UR16], [UR6], desc[UR8] ;  /* 0x00000810060075b4 */ /* 0x0005e20008019000 */
[----:B------:R-:W-:Y:S01]  /*bca0*/  UMOV UR26, 0x80 ;  /* 0x00000080001a7882 */ /* 0x000fe20000000000 */
[----:B------:R-:W-:Y:S01]  /*bcb0*/  UMOV UR28, UR20 ;  /* 0x00000014001c7c82 */ /* 0x000fe20008000000 */
[----:B------:R-:W-:Y:S01]  /*bcc0*/  UMOV UR29, UR21 ;  /* 0x00000015001d7c82 */ /* 0x000fe20008000000 */
[----:B------:R-:W-:Y:S01]  /*bcd0*/  UMOV UR27, UR19 ;  /* 0x00000013001b7c82 */ /* 0x000fe20008000000 */
[----:B------:R-:W-:Y:S01]  /*bce0*/  UMOV UR25, UR17 ;  /* 0x0000001100197c82 */ /* 0x000fe20008000000 */
[----:B------:R-:W-:Y:S01]  /*bcf0*/  IMAD R19, R18, 0x8, R8 ;  /* 0x0000000812137824 */ /* 0x000fe200078e0208 */
[----:B------:R-:W-:Y:S01]  /*bd00*/  SHF.L.U32 R20, R6, 0x1f, RZ ;  /* 0x0000001f06147819 */ /* 0x000fe200000006ff */
[----:B------:R1:W-:Y:S01]  /*bd10*/  UTMALDG.4D [UR32], [UR6], desc[UR8] ;  /* 0x00000820060075b4 */ /* 0x0003e20008019000 */
[----:B------:R-:W-:Y:S01]  /*bd20*/  UMOV UR13, 0x10 ;  /* 0x00000010000d7882 */ /* 0x000fe20000000000 */
[----:B------:R-:W-:Y:S01]  /*bd30*/  UMOV UR11, UR17 ;  /* 0x00000011000b7c82 */ /* 0x000fe20008000000 */
[----:B------:R1:W-:Y:S01]  /*bd40*/  UTMALDG.4D [UR24], [UR6], desc[UR8] ;  /* 0x00000818060075b4 */ /* 0x0003e20008019000 */
[----:B--2---:R-:W-:-:S02]  /*bd50*/  UIADD3 UR16, UR10, 0x2a100, URZ ;  /* 0x0002a1000a107890 */ /* 0x004fc4000fffe03f */
[----:B------:R-:W-:Y:S01]  /*bd60*/  UIADD3 UR10, UR10, 0x2c300, URZ ;  /* 0x0002c3000a0a7890 */ /* 0x000fe2000fffe03f */
[----:B------:R-:W-:-:S06]  /*bd70*/  UMOV UR18, 0xc0 ;  /* 0x000000c000127882 */ /* 0x000fcc0000000000 */
[----:B------:R1:W-:Y:S02]  /*bd80*/  UTMALDG.4D [UR16], [UR6], desc[UR8] ;  /* 0x00000810060075b4 */ /* 0x0003e40008019000 */
[----:B------:R1:W-:Y:S01]  /*bd90*/  UBLKCP.S.G [UR10], [UR4], UR13 ;  /* 0x0000000a040073ba */ /* 0x0003e2000800020d */
[----:B------:R-:W2:Y:S02]  /*bda0*/  SYNCS.PHASECHK.TRANS64.TRYWAIT P1, [R19+URZ+0x31820], R20 ;  /* 0x03182014130075a7 */ /* 0x000ea4000802017f */
[----:B-12---:R-:W-:Y:S05]  /*bdb0*/  @!P1 BRA `(.L_x_33) ;  /* 0x0000000800d89947 */ /* 0x006fea0003800000 */
.L_x_49:
[----:B------:R-:W-:Y:S01]  /*bdc0*/  LOP3.LUT R10, R10, 0x1, RZ, 0x3c, !PT ;  /* 0x000000010a0a7812 */ /* 0x000fe200078e3cff */
[----:B------:R-:W-:Y:S06]  /*bdd0*/  @P2 BRA `(.L_x_34) ;  /* 0x0000000000142947 */ /* 0x000fec0003800000 */
[----:B------:R-:W-:Y:S01]  /*bde0*/  ISETP.NE.AND P1, PT, R16, RZ, PT ;  /* 0x000000ff1000720c */ /* 0x000fe20003f25270 */
[----:B-1----:R-:W-:-:S04]  /*bdf0*/  IMAD.MOV.U32 R20, RZ, RZ, 0x8100 ;  /* 0x00008100ff147424 */ /* 0x002fc800078e00ff */
[----:B------:R2:W-:Y:S08]  /*be00*/  SYNCS.ARRIVE.TRANS64 RZ, [R19+URZ+0x31810], R20 ;  /* 0x0318101413ff79a7 */ /* 0x0005f0000800003f */
[----:B------:R-:W-:Y:S05]  /*be10*/  @!P1 BRA `(.L_x_34) ;  /* 0x0000000000049947 */ /* 0x000fea0003800000 */
[----:B------:R-:W-:Y:S01]  /*be20*/  BPT.TRAP 0x1 ;  /* 0x000000040000795c */ /* 0x000fe20000300000 */
.L_x_34:
[----:B------:R-:W-:Y:S01]  /*be30*/  R2UR UR43, R9 ;  /* 0x00000000092b72ca */ /* 0x000fe200000e0000 */
[--C-:B------:R-:W-:Y:S01]  /*be40*/  IMAD R9, R18, 0x8000, R8.reuse ;  /* 0x0000800012097824 */ /* 0x100fe200078e0208 */
[----:B------:R-:W-:Y:S01]  /*be50*/  R2UR UR41, R19 ;  /* 0x00000000132972ca */ /* 0x000fe200000e0000 */
[----:B------:R-:W-:Y:S01]  /*be60*/  VIADD R17, R17, 0x1 ;  /* 0x0000000111117836 */ /* 0x000fe20000000000 */
[----:B------:R-:W-:Y:S01]  /*be70*/  R2UR UR14, R11 ;  /* 0x000000000b0e72ca */ /* 0x000fe200000e0000 */
[----:B------:R-:W-:Y:S01]  /*be80*/  UMOV UR6, 0x0 ;  /* 0x0000000000067882 */ /* 0x000fe20000000000 */
[----:B------:R-:W-:Y:S01]  /*be90*/  R2UR UR16, R9 ;  /* 0x00000000091072ca */ /* 0x000fe200000e0000 */
[----:B------:R-:W-:Y:S01]  /*bea0*/  UMOV UR7, 0x14f00000 ;  /* 0x14f0000000077882 */ /* 0x000fe20000000000 */
[----:B------:R-:W-:Y:S01]  /*beb0*/  IADD3 R9, P1, R4, 0xf0, RZ ;  /* 0x000000f004097810 */ /* 0x000fe20007f3e0ff */
[----:B------:R-:W-:Y:S01]  /*bec0*/  UMOV UR42, URZ ;  /* 0x0000003f002a7c82 */ /* 0x000fe20008000000 */
[----:B------:R-:W-:Y:S01]  /*bed0*/  R2UR UR15, R13 ;  /* 0x000000000d0f72ca */ /* 0x000fe200000e0000 */
[----:B------:R-:W-:Y:S01]  /*bee0*/  UMOV UR44, UR20 ;  /* 0x00000014002c7c82 */ /* 0x000fe20008000000 */
[----:B------:R-:W-:Y:S01]  /*bef0*/  R2UR UR4, R9 ;  /* 0x00000000090472ca */ /* 0x000fe200000e0000 */
[----:B------:R-:W-:Y:S01]  /*bf00*/  IMAD.X R9, RZ, RZ, R5, P1 ;  /* 0x000000ffff097224 */ /* 0x000fe200008e0605 */
[----:B------:R-:W-:Y:S01]  /*bf10*/  UIADD3 UR43, UR43, 0x40, URZ ;  /* 0x000000402b2b7890 */ /* 0x000fe2000fffe03f */
[----:B------:R-:W-:Y:S01]  /*bf20*/  ISETP.GE.AND P1, PT, R17, R15, PT ;  /* 0x0000000f1100720c */ /* 0x000fe20003f26270 */
[----:B------:R-:W-:Y:S01]  /*bf30*/  UIADD3 UR41, UR41, 0x31810, URZ ;  /* 0x0003181029297890 */ /* 0x000fe2000fffe03f */
[----:B------:R-:W-:Y:S01]  /*bf40*/  IADD3 R12, P3, R12, 0x100, RZ ;  /* 0x000001000c0c7810 */ /* 0x000fe20007f7e0ff */
[----:B------:R-:W-:Y:S01]  /*bf50*/  UMOV UR45, UR21 ;  /* 0x00000015002d7c82 */ /* 0x000fe20008000000 */
[----:B------:R-:W-:Y:S01]  /*bf60*/  R2UR UR5, R9 ;  /* 0x00000000090572ca */ /* 0x000fe200000e0000 */
[----:B------:R-:W-:Y:S01]  /*bf70*/  IMAD R9, R18, 0x100, R8 ;  /* 0x0000010012097824 */ /* 0x000fe200078e0208 */
[----:B------:R-:W-:Y:S01]  /*bf80*/  UIADD3 UR40, UR16, 0x14100, URZ ;  /* 0x0001410010287890 */ /* 0x000fe2000fffe03f */
[----:B------:R-:W-:Y:S01]  /*bf90*/  IADD3 R11, P2, R11, 0x100, RZ ;  /* 0x000001000b0b7810 */ /* 0x000fe20007f5e0ff */
[----:B------:R-:W-:Y:S01]  /*bfa0*/  UIADD3 UR32, UR16, 0x16100, URZ ;  /* 0x0001610010207890 */ /* 0x000fe2000fffe03f */
[----:B------:R-:W-:Y:S01]  /*bfb0*/  IMAD.X R14, RZ, RZ, R14, P3 ;  /* 0x000000ffff0e7224 */ /* 0x000fe200018e060e */
[----:B------:R-:W-:Y:S01]  /*bfc0*/  R2UR UR8, R9 ;  /* 0x00000000090872ca */ /* 0x000fe200000e0000 */
[----:B------:R-:W-:Y:S01]  /*bfd0*/  UIADD3 UR24, UR16, 0x18100, URZ ;  /* 0x0001810010187890 */ /* 0x000fe2000fffe03f */
[----:B------:R-:W-:Y:S01]  /*bfe0*/  IMAD.U32 R9, RZ, RZ, UR43 ;  /* 0x0000002bff097e24 */ /* 0x000fe2000f8e00ff */
[----:B------:R-:W-:Y:S01]  /*bff0*/  UIADD3 UR16, UR16, 0x1a100, URZ ;  /* 0x0001a10010107890 */ /* 0x000fe2000fffe03f */
[----:B------:R-:W-:Y:S01]  /*c000*/  IMAD.X R13, RZ, RZ, R13, P2 ;  /* 0x000000ffff0d7224 */ /* 0x000fe200010e060d */
[----:B------:R-:W-:Y:S01]  /*c010*/  UMOV UR34, 0x40 ;  /* 0x0000004000227882 */ /* 0x000fe20000000000 */
[----:B------:R-:W-:Y:S01]  /*c020*/  UMOV UR36, UR20 ;  /* 0x0000001400247c82 */ /* 0x000fe20008000000 */
[----:B------:R-:W-:Y:S01]  /*c030*/  UMOV UR37, UR21 ;  /* 0x0000001500257c82 */ /* 0x000fe20008000000 */
[----:B------:R-:W-:Y:S01]  /*c040*/  UMOV UR33, UR41 ;  /* 0x0000002900217c82 */ /* 0x000fe20008000000 */
[----:B------:R-:W-:Y:S01]  /*c050*/  UMOV UR35, UR43 ;  /* 0x0000002b00237c82 */ /* 0x000fe20008000000 */
[----:B------:R-:W-:Y:S01]  /*c060*/  UMOV UR26, 0x80 ;  /* 0x00000080001a7882 */ /* 0x000fe20000000000 */
[----:B------:R-:W-:Y:S01]  /*c070*/  UMOV UR28, UR20 ;  /* 0x00000014001c7c82 */ /* 0x000fe20008000000 */
[----:B------:R-:W-:Y:S01]  /*c080*/  UMOV UR29, UR21 ;  /* 0x00000015001d7c82 */ /* 0x000fe20008000000 */
[----:B------:R-:W-:Y:S01]  /*c090*/  UIADD3 UR8, UR8, 0x2c100, URZ ;  /* 0x0002c10008087890 */ /* 0x000fe2000fffe03f */
[----:B------:R3:W-:Y:S01]  /*c0a0*/  UTMALDG.4D [UR40], [UR4], desc[UR6] ;  /* 0x00000628040075b4 */ /* 0x0007e20008019000 */
[----:B------:R-:W-:Y:S01]  /*c0b0*/  UMOV UR25, UR41 ;  /* 0x0000002900197c82 */ /* 0x000fe20008000000 */
[----:B------:R-:W-:Y:S01]  /*c0c0*/  UMOV UR27, UR43 ;  /* 0x0000002b001b7c82 */ /* 0x000fe20008000000 */
[----:B------:R-:W-:Y:S01]  /*c0d0*/  UMOV UR18, 0xc0 ;  /* 0x000000c000127882 */ /* 0x000fe20000000000 */
[----:B------:R-:W-:Y:S01]  /*c0e0*/  UMOV UR17, UR41 ;  /* 0x0000002900117c82 */ /* 0x000fe20008000000 */
[----:B------:R-:W-:Y:S01]  /*c0f0*/  UMOV UR19, UR43 ;  /* 0x0000002b00137c82 */ /* 0x000fe20008000000 */
[----:B------:R-:W-:Y:S01]  /*c100*/  UMOV UR10, 0x10 ;  /* 0x00000010000a7882 */ /* 0x000fe20000000000 */
[----:B------:R-:W-:Y:S01]  /*c110*/  UMOV UR9, UR41 ;  /* 0x0000002900097c82 */ /* 0x000fe20008000000 */
[----:B------:R3:W-:Y:S01]  /*c120*/  UTMALDG.4D [UR32], [UR4], desc[UR6] ;  /* 0x00000620040075b4 */ /* 0x0007e20008019000 */
[----:B------:R3:W-:Y:S01]  /*c130*/  UTMALDG.4D [UR24], [UR4], desc[UR6] ;  /* 0x00000618040075b4 */ /* 0x0007e20008019000 */
[----:B------:R3:W-:Y:S01]  /*c140*/  UTMALDG.4D [UR16], [UR4], desc[UR6] ;  /* 0x00000610040075b4 */ /* 0x0007e20008019000 */
[----:B------:R3:W-:Y:S02]  /*c150*/  UBLKCP.S.G [UR8], [UR14], UR10 ;  /* 0x000000080e0073ba */ /* 0x0007e4000800020a */
[----:B---3--:R-:W-:Y:S05]  /*c160*/  @!P1 BRA `(.L_x_35) ;  /* 0xfffffff800289947 */ /* 0x008fea000383ffff */
[----:B------:R-:W-:-:S07]  /*c170*/  VIADD R18, R18, 0x1 ;  /* 0x0000000112127836 */ /* 0x000fce0000000000 */
.L_x_30:
[----:B------:R-:W-:-:S04]  /*c180*/  SHF.L.U32 R11, R10, 0x1f, RZ ;  /* 0x0000001f0a0b7819 */ /* 0x000fc800000006ff */
[----:B------:R-:W3:Y:S02]  /*c190*/  SYNCS.PHASECHK.TRANS64.TRYWAIT P1, [R8+URZ+0x31838], R11 ;  /* 0x0318380b080075a7 */ /* 0x000ee4000802017f */
[----:B---3--:R-:W-:Y:S05]  /*c1a0*/  @!P1 BRA `(.L_x_36) ;  /* 0x0000000400f49947 */ /* 0x008fea0003800000 */
.L_x_50:
[----:B------:R-:W-:Y:S05]  /*c1b0*/  @P0 BRA `(.L_x_37) ;  /* 0x0000000000180947 */ /* 0x000fea0003800000 */
[----:B------:R-:W4:Y:S01]  /*c1c0*/  S2R R12, SR_TID.X ;  /* 0x00000000000c7919 */ /* 0x000f220000002100 */
[----:B---3--:R-:W-:-:S04]  /*c1d0*/  IMAD.MOV.U32 R11, RZ, RZ, 0x8100 ;  /* 0x00008100ff0b7424 */ /* 0x008fc800078e00ff */
[----:B------:R3:W-:Y:S01]  /*c1e0*/  SYNCS.ARRIVE.TRANS64 RZ, [R8+URZ+0x31830], R11 ;  /* 0x0318300b08ff79a7 */ /* 0x0007e2000800003f */
[----:B----4-:R-:W-:-:S13]  /*c1f0*/  LOP3.LUT P0, RZ, R12, 0x1f, RZ, 0xc0, !PT ;  /* 0x0000001f0cff7812 */ /* 0x010fda000780c0ff */
[----:B---3--:R-:W-:Y:S05]  /*c200*/  @!P0 BRA `(.L_x_37) ;  /* 0x0000000000048947 */ /* 0x008fea0003800000 */
[----:B------:R-:W-:Y:S01]  /*c210*/  BPT.TRAP 0x1 ;  /* 0x000000040000795c */ /* 0x000fe20000300000 */
.L_x_37:
[----:B------:R-:W4:Y:S01]  /*c220*/  LDC.64 R12, c[0x0][0x728] ;  /* 0x0001ca00ff0c7b82 */ /* 0x000f220000000a00 */
[C---:B-----5:R-:W-:Y:S01]  /*c230*/  IADD3 R2, P0, R9.reuse, R2, RZ ;  /* 0x0000000209027210 */ /* 0x060fe20007f1e0ff */
[----:B------:R-:W-:Y:S01]  /*c240*/  UMOV UR6, 0x0 ;  /* 0x0000000000067882 */ /* 0x000fe20000000000 */
[----:B------:R-:W-:Y:S01]  /*c250*/  R2UR UR8, R8 ;  /* 0x00000000080872ca */ /* 0x000fe200000e0000 */
[----:B------:R-:W-:Y:S01]  /*c260*/  UMOV UR7, 0x14f00000 ;  /* 0x14f0000000077882 */ /* 0x000fe20000000000 */
[C---:B------:R-:W-:Y:S01]  /*c270*/  LEA.HI.X.SX32 R7, R9.reuse, R7, 0x1, P0 ;  /* 0x0000000709077211 */ /* 0x040fe200000f0eff */
[----:B------:R-:W-:Y:S01]  /*c280*/  UMOV UR42, URZ ;  /* 0x0000003f002a7c82 */ /* 0x000fe20008000000 */
[----:B------:R-:W-:Y:S01]  /*c290*/  R2UR UR43, R9 ;  /* 0x00000000092b72ca */ /* 0x000fe200000e0000 */
[----:B------:R-:W-:Y:S01]  /*c2a0*/  UMOV UR44, UR20 ;  /* 0x00000014002c7c82 */ /* 0x000fe20008000000 */
[----:B------:R-:W-:Y:S01]  /*c2b0*/  UMOV UR45, UR21 ;  /* 0x00000015002d7c82 */ /* 0x000fe20008000000 */
[----:B------:R-:W-:Y:S01]  /*c2c0*/  UMOV UR34, 0x40 ;  /* 0x0000004000227882 */ /* 0x000fe20000000000 */
[----:B------:R-:W-:Y:S01]  /*c2d0*/  UMOV UR36, UR20 ;  /* 0x0000001400247c82 */ /* 0x000fe20008000000 */
[----:B------:R-:W-:Y:S01]  /*c2e0*/  UMOV UR37, UR21 ;  /* 0x0000001500257c82 */ /* 0x000fe20008000000 */
[----:B------:R-:W-:Y:S01]  /*c2f0*/  UMOV UR26, 0x80 ;  /* 0x00000080001a7882 */ /* 0x000fe20000000000 */
[----:B------:R-:W-:Y:S01]  /*c300*/  UMOV UR28, UR20 ;  /* 0x00000014001c7c82 */ /* 0x000fe20008000000 */
[----:B------:R-:W-:Y:S01]  /*c310*/  UMOV UR29, UR21 ;  /* 0x00000015001d7c82 */ /* 0x000fe20008000000 */
[----:B------:R-:W-:Y:S01]  /*c320*/  UIADD3 UR40, UR8, 0x24100, URZ ;  /* 0x0002410008287890 */ /* 0x000fe2000fffe03f */
[----:B------:R-:W-:Y:S01]  /*c330*/  LOP3.LUT R10, R10, 0x1, RZ, 0x3c, !PT ;  /* 0x000000010a0a7812 */ /* 0x000fe200078e3cff */
[----:B------:R-:W-:-:S02]  /*c340*/  UIADD3 UR41, UR8, 0x31830, URZ ;  /* 0x0003183008297890 */ /* 0x000fc4000fffe03f */
[----:B------:R-:W-:Y:S02]  /*c350*/  UIADD3 UR32, UR8, 0x26100, URZ ;  /* 0x0002610008207890 */ /* 0x000fe4000fffe03f */
[----:B------:R-:W-:Y:S01]  /*c360*/  UIADD3 UR24, UR8, 0x28100, URZ ;  /* 0x0002810008187890 */ /* 0x000fe2000fffe03f */
[C---:B----4-:R-:W-:Y:S01]  /*c370*/  LEA R12, P0, R2.reuse, R12, 0x2 ;  /* 0x0000000c020c7211 */ /* 0x050fe200078010ff */
[----:B------:R-:W-:Y:S02]  /*c380*/  UIADD3 UR16, UR8, 0x2a100, URZ ;  /* 0x0002a10008107890 */ /* 0x000fe4000fffe03f */
[----:B------:R-:W-:Y:S01]  /*c390*/  UIADD3 UR8, UR8, 0x2c300, URZ ;  /* 0x0002c30008087890 */ /* 0x000fe2000fffe03f */
[----:B------:R-:W-:Y:S01]  /*c3a0*/  LEA.HI.X R13, R2, R13, R7, 0x2, P0 ;  /* 0x0000000d020d7211 */ /* 0x000fe200000f1407 */
[----:B------:R-:W-:Y:S01]  /*c3b0*/  UMOV UR35, UR43 ;  /* 0x0000002b00237c82 */ /* 0x000fe20008000000 */
[----:B------:R-:W-:Y:S01]  /*c3c0*/  IADD3 R4, P0, R4, 0x1f0, RZ ;  /* 0x000001f004047810 */ /* 0x000fe20007f1e0ff */
[----:B------:R-:W-:Y:S01]  /*c3d0*/  UMOV UR33, UR41 ;  /* 0x0000002900217c82 */ /* 0x000fe20008000000 */
[----:B------:R-:W-:Y:S01]  /*c3e0*/  R2UR UR14, R12 ;  /* 0x000000000c0e72ca */ /* 0x000fe200000e0000 */
[----:B------:R-:W-:Y:S01]  /*c3f0*/  UMOV UR27, UR43 ;  /* 0x0000002b001b7c82 */ /* 0x000fe20008000000 */
[----:B------:R-:W-:Y:S01]  /*c400*/  R2UR UR4, R4 ;  /* 0x00000000040472ca */ /* 0x000fe200000e0000 */
[----:B------:R-:W-:Y:S01]  /*c410*/  IMAD.X R5, RZ, RZ, R5, P0 ;  /* 0x000000ffff057224 */ /* 0x000fe200000e0605 */
[----:B------:R-:W-:Y:S01]  /*c420*/  R2UR UR15, R13 ;  /* 0x000000000d0f72ca */ /* 0x000fe200000e0000 */
[----:B------:R-:W-:Y:S01]  /*c430*/  UMOV UR25, UR41 ;  /* 0x0000002900197c82 */ /* 0x000fe20008000000 */
[----:B------:R-:W-:Y:S01]  /*c440*/  UMOV UR18, 0xc0 ;  /* 0x000000c000127882 */ /* 0x000fe20000000000 */
[----:B------:R-:W-:Y:S01]  /*c450*/  UMOV UR19, UR43 ;  /* 0x0000002b00137c82 */ /* 0x000fe20008000000 */
[----:B------:R-:W-:Y:S01]  /*c460*/  R2UR UR5, R5 ;  /* 0x00000000050572ca */ /* 0x000fe200000e0000 */
[----:B------:R-:W-:Y:S01]  /*c470*/  UMOV UR17, UR41 ;  /* 0x0000002900117c82 */ /* 0x000fe20008000000 */
[----:B------:R-:W-:Y:S01]  /*c480*/  UMOV UR9, UR41 ;  /* 0x0000002900097c82 */ /* 0x000fe20008000000 */
[----:B------:R-:W-:Y:S01]  /*c490*/  UMOV UR10, 0x10 ;  /* 0x00000010000a7882 */ /* 0x000fe20000000000 */
[----:B------:R-:W-:-:S04]  /*c4a0*/  ISETP.NE.AND P0, PT, R18, 0x2, PT ;  /* 0x000000021200780c */ /* 0x000fc80003f05270 */
[----:B------:R-:W-:Y:S02]  /*c4b0*/  SEL R3, RZ, 0x1, P0 ;  /* 0x00000001ff037807 */ /* 0x000fe40000000000 */
[----:B------:R-:W-:Y:S02]  /*c4c0*/  SEL R18, R18, RZ, P0 ;  /* 0x000000ff12127207 */ /* 0x000fe40000000000 */
[----:B------:R-:W-:Y:S01]  /*c4d0*/  LOP3.LUT R6, R6, R3, RZ, 0x3c, !PT ;  /* 0x0000000306067212 */ /* 0x000fe200078e3cff */
[----:B------:R4:W-:Y:S01]  /*c4e0*/  UTMALDG.4D [UR40], [UR4], desc[UR6] ;  /* 0x00000628040075b4 */ /* 0x0009e20008019000 */
[----:B------:R4:W-:Y:S01]  /*c4f0*/  UTMALDG.4D [UR32], [UR4], desc[UR6] ;  /* 0x00000620040075b4 */ /* 0x0009e20008019000 */
[----:B------:R4:W-:Y:S01]  /*c500*/  UTMALDG.4D [UR24], [UR4], desc[UR6] ;  /* 0x00000618040075b4 */ /* 0x0009e20008019000 */
[----:B------:R4:W-:Y:S01]  /*c510*/  UTMALDG.4D [UR16], [UR4], desc[UR6] ;  /* 0x00000610040075b4 */ /* 0x0009e20008019000 */
[----:B------:R4:W-:Y:S02]  /*c520*/  UBLKCP.S.G [UR8], [UR14], UR10 ;  /* 0x000000080e0073ba */ /* 0x0009e4000800020a */
[----:B----4-:R-:W-:Y:S01]  /*c530*/  NOP ;  /* 0x0000000000007918 */ /* 0x010fe20000000000 */
.L_x_27:
[----:B------:R-:W-:Y:S05]  /*c540*/  BSYNC B0 ;  /* 0x0000000000007941 */ /* 0x000fea0003800000 */
.L_x_26:
[----:B------:R-:W-:-:S03]  /*c550*/  UMOV UR4, 0xffffffff ;  /* 0xffffffff00047882 */ /* 0x000fc60000000000 */
[----:B------:R-:W-:Y:S05]  /*c560*/  BRA.DIV UR4, `(.L_x_38) ;  /* 0x0000000604187947 */ /* 0x000fea000b800000 */
[----:B------:R-:W-:-:S13]  /*c570*/  ELECT P6, URZ, PT ;  /* 0x00000000003f782f */ /* 0x000fda00038c0000 */
.L_x_53:
[----:B------:R-:W-:Y:S04]  /*c580*/  BSSY B0, `(.L_x_39) ;  /* 0x000001e000007945 */ /* 0x000fe80003800000 */
[----:B------:R-:W-:Y:S05]  /*c590*/  @!P6 BRA `(.L_x_40) ;  /* 0x000000000070e947 */ /* 0x000fea0003800000 */
[----:B------:R-:W-:-:S04]  /*c5a0*/  LOP3.LUT R0, R0, 0x2, RZ, 0xfc, !PT ;  /* 0x0000000200007812 */ /* 0x000fc800078efcff */
[----:B------:R-:W-:-:S13]  /*c5b0*/  ISETP.NE.AND P1, PT, R0, 0x3, PT ;  /* 0x000000030000780c */ /* 0x000fda0003f25270 */
[----:B------:R-:W-:Y:S05]  /*c5c0*/  @!P1 BRA `(.L_x_41) ;  /* 0x0000000000049947 */ /* 0x000fea0003800000 */
[----:B------:R-:W-:Y:S01]  /*c5d0*/  BPT.TRAP 0x1 ;  /* 0x000000040000795c */ /* 0x000fe20000300000 */
.L_x_41:
[----:B------:R-:W4:Y:S01]  /*c5e0*/  S2R R3, SR_CgaCtaId ;  /* 0x0000000000037919 */ /* 0x000f220000008800 */
[----:B------:R-:W-:-:S04]  /*c5f0*/  MOV R0, 0x400 ;  /* 0x0000040000007802 */ /* 0x000fc80000000f00 */
[----:B----4-:R-:W-:Y:S02]  /*c600*/  LEA R7, R3, R0, 0x18 ;  /* 0x0000000003077211 */ /* 0x010fe400078ec0ff */
[----:B------:R-:W-:-:S03]  /*c610*/  SHF.L.U32 R0, R6, 0x1f, RZ ;  /* 0x0000001f06007819 */ /* 0x000fc600000006ff */
[----:B------:R-:W-:-:S04]  /*c620*/  VIADD R3, R7, 0x31820 ;  /* 0x0003182007037836 */ /* 0x000fc80000000000 */
[----:B------:R-:W-:-:S04]  /*c630*/  IMAD R5, R18, 0x8, R3 ;  /* 0x0000000812057824 */ /* 0x000fc800078e0203 */
[----:B------:R-:W4:Y:S02]  /*c640*/  SYNCS.PHASECHK.TRANS64.TRYWAIT P0, [R5+URZ], R0 ;  /* 0x00000000050075a7 */ /* 0x000f24000800017f */
[----:B----4-:R-:W-:Y:S05]  /*c650*/  @!P0 BRA `(.L_x_42) ;  /* 0x0000000000fc8947 */ /* 0x010fea0003800000 */
.L_x_54:
[----:B------:R-:W-:-:S05]  /*c660*/  VIADD R18, R18, 0x1 ;  /* 0x0000000112127836 */ /* 0x000fca0000000000 */
[----:B------:R-:W-:-:S04]  /*c670*/  ISETP.NE.AND P0, PT, R18, 0x2, PT ;  /* 0x000000021200780c */ /* 0x000fc80003f05270 */
[----:B----4-:R-:W-:Y:S02]  /*c680*/  SEL R5, RZ, 0x1, P0 ;  /* 0x00000001ff057807 */ /* 0x010fe40000000000 */
[----:B------:R-:W-:Y:S02]  /*c690*/  SEL R18, R18, RZ, P0 ;  /* 0x000000ff12127207 */ /* 0x000fe40000000000 */
[----:B------:R-:W-:-:S03]  /*c6a0*/  LOP3.LUT R0, R6, R5, RZ, 0x3c, !PT ;  /* 0x0000000506007212 */ /* 0x000fc600078e3cff */
[----:B------:R-:W-:Y:S01]  /*c6b0*/  IMAD R3, R18, 0x8, R3 ;  /* 0x0000000812037824 */ /* 0x000fe200078e0203 */
[----:B------:R-:W-:-:S04]  /*c6c0*/  SHF.L.U32 R0, R0, 0x1f, RZ ;  /* 0x0000001f00007819 */ /* 0x000fc800000006ff */
[----:B------:R-:W4:Y:S02]  /*c6d0*/  SYNCS.PHASECHK.TRANS64.TRYWAIT P0, [R3+URZ], R0 ;  /* 0x00000000030075a7 */ /* 0x000f24000800017f */
[----:B----4-:R-:W-:Y:S05]  /*c6e0*/  @!P0 BRA `(.L_x_43) ;  /* 0x0000000000ec8947 */ /* 0x010fea0003800000 */
.L_x_55:
[----:B------:R-:W-:Y:S05]  /*c6f0*/  @!P1 BRA `(.L_x_44) ;  /* 0x0000000000049947 */ /* 0x000fea0003800000 */
[----:B------:R-:W-:Y:S01]  /*c700*/  BPT.TRAP 0x1 ;  /* 0x000000040000795c */ /* 0x000fe20000300000 */
.L_x_44:
[----:B------:R-:W-:-:S07]  /*c710*/  SHF.L.U32 R10, R10, 0x1f, RZ ;  /* 0x0000001f0a0a7819 */ /* 0x000fce00000006ff */
.L_x_45:
[----:B------:R1:W1:Y:S02]  /*c720*/  SYNCS.PHASECHK.TRANS64.TRYWAIT P0, [R7+URZ+0x31838], R10 ;  /* 0x0318380a070075a7 */ /* 0x000264000800017f */
[----:B-1----:R-:W-:Y:S05]  /*c730*/  @!P0 NANOSLEEP.SYNCS 0x989680 ;  /* 0x009896800000895d */ /* 0x002fea0003900000 */
[----:B------:R-:W1:Y:S02]  /*c740*/  @!P0 SYNCS.PHASECHK.TRANS64 P0, [R7+URZ+0x31838], R10 ;  /* 0x0318380a070085a7 */ /* 0x000e64000800007f */
[----:B-1----:R-:W-:Y:S05]  /*c750*/  @!P0 BRA `(.L_x_45) ;  /* 0xfffffffc00f08947 */ /* 0x002fea000383ffff */
.L_x_40:
[----:B------:R-:W-:Y:S05]  /*c760*/  BSYNC B0 ;  /* 0x0000000000007941 */ /* 0x000fea0003800000 */
.L_x_39:
[----:B------:R-:W-:Y:S05]  /*c770*/  EXIT ;  /* 0x000000000000794d */ /* 0x000fea0003800000 */
.L_x_7:
[----:B-1----:R-:W-:-:S04]  /*c780*/  IMAD.U32 R8, RZ, RZ, UR60 ;  /* 0x0000003cff087e24 */ /* 0x002fc8000f8e00ff */
[----:B------:R1:W2:Y:S03]  /*c790*/  SYNCS.PHASECHK.TRANS64.TRYWAIT P0, [R8+URZ+0x31800], R3 ;  /* 0x03180003080075a7 */ /* 0x0002a6000800017f */
[----:B--2---:R-:W-:Y:S05]  /*c7a0*/  @!P0 NANOSLEEP.SYNCS 0x989680 ;  /* 0x009896800000895d */ /* 0x004fea0003900000 */
[----:B------:R-:W2:Y:S02]  /*c7b0*/  @!P0 SYNCS.PHASECHK.TRANS64 P0, [R8+URZ+0x31800], R3 ;  /* 0x03180003080085a7 */ /* 0x000ea4000800007f */
[----:B--2---:R-:W-:Y:S05]  /*c7c0*/  @!P0 BRA `(.L_x_7) ;  /* 0xfffffffc00ec8947 */ /* 0x004fea000383ffff */
[----:B------:R-:W-:Y:S05]  /*c7d0*/  BRA `(.L_x_6) ;  /* 0xffffff3c00cc7947 */ /* 0x000fea000383ffff */
.L_x_12:
[----:B--2---:R2:W3:Y:S02]  /*c7e0*/  SYNCS.PHASECHK.TRANS64.TRYWAIT P1, [R17+URZ+0x31810], R10 ;  /* 0x0318100a110075a7 */ /* 0x0044e4000802017f */
[----:B---3--:R-:W-:Y:S05]  /*c7f0*/  @!P1 NANOSLEEP.SYNCS 0x989680 ;  /* 0x009896800000995d */ /* 0x008fea0003900000 */
[----:B------:R-:W3:Y:S02]  /*c800*/  @!P1 SYNCS.PHASECHK.TRANS64 P1, [R17+URZ+0x31810], R10 ;  /* 0x0318100a110095a7 */ /* 0x000ee4000802007f */
[----:B---3--:R-:W-:Y:S05]  /*c810*/  @!P1 BRA `(.L_x_12) ;  /* 0xfffffffc00f09947 */ /* 0x008fea000383ffff */
[----:B------:R-:W-:Y:S05]  /*c820*/  BRA `(.L_x_11) ;  /* 0xffffff48005c7947 */ /* 0x000fea000383ffff */
.L_x_16:
[----:B------:R1:W1:Y:S02]  /*c830*/  SYNCS.PHASECHK.TRANS64.TRYWAIT P1, [R5+URZ+0x31830], R12 ;  /* 0x0318300c050075a7 */ /* 0x000264000802017f */
[----:B-1----:R-:W-:Y:S05]  /*c840*/  @!P1 NANOSLEEP.SYNCS 0x989680 ;  /* 0x009896800000995d */ /* 0x002fea0003900000 */
[----:B------:R-:W1:Y:S02]  /*c850*/  @!P1 SYNCS.PHASECHK.TRANS64 P1, [R5+URZ+0x31830], R12 ;  /* 0x0318300c050095a7 */ /* 0x000e64000802007f */
[----:B-1----:R-:W-:Y:S05]  /*c860*/  @!P1 BRA `(.L_x_16) ;  /* 0xfffffffc00f09947 */ /* 0x002fea000383ffff */
[----:B------:R-:W-:Y:S05]  /*c870*/  BRA `(.L_x_15) ;  /* 0xffffff6c00d47947 */ /* 0x000fea000383ffff */
.L_x_28:
[----:B-1----:R1:W2:Y:S02]  /*c880*/  SYNCS.PHASECHK.TRANS64.TRYWAIT P1, [R8+URZ+0x31820], R7 ;  /* 0x03182007080075a7 */ /* 0x0022a4000802017f */
[----:B--2---:R-:W-:Y:S05]  /*c890*/  @!P1 NANOSLEEP.SYNCS 0x989680 ;  /* 0x009896800000995d */ /* 0x004fea0003900000 */
[----:B------:R-:W2:Y:S02]  /*c8a0*/  @!P1 SYNCS.PHASECHK.TRANS64 P1, [R8+URZ+0x31820], R7 ;  /* 0x03182007080095a7 */ /* 0x000ea4000802007f */
[----:B--2---:R-:W-:Y:S05]  /*c8b0*/  @!P1 BRA `(.L_x_28) ;  /* 0xfffffffc00f09947 */ /* 0x004fea000383ffff */
[----:B------:R-:W-:Y:S05]  /*c8c0*/  BRA `(.L_x_46) ;  /* 0xffffffe800687947 */ /* 0x000fea000383ffff */
.L_x_31:
[----:B-1----:R1:W2:Y:S02]  /*c8d0*/  SYNCS.PHASECHK.TRANS64.TRYWAIT P1, [R8+URZ+0x31838], R5 ;  /* 0x03183805080075a7 */ /* 0x0022a4000802017f */
[----:B--2---:R-:W-:Y:S05]  /*c8e0*/  @!P1 NANOSLEEP.SYNCS 0x989680 ;  /* 0x009896800000995d */ /* 0x004fea0003900000 */
[----:B------:R-:W2:Y:S02]  /*c8f0*/  @!P1 SYNCS.PHASECHK.TRANS64 P1, [R8+URZ+0x31838], R5 ;  /* 0x03183805080095a7 */ /* 0x000ea4000802007f */
[----:B--2---:R-:W-:Y:S05]  /*c900*/  @!P1 BRA `(.L_x_31) ;  /* 0xfffffffc00f09947 */ /* 0x004fea000383ffff */
[----:B------:R-:W-:Y:S05]  /*c910*/  BRA `(.L_x_47) ;  /* 0xfffffff000487947 */ /* 0x000fea000383ffff */
.L_x_33:
[----:B------:R-:W-:-:S07]  /*c920*/  SHF.L.U32 R20, R6, 0x1f, RZ ;  /* 0x0000001f06147819 */ /* 0x000fce00000006ff */
.L_x_48:
[----:B-1----:R1:W2:Y:S02]  /*c930*/  SYNCS.PHASECHK.TRANS64.TRYWAIT P1, [R19+URZ+0x31820], R20 ;  /* 0x03182014130075a7 */ /* 0x0022a4000802017f */
[----:B--2---:R-:W-:Y:S05]  /*c940*/  @!P1 NANOSLEEP.SYNCS 0x989680 ;  /* 0x009896800000995d */ /* 0x004fea0003900000 */
[----:B------:R-:W2:Y:S02]  /*c950*/  @!P1 SYNCS.PHASECHK.TRANS64 P1, [R19+URZ+0x31820], R20 ;  /* 0x03182014130095a7 */ /* 0x000ea4000802007f */
[----:B--2---:R-:W-:Y:S05]  /*c960*/  @!P1 BRA `(.L_x_48) ;  /* 0xfffffffc00f09947 */ /* 0x004fea000383ffff */
[----:B------:R-:W-:Y:S05]  /*c970*/  BRA `(.L_x_49) ;  /* 0xfffffff400107947 */ /* 0x000fea000383ffff */
.L_x_36:
[----:B---3--:R3:W4:Y:S02]  /*c980*/  SYNCS.PHASECHK.TRANS64.TRYWAIT P1, [R8+URZ+0x31838], R11 ;  /* 0x0318380b080075a7 */ /* 0x008724000802017f */
[----:B----4-:R-:W-:Y:S05]  /*c990*/  @!P1 NANOSLEEP.SYNCS 0x989680 ;  /* 0x009896800000995d */ /* 0x010fea0003900000 */
[----:B------:R-:W4:Y:S02]  /*c9a0*/  @!P1 SYNCS.PHASECHK.TRANS64 P1, [R8+URZ+0x31838], R11 ;  /* 0x0318380b080095a7 */ /* 0x000f24000802007f */
[----:B----4-:R-:W-:Y:S05]  /*c9b0*/  @!P1 BRA `(.L_x_36) ;  /* 0xfffffffc00f09947 */ /* 0x010fea000383ffff */
[----:B------:R-:W-:Y:S05]  /*c9c0*/  BRA `(.L_x_50) ;  /* 0xfffffff400f87947 */ /* 0x000fea000383ffff */
.L_x_38:
[----:B------:R-:W-:Y:S01]  /*c9d0*/  BSSY B0, `(.L_x_51) ;  /* 0x0000006000007945 */ /* 0x000fe20003800000 */
[----:B------:R-:W-:-:S07]  /*c9e0*/  IMAD.MOV.U32 R15, RZ, RZ, -0x1 ;  /* 0xffffffffff0f7424 */ /* 0x000fce00078e00ff */
[----:B-123--:R-:W-:Y:S05]  /*c9f0*/  WARPSYNC.COLLECTIVE R15, `(.L_x_52) ;  /* 0x000000000f0c7348 */ /* 0x00efea0003c00000 */
[----:B------:R-:W-:Y:S02]  /*ca00*/  ELECT P6, UR62, PT ;  /* 0x00000000003e782f */ /* 0x000fe400038c0000 */
[----:B------:R-:W-:Y:S01]  /*ca10*/  MOV R14, UR62 ;  /* 0x0000003e000e7c02 */ /* 0x000fe20008000f00 */
[----:B-123--:R-:W-:Y:S10]  /*ca20*/  ENDCOLLECTIVE ;  /* 0x000000000000791b */ /* 0x00eff40003800000 */
.L_x_52:
[----:B------:R-:W-:Y:S05]  /*ca30*/  BSYNC B0 ;  /* 0x0000000000007941 */ /* 0x000fea0003800000 */
.L_x_51:
[----:B------:R-:W-:Y:S05]  /*ca40*/  BRA `(.L_x_53) ;  /* 0xfffffff800cc7947 */ /* 0x000fea000383ffff */
.L_x_42:
[----:B----4-:R4:W1:Y:S02]  /*ca50*/  SYNCS.PHASECHK.TRANS64.TRYWAIT P0, [R5+URZ], R0 ;  /* 0x00000000050075a7 */ /* 0x010864000800017f */
[----:B-1----:R-:W-:Y:S05]  /*ca60*/  @!P0 NANOSLEEP.SYNCS 0x989680 ;  /* 0x009896800000895d */ /* 0x002fea0003900000 */
[----:B------:R-:W1:Y:S02]  /*ca70*/  @!P0 SYNCS.PHASECHK.TRANS64 P0, [R5+URZ], R0 ;  /* 0x00000000050085a7 */ /* 0x000e64000800007f */
[----:B-1----:R-:W-:Y:S05]  /*ca80*/  @!P0 BRA `(.L_x_42) ;  /* 0xfffffffc00f08947 */ /* 0x002fea000383ffff */
[----:B------:R-:W-:Y:S05]  /*ca90*/  BRA `(.L_x_54) ;  /* 0xfffffff800f07947 */ /* 0x000fea000383ffff */
.L_x_43:
[----:B----4-:R4:W1:Y:S02]  /*caa0*/  SYNCS.PHASECHK.TRANS64.TRYWAIT P0, [R3+URZ], R0 ;  /* 0x00000000030075a7 */ /* 0x010864000800017f */
[----:B-1----:R-:W-:Y:S05]  /*cab0*/  @!P0 NANOSLEEP.SYNCS 0x989680 ;  /* 0x009896800000895d */ /* 0x002fea0003900000 */
[----:B------:R-:W1:Y:S02]  /*cac0*/  @!P0 SYNCS.PHASECHK.TRANS64 P0, [R3+URZ], R0 ;  /* 0x00000000030085a7 */ /* 0x000e64000800007f */
[----:B-1----:R-:W-:Y:S05]  /*cad0*/  @!P0 BRA `(.L_x_43) ;  /* 0xfffffffc00f08947 */ /* 0x002fea000383ffff */
[----:B------:R-:W-:Y:S05]  /*cae0*/  BRA `(.L_x_55) ;  /* 0xfffffffc00007947 */ /* 0x000fea000383ffff */
.L_x_56:
[----:B------:R-:W-:-:S00]  /*caf0*/  BRA `(.L_x_56) ;  /* 0xfffffffc00fc7947 */ /* 0x000fc0000383ffff */
[----:B------:R-:W-:-:S00]  /*cb00*/  NOP ;  /* 0x0000000000007918 */ /* 0x000fc00000000000 */
[----:B------:R-:W-:-:S00]  /*cb10*/  NOP ;  /* 0x0000000000007918 */ /* 0x000fc00000000000 */
[----:B------:R-:W-:-:S00]  /*cb20*/  NOP ;  /* 0x0000000000007918 */ /* 0x000fc00000000000 */
[----:B------:R-:W-:-:S00]  /*cb30*/  NOP ;  /* 0x0000000000007918 */ /* 0x000fc00000000000 */
[----:B------:R-:W-:-:S00]  /*cb40*/  NOP ;  /* 0x0000000000007918 */ /* 0x000fc00000000000 */
[----:B------:R-:W-:-:S00]  /*cb50*/  NOP ;  /* 0x0000000000007918 */ /* 0x000fc00000000000 */
[----:B------:R-:W-:-:S00]  /*cb60*/  NOP ;  /* 0x0000000000007918 */ /* 0x000fc00000000000 */
[----:B------:R-:W-:-:S00]  /*cb70*/  NOP ;  /* 0x0000000000007918 */ /* 0x000fc00000000000 */
.L_x_1145:


//--------------------- .text._ZN7cutlass13device_kernelIN5flash11enable_sm90INS1_16FlashAttnBwdSm90INS1_25CollectiveMainloopBwdSm90ILi2ELi1ELi1EN4cute5tupleIJNS5_1CILi1EEES8_S8_EEENS6_IJNS7_ILi64EEENS7_ILi80EEENS7_ILi256EEEEEENS_6half_tEfNS_4arch4Sm90ELb0ELb0ELb1ELb0ELb0ELb0ELb1ELb1ELi2ELi1ELi1ELi1ELb0EEENS1_24CollectiveEpilogueBwdGQAISD_fSG_Li256ELb0ELb0EEENS1_19SingleTileSchedulerILb0ELb0ELb0ELi80EEEEEEEEEvNT_6ParamsE --------------------------
	.section	.text._ZN7cutlass13device_kernelIN5flash11enable_sm90INS1_16FlashAttnBwdSm90INS1_25CollectiveMainloopBwdSm90ILi2ELi1ELi1EN4cute5tupleIJNS5_1CILi1EEES8_S8_EEENS6_IJNS7_ILi64EEENS7_ILi80EEENS7_ILi256EEEEEENS_6half_tEfNS_4arch4Sm90ELb0ELb0ELb1ELb0ELb0ELb0ELb1ELb1ELi2ELi1ELi1ELi1ELb0EEENS1_24CollectiveEpilogueBwdGQAISD_fSG_Li256ELb0ELb0EEENS1_19SingleTileSchedulerILb0ELb0ELb0ELi80EEEEEEEEEvNT_6ParamsE,"ax",@progbits
	.align	128
.text._ZN7cutlass13device_kernelIN5flash11enable_sm90INS1_16FlashAttnBwdSm90INS1_25CollectiveMainloopBwdSm90ILi2ELi1ELi1EN4cute5tupleIJNS5_1CILi1EEES8_S8_EEENS6_IJNS7_ILi64EEENS7_ILi80EEENS7_ILi256EEEEEENS_6half_tEfNS_4arch4Sm90ELb0ELb0ELb1ELb0ELb0ELb0ELb1ELb1ELi2ELi1ELi1ELi1ELb0EEENS1_24CollectiveEpilogueBwdGQAISD_fSG_Li256ELb0ELb0EEENS1_19SingleTileSchedulerILb0ELb0ELb0ELi80EEEEEEEEEvNT_6ParamsE:
        .type           _ZN7cutlass13device_kernelIN5flash11enable_sm90INS1_16FlashAttnBwdSm90INS1_25CollectiveMainloopBwdSm90ILi2ELi1ELi1EN4cute5tupleIJNS5_1CILi1EEES8_S8_EEENS6_IJNS7_ILi64EEENS7_ILi80EEENS7_ILi256EEEEEENS_6half_tEfNS_4arch4Sm90ELb0ELb0ELb1ELb0ELb0ELb0ELb1ELb1ELi2ELi1ELi1ELi1ELb0EEENS1_24CollectiveEpilogueBwdGQAISD_fSG_Li256ELb0ELb0EEENS1_19SingleTileSchedulerILb0ELb0ELb0ELi80EEEEEEEEEvNT_6ParamsE,@function
        .size           _ZN7cutlass13device_kernelIN5flash11enable_sm90INS1_16FlashAttnBwdSm90INS1_25CollectiveMainloopBwdSm90ILi2ELi1ELi1EN4cute5tupleIJNS5_1CILi1EEES8_S8_EEENS6_IJNS7_ILi64EEENS7_ILi80EEENS7_ILi256EEEEEENS_6half_tEfNS_4arch4Sm90ELb0ELb0ELb1ELb0ELb0ELb0ELb1ELb1ELi2ELi1ELi1ELi1ELb0EEENS1_24CollectiveEpilogueBwdGQAISD_fSG_Li256ELb0ELb0EEENS1_19SingleTileSchedulerILb0ELb0ELb0ELi80EEEEEEEEEvNT_6ParamsE,(.L_x_1146 - _ZN7cutlass13device_kernelIN5flash11enable_sm90INS1_16FlashAttnBwdSm90INS1_25CollectiveMainloopBwdSm90ILi2ELi1ELi1EN4cute5tupleIJNS5_1CILi1EEES8_S8_EEENS6_IJNS7_ILi64EEENS7_ILi80EEENS7_ILi256EEEEEENS_6half_tEfNS_4arch4Sm90ELb0ELb0ELb1ELb0ELb0ELb0ELb1ELb1ELi2ELi1ELi1ELi1ELb0EEENS1_24CollectiveEpilogueBwdGQAISD_fSG_Li256ELb0ELb0EEENS1_19SingleTileSchedulerILb0ELb0ELb0ELi80EEEEEEEEEvNT_6ParamsE)
        .other          _ZN7cutlass13device_kernelIN5flash11enable_sm90INS1_16FlashAttnBwdSm90INS1_25CollectiveMainloopBwdSm90ILi2ELi1ELi1EN4cute5tupleIJNS5_1CILi1EEES8_S8_EEENS6_IJNS7_ILi64EEENS7_ILi80EEENS7_ILi256EEEEEENS_6half_tEfNS_4arch4Sm90ELb0ELb0ELb1ELb0ELb0ELb0ELb1ELb1ELi2ELi1ELi1ELi1ELb0EEENS1_24CollectiveEpilogueBwdGQAISD_fSG_Li256ELb0ELb0EEENS1_19SingleTileSchedulerILb0ELb0ELb0ELi80EEEEEEEEEvNT_6ParamsE,@"STO_CUDA_ENTRY STV_DEFAULT"
_ZN7cutlass13device_kernelIN5flash11enable_sm90INS1_16FlashAttnBwdSm90INS1_25CollectiveMainloopBwdSm90ILi2ELi1ELi1EN4cute5tupleIJNS5_1CILi1EEES8_S8_EEENS6_IJNS7_ILi64EEENS7_ILi80EEENS7_ILi256EEEEEENS_6half_tEfNS_4arch4Sm90ELb0ELb0ELb1ELb0ELb0ELb0ELb1ELb1ELi2ELi1ELi1ELi1ELb0EEENS1_24CollectiveEpilogueBwdGQAISD_fSG_Li256ELb0ELb0EEENS1_19SingleTileSchedulerILb0ELb0ELb0ELi80EEEEEEEEEvNT_6ParamsE:
        /* <DEDUP_REMOVED lines=14> */
[----:B------:R-:W-:-:S02]  /*00e0*/  UIADD3.X UR7, URZ, UR5, URZ, UP0, !UPT ;  /* 0x000000053f077290 */ /* 0x000fc400087fe43f */
[----:B------:R-:W-:Y:S02]  /*00f0*/  UIADD3.X UR9, URZ, UR5, URZ, UP1, !UPT ;  /* 0x000000053f097290 */ /* 0x000fe40008ffe43f */
[----:B------:R-:W-:Y:S02]  /*0100*/  UIADD3.X UR11, URZ, UR5, URZ, UP2, !UPT ;  /* 0x000000053f0b7290 */ /* 0x000fe400097fe43f */
[----:B------:R-:W-:-:S03]  /*0110*/  UIADD3.X UR5, URZ, UR5, URZ, UP3, !UPT ;  /* 0x000000053f057290 */ /* 0x000fc60009ffe43f */
[----:B------:R1:W-:Y:S02]  /*0120*/  UTMACCTL.PF [UR6] ;  /* 0x00000000060079b9 */ /* 0x0003e40008040000 */
[----:B------:R1:W-:Y:S02]  /*0130*/  UTMACCTL.PF [UR8] ;  /* 0x00000000080079b9 */ /* 0x0003e40008040000 */
[----:B------:R1:W-:Y:S02]  /*0140*/  UTMACCTL.PF [UR10] ;  /* 0x000000000a0079b9 */ /* 0x0003e40008040000 */
[----:B------:R1:W-:Y:S02]  /*0150*/  UTMACCTL.PF [UR4] ;  /* 0x00000000040079b9 */ /* 0x0003e40008040000 */
[----:B-1----:R-:W-:Y:S01]  /*0160*/  NOP ;  /* 0x0000000000007918 */ /* 0x002fe20000000000 */
.L_x_58:
[----:B------:R-:W-:Y:S05]  /*0170*/  BSYNC B0 ;  /* 0x0000000000007941 */ /* 0x000fea0003800000 */
.L_x_57:
        /* <DEDUP_REMOVED lines=34> */
.L_x_59:
        /* <DEDUP_REMOVED lines=20> */
.L_x_60:
[----:B-1----:R-:W-:Y:S01]  /*04e0*/  ISETP.NE.AND P0, PT, R2, RZ, PT ;  /* 0x000000ff0200720c */ /* 0x002fe20003f05270 */
[----:B------:R-:W-:Y:S01]  /*04f0*/  IMAD.MOV.U32 R19, RZ, RZ, 0x1 ;  /* 0x00000001ff137424 */ /* 0x000fe200078e00ff */
[----:B------:R-:W-:Y:S01]  /*0500*/  NOP ;  /* 0x0000000000007918 */ /* 0x000fe20000000000 */
[----:B------:R-:W-:Y:S01]  /*0510*/  BSSY B0, `(.L_x_61) ;  /* 0x00009f7000007945 */ /* 0x000fe20003800000 */
[----:B------:R-:W-:Y:S02]  /*0520*/  LOP3.LUT R21, R4, 0x7f, RZ, 0xc0, !PT ;  /* 0x0000007f04157812 */ /* 0x000fe400078ec0ff */
[----:B------:R-:W-:Y:S01]  /*0530*/  SEL R19, R19, 0x2, !P0 ;  /* 0x0000000213137807 */ /* 0x000fe20004000000 */
[----:B--23--:R-:W-:Y:S06]  /*0540*/  BAR.SYNC.DEFER_BLOCKING 0x0 ;  /* 0x0000000000007b1d */ /* 0x00cfec0000010000 */
[----:B------:R-:W-:Y:S05]  /*0550*/  @!P0 BRA `(.L_x_62) ;  /* 0x0000008400c48947 */ /* 0x000fea0003800000 */
.L_x_63:
[----:B------:R-:W-:-:S08]  /*0560*/  NOP ;  /* 0x0000000000007918 */ /* 0x000fd00000000000 */
[----:B------:R-:W1:Y:S02]  /*0570*/  USETMAXREG.TRY_ALLOC.CTAPOOL UP0, 0xf0 ;  /* 0x000000f0000079c8 */ /* 0x000e640008000600 */
[----:B-1----:R-:W-:-:S13]  /*0580*/  PLOP3.LUT P0, PT, PT, PT, UP0, 0x80, 0x0 ;  /* 0x000000000000781c */ /* 0x002fda0003f0f008 */
[----:B------:R-:W-:Y:S05]  /*0590*/  @!P0 BRA `(.L_x_63) ;  /* 0xfffffffc00f08947 */ /* 0x000fea000383ffff */
[----:B------:R-:W1:Y:S02]  /*05a0*/  S2UR UR4, SR_CTAID.Z ;  /* 0x00000000000479c3 */ /* 0x000e640000002700 */
[----:B-1----:R-:W-:-:S13]  /*05b0*/  ISETP.LE.AND P0, PT, RZ, UR4, PT ;  /* 0x00000004ff007c0c */ /* 0x002fda000bf03270 */
[----:B------:R-:W-:Y:S05]  /*05c0*/  @!P0 BRA `(.L_x_64) ;  /* 0x0000009c00ac8947 */ /* 0x000fea0003800000 */
[----:B------:R-:W1:Y:S01]  /*05d0*/  S2R R0, SR_TID.X ;  /* 0x0000000000007919 */ /* 0x000e620000002100 */
[----:B------:R-:W2:Y:S01]  /*05e0*/  S2UR UR4, SR_CgaCtaId ;  /* 0x00000000000479c3 */ /* 0x000ea20000008800 */
[----:B------:R-:W-:Y:S01]  /*05f0*/  UMOV UR60, 0x400 ;  /* 0x00000400003c7882 */ /* 0x000fe20000000000 */
[----:B------:R-:W-:Y:S01]  /*0600*/  SHF.L.U32 R11, RZ, 0x1f, RZ ;  /* 0x0000001fff0b7819 */ /* 0x000fe200000006ff */
[----:B--2---:R-:W-:Y:S01]  /*0610*/  ULEA UR60, UR4, UR60, 0x18 ;  /* 0x0000003c043c7291 */ /* 0x004fe2000f8ec03f */
[----:B-1----:R-:W-:-:S08]  /*0620*/  VIADD R0, R0, 0xffffff80 ;  /* 0xffffff8000007836 */ /* 0x002fd00000000000 */
[----:B------:R-:W1:Y:S01]  /*0630*/  SYNCS.PHASECHK.TRANS64.TRYWAIT P0, [UR60+0x31800], R11 ;  /* 0x0318000bff0075a7 */ /* 0x000e62000800017c */
[----:B------:R-:W-:-:S04]  /*0640*/  SHF.R.S32.HI R3, RZ, 0x1f, R0 ;  /* 0x0000001fff037819 */ /* 0x000fc80000011400 */
[----:B------:R-:W-:-:S04]  /*0650*/  LEA.HI R2, R3, R0, RZ, 0x7 ;  /* 0x0000000003027211 */ /* 0x000fc800078f38ff */
[----:B------:R-:W-:Y:S02]  /*0660*/  SHF.R.S32.HI R229, RZ, 0x7, R2 ;  /* 0x00000007ffe57819 */ /* 0x000fe40000011402 */
[----:B------:R-:W-:-:S03]  /*0670*/  LOP3.LUT R5, R2, 0xffffff80, RZ, 0xc0, !PT ;  /* 0xffffff8002057812 */ /* 0x000fc600078ec0ff */
[----:B------:R-:W2:Y:S02]  /*0680*/  SHFL.IDX PT, R4, R229, RZ, 0x1f ;  /* 0x00001fffe5047589 */ /* 0x000ea400000e0000 */
[----:B------:R-:W-:-:S05]  /*0690*/  IMAD.IADD R6, R0, 0x1, -R5 ;  /* 0x0000000100067824 */ /* 0x000fca00078e0a05 */
[----:B------:R-:W-:-:S04]  /*06a0*/  SHF.R.S32.HI R7, RZ, 0x1f, R6 ;  /* 0x0000001fff077819 */ /* 0x000fc80000011406 */
[CC--:B------:R-:W-:Y:S02]  /*06b0*/  LEA.HI R8, R7.reuse, R6.reuse, RZ, 0x2 ;  /* 0x0000000607087211 */ /* 0x0c0fe400078f10ff */
[----:B------:R-:W-:Y:S02]  /*06c0*/  LEA.HI R7, R7, R6, RZ, 0x5 ;  /* 0x0000000607077211 */ /* 0x000fe400078f28ff */
[--C-:B------:R-:W-:Y:S02]  /*06d0*/  SHF.R.S32.HI R9, RZ, 0x2, R8.reuse ;  /* 0x00000002ff097819 */ /* 0x100fe40000011408 */
[----:B------:R-:W-:Y:S02]  /*06e0*/  SHF.R.S32.HI R10, RZ, 0x1f, R8 ;  /* 0x0000001fff0a7819 */ /* 0x000fe40000011408 */
[----:B------:R-:W-:Y:S02]  /*06f0*/  SHF.R.S32.HI R7, RZ, 0x5, R7 ;  /* 0x00000005ff077819 */ /* 0x000fe40000011407 */
[----:B------:R-:W-:-:S02]  /*0700*/  LEA.HI R10, R10, R9, RZ, 0x3 ;  /* 0x000000090a0a7211 */ /* 0x000fc400078f18ff */
[----:B--2---:R-:W-:Y:S02]  /*0710*/  LEA.HI R2, R4, R4, RZ, 0x1 ;  /* 0x0000000404027211 */ /* 0x004fe400078f08ff */
[----:B------:R-:W-:Y:S02]  /*0720*/  LOP3.LUT R10, R10, 0xfffffff8, RZ, 0xc0, !PT ;  /* 0xfffffff80a0a7812 */ /* 0x000fe400078ec0ff */
[----:B------:R-:W-:-:S03]  /*0730*/  LOP3.LUT R5, R2, 0xfffffffe, RZ, 0xc0, !PT ;  /* 0xfffffffe02057812 */ /* 0x000fc600078ec0ff */
[----:B------:R-:W-:Y:S02]  /*0740*/  IMAD.IADD R10, R9, 0x1, -R10 ;  /* 0x00000001090a7824 */ /* 0x000fe400078e0a0a */
[----:B------:R-:W-:Y:S01]  /*0750*/  IMAD.IADD R4, R4, 0x1, -R5 ;  /* 0x0000000104047824 */ /* 0x000fe200078e0a05 */
[----:B-1----:R-:W-:Y:S06]  /*0760*/  @P0 BRA `(.L_x_65) ;  /* 0x0000000000080947 */ /* 0x002fec0003800000 */
[----:B------:R-:W1:Y:S02]  /*0770*/  SYNCS.PHASECHK.TRANS64.TRYWAIT P0, [UR60+0x31800], R11 ;  /* 0x0318000bff0075a7 */ /* 0x000e64000800017c */
[----:B-1----:R-:W-:Y:S05]  /*0780*/  @!P0 BRA `(.L_x_66) ;  /* 0x0000009c00448947 */ /* 0x002fea0003800000 */
.L_x_65:
[----:B------:R-:W-:Y:S01]  /*0790*/  IMAD R228, R7, 0x10, R10 ;  /* 0x0000001007e47824 */ /* 0x000fe200078e020a */
[----:B------:R-:W-:Y:S01]  /*07a0*/  CS2R R56, SRZ ;  /* 0x0000000000387805 */ /* 0x000fe2000001ff00 */
[----:B------:R-:W2:Y:S01]  /*07b0*/  LDC R10, c[0x0][0x280] ;  /* 0x0000a000ff0a7b82 */ /* 0x000ea20000000800 */
        /* <DEDUP_REMOVED lines=23> */
[----:B--2---:R-:W-:Y:S02]  /*0930*/  ISETP.GE.AND P0, PT, R10, 0x1, PT ;  /* 0x000000010a00780c */ /* 0x004fe40003f06270 */
        /* <DEDUP_REMOVED lines=55> */
[----:B------:R-:W-:Y:S01]  /*0cb0*/  CS2R R134, SRZ ;  /* 0x0000000000867805 */ /* 0x000fe2000001ff00 */
[----:B------:R-:W-:Y:S01]  /*0cc0*/  IMAD.SHL.U32 R230, R6, 0x4, RZ ;  /* 0x0000000406e67824 */ /* 0x000fe200078e00ff */
[----:B------:R-:W-:Y:S06]  /*0cd0*/  @!P0 BRA `(.L_x_67) ;  /* 0x0000007000a48947 */ /* 0x000fec0003800000 */
[----:B------:R-:W2:Y:S01]  /*0ce0*/  S2R R9, SR_CTAID.X ;  /* 0x0000000000097919 */ /* 0x000ea20000002500 */
[----:B------:R-:W2:Y:S01]  /*0cf0*/  LDC R12, c[0x0][0x290] ;  /* 0x0000a400ff0c7b82 */ /* 0x000ea20000000800 */
[CC--:B-1----:R-:W-:Y:S01]  /*0d00*/  LEA.HI R2, R3.reuse, R0.reuse, RZ, 0x5 ;  /* 0x0000000003027211 */ /* 0x0c2fe200078f28ff */
[----:B------:R-:W-:Y:S01]  /*0d10*/  IMAD.MOV.U32 R18, RZ, RZ, RZ ;  /* 0x000000ffff127224 */ /* 0x000fe200078e00ff */
[----:B------:R-:W-:Y:S01]  /*0d20*/  LEA.HI R3, R3, R0, RZ, 0x4 ;  /* 0x0000000003037211 */ /* 0x000fe200078f20ff */
[----:B------:R-:W-:Y:S01]  /*0d30*/  IMAD.MOV.U32 R17, RZ, RZ, RZ ;  /* 0x000000ffff117224 */ /* 0x000fe200078e00ff */
[--C-:B------:R-:W-:Y:S02]  /*0d40*/  SHF.R.S32.HI R5, RZ, 0x5, R2.reuse ;  /* 0x00000005ff057819 */ /* 0x100fe40000011402 */
[----:B------:R-:W-:Y:S02]  /*0d50*/  CS2R R142, SRZ ;  /* 0x00000000008e7805 */ /* 0x000fe4000001ff00 */
[----:B------:R-:W-:-:S02]  /*0d60*/  SHF.R.S32.HI R2, RZ, 0x1f, R2 ;  /* 0x0000001fff027819 */ /* 0x000fc40000011402 */
[----:B------:R-:W-:Y:S02]  /*0d70*/  CS2R R140, SRZ ;  /* 0x00000000008c7805 */ /* 0x000fe4000001ff00 */
[----:B------:R-:W-:Y:S02]  /*0d80*/  LOP3.LUT R3, R3, 0xffffff0, RZ, 0xc0, !PT ;  /* 0x0ffffff003037812 */ /* 0x000fe400078ec0ff */
[----:B------:R-:W-:Y:S02]  /*0d90*/  CS2R R138, SRZ ;  /* 0x00000000008a7805 */ /* 0x000fe4000001ff00 */
[----:B------:R-:W-:Y:S02]  /*0da0*/  LEA.HI R2, R2, R5, RZ, 0x2 ;  /* 0x0000000502027211 */ /* 0x000fe400078f10ff */
[----:B------:R-:W-:Y:S02]  /*0db0*/  CS2R R136, SRZ ;  /* 0x0000000000887805 */ /* 0x000fe4000001ff00 */
[----:B------:R-:W-:Y:S01]  /*0dc0*/  LOP3.LUT R7, R8, 0xfffffffc, RZ, 0xc0, !PT ;  /* 0xfffffffc08077812 */ /* 0x000fe200078ec0ff */
[----:B------:R-:W-:Y:S01]  /*0dd0*/  IMAD.IADD R0, R0, 0x1, -R3 ;  /* 0x0000000100007824 */ /* 0x000fe200078e0a03 */
[----:B------:R-:W-:-:S02]  /*0de0*/  LOP3.LUT R2, R2, 0xfffffc, RZ, 0xc0, !PT ;  /* 0x00fffffc02027812 */ /* 0x000fc400078ec0ff */
[----:B------:R-:W-:Y:S02]  /*0df0*/  CS2R R158, SRZ ;  /* 0x00000000009e7805 */ /* 0x000fe4000001ff00 */
[----:B------:R-:W-:Y:S01]  /*0e00*/  LEA.HI R8, R229, R229, RZ, 0x1 ;  /* 0x000000e5e5087211 */ /* 0x000fe200078f08ff */
[----:B------:R-:W-:Y:S01]  /*0e10*/  IMAD.IADD R7, R6, 0x1, -R7 ;  /* 0x0000000106077824 */ /* 0x000fe200078e0a07 */
[----:B------:R-:W-:Y:S01]  /*0e20*/  LOP3.LUT R19, R19, 0x1, RZ, 0xfc, !PT ;  /* 0x0000000113137812 */ /* 0x000fe200078efcff */
[----:B------:R-:W-:Y:S01]  /*0e30*/  VIADD R6, R10, 0x3f ;  /* 0x0000003f0a067836 */ /* 0x000fe20000000000 */
[----:B------:R-:W-:Y:S01]  /*0e40*/  LOP3.LUT R8, R8, 0xfffffffe, RZ, 0xc0, !PT ;  /* 0xfffffffe08087812 */ /* 0x000fe200078ec0ff */
[----:B------:R-:W-:Y:S01]  /*0e50*/  IMAD.IADD R5, R5, 0x1, -R2 ;  /* 0x0000000105057824 */ /* 0x000fe200078e0a02 */
[----:B------:R-:W-:Y:S01]  /*0e60*/  CS2R R156, SRZ ;  /* 0x00000000009c7805 */ /* 0x000fe2000001ff00 */
[C---:B------:R-:W-:Y:S01]  /*0e70*/  IMAD R0, R229.reuse, 0x40, R0 ;  /* 0x00000040e5007824 */ /* 0x040fe200078e0200 */
[----:B------:R-:W-:Y:S01]  /*0e80*/  SHF.R.S32.HI R3, RZ, 0x1f, R6 ;  /* 0x0000001fff037819 */ /* 0x000fe20000011406 */
[----:B------:R-:W-:Y:S01]  /*0e90*/  IMAD.IADD R8, R229, 0x1, -R8 ;  /* 0x00000001e5087824 */ /* 0x000fe200078e0a08 */
[----:B------:R-:W-:Y:S01]  /*0ea0*/  CS2R R154, SRZ ;  /* 0x00000000009a7805 */ /* 0x000fe2000001ff00 */
[----:B------:R-:W-:Y:S01]  /*0eb0*/  IMAD R0, R5, 0x10, R0 ;  /* 0x0000001005007824 */ /* 0x000fe200078e0200 */
[----:B------:R-:W-:Y:S01]  /*0ec0*/  LEA.HI R231, R3, R6, RZ, 0x6 ;  /* 0x0000000603e77211 */ /* 0x000fe200078f30ff */
[----:B------:R-:W-:Y:S01]  /*0ed0*/  IMAD.MOV.U32 R3, RZ, RZ, RZ ;  /* 0x000000ffff037224 */ /* 0x000fe200078e00ff */
[----:B------:R-:W-:Y:S01]  /*0ee0*/  CS2R R152, SRZ ;  /* 0x0000000000987805 */ /* 0x000fe2000001ff00 */
[----:B--2---:R-:W-:Y:S01]  /*0ef0*/  IMAD R9, R9, -0x50, R12 ;  /* 0xffffffb009097824 */ /* 0x004fe200078e020c */
[----:B------:R-:W-:Y:S01]  /*0f00*/  CS2R R174, SRZ ;  /* 0x0000000000ae7805 */ /* 0x000fe2000001ff00 */
[----:B------:R-:W-:Y:S01]  /*0f10*/  IMAD.SHL.U32 R0, R0, 0x8, RZ ;  /* 0x0000000800007824 */ /* 0x000fe200078e00ff */
[----:B------:R-:W-:Y:S01]  /*0f20*/  CS2R R172, SRZ ;  /* 0x0000000000ac7805 */ /* 0x000fe2000001ff00 */
[----:B------:R-:W-:Y:S01]  /*0f30*/  IMAD R2, R8, -0x8, R9 ;  /* 0xfffffff808027824 */ /* 0x000fe200078e0209 */
[----:B------:R-:W-:-:S02]  /*0f40*/  CS2R R170, SRZ ;  /* 0x0000000000aa7805 */ /* 0x000fc4000001ff00 */
[----:B------:R-:W-:Y:S02]  /*0f50*/  CS2R R168, SRZ ;  /* 0x0000000000a87805 */ /* 0x000fe4000001ff00 */
[----:B------:R-:W-:Y:S01]  /*0f60*/  CS2R R190, SRZ ;  /* 0x0000000000be7805 */ /* 0x000fe2000001ff00 */
[----:B------:R-:W-:Y:S01]  /*0f70*/  IMAD R2, R7, -0x2, R2 ;  /* 0xfffffffe07027824 */ /* 0x000fe200078e0202 */
        /* <DEDUP_REMOVED lines=67> */
[----:B------:R-:W-:Y:S01]  /*13b0*/  SHF.R.S32.HI R231, RZ, 0x6, R231 ;  /* 0x00000006ffe77819 */ /* 0x000fe200000114e7 */
[----:B------:R-:W-:Y:S01]  /*13c0*/  UMOV UR61, URZ ;  /* 0x0000003f003d7c82 */ /* 0x000fe20008000000 */
[----:B------:R-:W-:-:S07]  /*13d0*/  LEA R0, R0, UR60, 0x1 ;  /* 0x0000003c00007c11 */ /* 0x000fce000f8e08ff */
.L_x_78:
[----:B------:R-:W-:-:S13]  /*13e0*/  ISETP.NE.AND P0, PT, R19, 0x3, PT ;  /* 0x000000031300780c */ /* 0x000fda0003f05270 */
[----:B--2---:R-:W-:Y:S05]  /*13f0*/  @!P0 BRA `(.L_x_68) ;  /* 0x0000000000048947 */ /* 0x004fea0003800000 */
[----:B------:R-:W-:Y:S01]  /*1400*/  BPT.TRAP 0x1 ;  /* 0x000000040000795c */ /* 0x000fe20000300000 */
.L_x_68:
[----:B------:R-:W-:Y:S02]  /*1410*/  LEA R16, R3, UR60, 0x3 ;  /* 0x0000003c03107c11 */ /* 0x000fe4000f8e18ff */
[----:B------:R-:W-:-:S04]  /*1420*/  SHF.L.U32 R11, R18, 0x1f, RZ ;  /* 0x0000001f120b7819 */ /* 0x000fc800000006ff */
[----:B------:R1:W2:Y:S01]  /*1430*/  SYNCS.PHASECHK.TRANS64.TRYWAIT P1, [R16+URZ+0x31810], R11 ;  /* 0x0318100b100075a7 */ /* 0x0002a2000802017f */
[----:B------:R-:W-:Y:S05]  /*1440*/  @!P0 BRA `(.L_x_69) ;  /* 0x0000000000048947 */ /* 0x000fea0003800000 */
[----:B------:R-:W-:Y:S01]  /*1450*/  BPT.TRAP 0x1 ;  /* 0x000000040000795c */ /* 0x000fe20000300000 */
.L_x_69:
[----:B------:R-:W-:Y:S01]  /*1460*/  IMAD.U32 R5, RZ, RZ, UR60 ;  /* 0x0000003cff057e24 */ /* 0x000fe2000f8e00ff */
[----:B------:R-:W-:-:S03]  /*1470*/  LEA R6, R4, UR60, 0xa ;  /* 0x0000003c04067c11 */ /* 0x000fc6000f8e50ff */
[----:B------:R-:W-:Y:S01]  /*1480*/  VIADD R7, R5, 0x14100 ;  /* 0x0001410005077836 */ /* 0x000fe20000000000 */
[----:B------:R-:W-:-:S04]  /*1490*/  SHF.R.U32.HI R8, RZ, 0x4, R6 ;  /* 0x00000004ff087819 */ /* 0x000fc80000011606 */
[----:B------:R-:W-:Y:S02]  /*14a0*/  SHF.R.U32.HI R7, RZ, 0x4, R7 ;  /* 0x00000004ff077819 */ /* 0x000fe40000011607 */
[----:B------:R-:W-:Y:S02]  /*14b0*/  LOP3.LUT R9, R8, 0x3fff, RZ, 0xc0, !PT ;  /* 0x00003fff08097812 */ /* 0x000fe400078ec0ff */
[----:B------:R-:W-:Y:S02]  /*14c0*/  LOP3.LUT R8, R7, 0x3fff, RZ, 0xc0, !PT ;  /* 0x00003fff07087812 */ /* 0x000fe400078ec0ff */
[----:B------:R-:W-:Y:S02]  /*14d0*/  LOP3.LUT R7, R9, 0x10000, RZ, 0xfc, !PT ;  /* 0x0001000009077812 */ /* 0x000fe400078efcff */
[----:B------:R-:W-:Y:S01]  /*14e0*/  LOP3.LUT R8, R8, 0x10000, RZ, 0xfc, !PT ;  /* 0x0001000008087812 */ /* 0x000fe200078efcff */
[----:B--2---:R-:W-:Y:S06]  /*14f0*/  @P1 BRA `(.L_x_70) ;  /* 0x0000000000081947 */ /* 0x004fec0003800000 */
[----:B------:R-:W2:Y:S02]  /*1500*/  SYNCS.PHASECHK.TRANS64.TRYWAIT P1, [R16+URZ+0x31810], R11 ;  /* 0x0318100b100075a7 */ /* 0x000ea4000802017f */
[----:B--2---:R-:W-:Y:S05]  /*1510*/  @!P1 BRA `(.L_x_71) ;  /* 0x0000008c00f89947 */ /* 0x004fea0003800000 */
.L_x_70:
[----:B------:R-:W-:Y:S01]  /*1520*/  IMAD R8, R3, 0x800, R8 ;  /* 0x0000080003087824 */ /* 0x000fe200078e0208 */
[C---:B------:R-:W-:Y:S01]  /*1530*/  R2UR UR6, R7.reuse ;  /* 0x00000000070672ca */ /* 0x040fe200000e0000 */
[C---:B------:R-:W-:Y:S01]  /*1540*/  VIADD R9, R7.reuse, 0x80 ;  /* 0x0000008007097836 */ /* 0x040fe20000000000 */
[----:B------:R-:W-:Y:S01]  /*1550*/  WARPGROUP.ARRIVE ;  /* 0x00000000000079c5 */ /* 0x000fe20000000000 */
[----:B------:R-:W-:Y:S01]  /*1560*/  VIADD R10, R7, 0x100 ;  /* 0x00000100070a7836 */ /* 0x000fe20000000000 */
[----:B------:R-:W-:Y:S01]  /*1570*/  R2UR UR4, R8 ;  /* 0x00000000080472ca */ /* 0x000fe200000e0000 */
[----:B------:R-:W-:Y:S01]  /*1580*/  UMOV UR7, 0x40000000 ;  /* 0x4000000000077882 */ /* 0x000fe20000000000 */
[----:B------:R-:W-:Y:S01]  /*1590*/  R2UR UR8, R9 ;  /* 0x00000000090872ca */ /* 0x000fe200000e0000 */
[C---:B------:R-:W-:Y:S01]  /*15a0*/  VIADD R9, R7.reuse, 0x180 ;  /* 0x0000018007097836 */ /* 0x040fe20000000000 */
[----:B------:R-:W-:Y:S01]  /*15b0*/  R2UR UR9, R10 ;  /* 0x000000000a0972ca */ /* 0x000fe200000e0000 */
[----:B------:R-:W-:Y:S01]  /*15c0*/  VIADD R10, R7, 0x200 ;  /* 0x00000200070a7836 */ /* 0x000fe20000000000 */
[----:B------:R-:W-:-:S02]  /*15d0*/  UMOV UR5, 0x40000040 ;  /* 0x4000004000057882 */ /* 0x000fc40000000000 */
[----:B------:R-:W-:Y:S01]  /*15e0*/  R2UR UR10, R9 ;  /* 0x00000000090a72ca */ /* 0x000fe200000e0000 */
[----:B------:R-:W-:Y:S01]  /*15f0*/  VIADD R9, R8, 0x2 ;  /* 0x0000000208097836 */ /* 0x000fe20000000000 */
[----:B------:R-:W-:Y:S01]  /*1600*/  R2UR UR11, R10 ;  /* 0x000000000a0b72ca */ /* 0x000fe200000e0000 */
[----:B------:R-:W-:Y:S02]  /*1610*/  VIADD R10, R7, 0x2 ;  /* 0x00000002070a7836 */ /* 0x000fe40000000000 */
[----:B------:R-:W-:Y:S01]  /*1620*/  HGMMA.64x8x16.F32 R24, gdesc[UR4], RZ, !UPT ;  /* 0x00000000041879f0 */ /* 0x000fe2000c7008ff */
[----:B------:R-:W-:Y:S01]  /*1630*/  UMOV UR7, 0x40000000 ;  /* 0x4000000000077882 */ /* 0x000fe20000000000 */
[----:B------:R-:W-:Y:S02]  /*1640*/  UMOV UR6, UR8 ;  /* 0x0000000800067c82 */ /* 0x000fe40008000000 */
[----:B------:R-:W-:Y:S01]  /*1650*/  HGMMA.64x8x16.F32 R28, gdesc[UR4], RZ, !UPT ;  /* 0x00000000041c79f0 */ /* 0x000fe2000c7008ff */
[----:B------:R-:W-:Y:S01]  /*1660*/  UMOV UR6, UR9 ;  /* 0x0000000900067c82 */ /* 0x000fe20008000000 */
[----:B------:R-:W-:-:S02]  /*1670*/  UMOV UR7, 0x40000000 ;  /* 0x4000000000077882 */ /* 0x000fc40000000000 */
[----:B------:R-:W-:Y:S01]  /*1680*/  HGMMA.64x8x16.F32 R32, gdesc[UR4], RZ, !UPT ;  /* 0x00000000042079f0 */ /* 0x000fe2000c7008ff */
[----:B------:R-:W-:Y:S01]  /*1690*/  UMOV UR6, UR10 ;  /* 0x0000000a00067c82 */ /* 0x000fe20008000000 */
[----:B------:R-:W-:Y:S02]  /*16a0*/  UMOV UR7, 0x40000000 ;  /* 0x4000000000077882 */ /* 0x000fe40000000000 */
[----:B------:R-:W-:Y:S01]  /*16b0*/  HGMMA.64x8x16.F32 R36, gdesc[UR4], RZ, !UPT ;  /* 0x00000000042479f0 */ /* 0x000fe2000c7008ff */
[----:B------:R-:W-:Y:S01]  /*16c0*/  UMOV UR6, UR11 ;  /* 0x0000000b00067c82 */ /* 0x000fe20008000000 */
[----:B------:R-:W-:Y:S02]  /*16d0*/  UMOV UR7, 0x40000000 ;  /* 0x4000000000077882 */ /* 0x000fe40000000000 */
[----:B------:R-:W-:Y:S01]  /*16e0*/  HGMMA.64x8x16.F32 R40, gdesc[UR4], RZ, !UPT ;  /* 0x00000000042879f0 */ /* 0x000fe2000c7008ff */
[----:B------:R-:W-:Y:S01]  /*16f0*/  R2UR UR6, R10 ;  /* 0x000000000a0672ca */ /* 0x000fe200000e0000 */
[----:B------:R-:W-:Y:S01]  /*1700*/  VIADD R10, R7, 0x82 ;  /* 0x00000082070a7836 */ /* 0x000fe20000000000 */
[----:B------:R-:W-:Y:S01]  /*1710*/  R2UR UR4, R9 ;  /* 0x00000000090472ca */ /* 0x000fe200000e0000 */
[C---:B------:R-:W-:Y:S01]  /*1720*/  VIADD R9, R7.reuse, 0x102 ;  /* 0x0000010207097836 */ /* 0x040fe20000000000 */
[----:B------:R-:W-:Y:S01]  /*1730*/  UMOV UR7, 0x40000000 ;  /* 0x4000000000077882 */ /* 0x000fe20000000000 */
        /* <DEDUP_REMOVED lines=9> */
[----:B------:R-:W-:Y:S03]  /*17d0*/  HGMMA.64x8x16.F32 R24, gdesc[UR4], R24 ;  /* 0x00000000041879f0 */ /* 0x000fe60008700818 */
[----:B------:R-:W-:Y:S01]  /*17e0*/  UMOV UR6, UR8 ;  /* 0x0000000800067c82 */ /* 0x000fe20008000000 */
[----:B------:R-:W-:Y:S02]  /*17f0*/  UMOV UR7, 0x40000000 ;  /* 0x4000000000077882 */ /* 0x000fe40000000000 */
[----:B------:R-:W-:Y:S01]  /*1800*/  HGMMA.64x8x16.F32 R28, gdesc[UR4], R28 ;  /* 0x00000000041c79f0 */ /* 0x000fe2000870081c */
[----:B------:R-:W-:Y:S01]  /*1810*/  UMOV UR6, UR9 ;  /* 0x0000000900067c82 */ /* 0x000fe20008000000 */
[----:B------:R-:W-:-:S02]  /*1820*/  UMOV UR7, 0x40000000 ;  /* 0x4000000000077882 */ /* 0x000fc40000000000 */
[----:B------:R-:W-:Y:S01]  /*1830*/  HGMMA.64x8x16.F32 R32, gdesc[UR4], R32 ;  /* 0x00000000042079f0 */ /* 0x000fe20008700820 */
[----:B------:R-:W-:Y:S01]  /*1840*/  UMOV UR6, UR10 ;  /* 0x0000000a00067c82 */ /* 0x000fe20008000000 */
[----:B------:R-:W-:Y:S02]  /*1850*/  UMOV UR7, 0x40000000 ;  /* 0x4000000000077882 */ /* 0x000fe40000000000 */
[----:B------:R-:W-:Y:S01]  /*1860*/  HGMMA.64x8x16.F32 R36, gdesc[UR4], R36 ;  /* 0x00000000042479f0 */ /* 0x000fe20008700824 */
[----:B------:R-:W-:Y:S01]  /*1870*/  UMOV UR6, UR11 ;  /* 0x0000000b00067c82 */ /* 0x000fe20008000000 */
[----:B------:R-:W-:Y:S02]  /*1880*/  UMOV UR7, 0x40000000 ;  /* 0x4000000000077882 */ /* 0x000fe40000000000 */
[----:B------:R-:W-:Y:S01]  /*1890*/  HGMMA.64x8x16.F32 R40, gdesc[UR4], R40 ;  /* 0x00000000042879f0 */ /* 0x000fe20008700828 */
        /* <DEDUP_REMOVED lines=312> */
[----:B------:R-:W-:Y:S01]  /*2c20*/  HGMMA.64x8x16.F32 R24, gdesc[UR4], R24 ;  /* 0x00000000041879f0 */ /* 0x000fe20008700818 */
        /* <DEDUP_REMOVED lines=22> */
[----:B------:R-:W-:Y:S02]  /*2d90*/  R2UR UR10, R10 ;  /* 0x000000000a0a72ca */ /* 0x000fe400000e0000 */
        /* <DEDUP_REMOVED lines=16> */
[C---:B------:R-:W-:Y:S01]  /*2ea0*/  VIADD R9, R7.reuse, 0x806 ;  /* 0x0000080607097836 */ /* 0x040fe20000000000 */
[----:B------:R-:W-:Y:S01]  /*2eb0*/  R2UR UR4, R8 ;  /* 0x00000000080472ca */ /* 0x000fe200000e0000 */
[----:B------:R-:W-:Y:S01]  /*2ec0*/  VIADD R8, R7, 0x886 ;  /* 0x0000088607087836 */ /* 0x000fe20000000000 */
[----:B------:R-:W-:Y:S01]  /*2ed0*/  UMOV UR7, 0x40000000 ;  /* 0x4000000000077882 */ /* 0x000fe20000000000 */
[----:B------:R-:W-:Y:S01]  /*2ee0*/  UMOV UR5, 0x40000040 ;  /* 0x4000004000057882 */ /* 0x000fe20000000000 */
[----:B------:R-:W-:Y:S01]  /*2ef0*/  R2UR UR8, R9 ;  /* 0x00000000090872ca */ /* 0x000fe200000e0000 */
[C---:B------:R-:W-:Y:S01]  /*2f00*/  VIADD R9, R7.reuse, 0x906 ;  /* 0x0000090607097836 */ /* 0x040fe20000000000 */
[----:B------:R-:W-:Y:S01]  /*2f10*/  R2UR UR9, R8 ;  /* 0x00000000080972ca */ /* 0x000fe200000e0000 */
[----:B------:R-:W-:-:S03]  /*2f20*/  VIADD R7, R7, 0x986 ;  /* 0x0000098607077836 */ /* 0x000fc60000000000 */
[----:B------:R-:W-:Y:S02]  /*2f30*/  R2UR UR10, R9 ;  /* 0x00000000090a72ca */ /* 0x000fe400000e0000 */
[----:B------:R-:W-:Y:S01]  /*2f40*/  R2UR UR11, R7 ;  /* 0x00000000070b72ca */ /* 0x000fe200000e0000 */
[----:B------:R-:W-:-:S05]  /*2f50*/  IMAD R7, R3, 0x40, R228 ;  /* 0x0000004003077824 */ /* 0x000fca00078e02e4 */
[----:B------:R-:W-:-:S05]  /*2f60*/  LEA R7, R7, UR60, 0x2 ;  /* 0x0000003c07077c11 */ /* 0x000fca000f8e10ff */
[----:B------:R3:W4:Y:S04]  /*2f70*/  LDS R10, [R7+0x2c100] ;  /* 0x02c10000070a7984 */ /* 0x0007280000000800 */
[----:B------:R3:W1:Y:S01]  /*2f80*/  LDS R8, [R7+0x2c120] ;  /* 0x02c1200007087984 */ /* 0x0006620000000800 */
        /* <DEDUP_REMOVED lines=12> */
[----:B------:R-:W-:Y:S01]  /*3050*/  HGMMA.64x8x16.F32 R40, gdesc[UR4], R40, gsb0 ;  /* 0x00000000042879f0 */ /* 0x000fe20008000828 */
[----:B---3--:R-:W-:Y:S05]  /*3060*/  @!P0 BRA `(.L_x_72) ;  /* 0x0000000000048947 */ /* 0x008fea0003800000 */
[----:B------:R-:W-:Y:S01]  /*3070*/  BPT.TRAP 0x1 ;  /* 0x000000040000795c */ /* 0x000fe20000300000 */
.L_x_72:
[----:B------:R-:W-:-:S04]  /*3080*/  SHF.L.U32 R12, R17, 0x1f, RZ ;  /* 0x0000001f110c7819 */ /* 0x000fc800000006ff */
[----:B------:R3:W1:Y:S01]  /*3090*/  SYNCS.PHASECHK.TRANS64.TRYWAIT P1, [UR60+0x31830], R12 ;  /* 0x0318300cff0075a7 */ /* 0x000662000802017c */
[----:B------:R-:W-:Y:S05]  /*30a0*/  @!P0 BRA `(.L_x_73) ;  /* 0x0000000000048947 */ /* 0x000fea0003800000 */
[----:B------:R-:W-:Y:S01]  /*30b0*/  BPT.TRAP 0x1 ;  /* 0x000000040000795c */ /* 0x000fe20000300000 */
.L_x_73:
[----:B------:R-:W-:Y:S02]  /*30c0*/  VIADD R6, R6, 0xa000 ;  /* 0x0000a00006067836 */ /* 0x000fe40000000000 */
[----:B------:R-:W-:-:S03]  /*30d0*/  VIADD R9, R5, 0x24100 ;  /* 0x0002410005097836 */ /* 0x000fc60000000000 */
[----:B------:R-:W-:Y:S02]  /*30e0*/  SHF.R.U32.HI R6, RZ, 0x4, R6 ;  /* 0x00000004ff067819 */ /* 0x000fe40000011606 */
[----:B------:R-:W-:Y:S02]  /*30f0*/  SHF.R.U32.HI R7, RZ, 0x4, R9 ;  /* 0x00000004ff077819 */ /* 0x000fe40000011609 */
[----:B------:R-:W-:Y:S02]  /*3100*/  LOP3.LUT R6, R6, 0x3fff, RZ, 0xc0, !PT ;  /* 0x00003fff06067812 */ /* 0x000fe400078ec0ff */
[----:B------:R-:W-:Y:S02]  /*3110*/  LOP3.LUT R7, R7, 0x3fff, RZ, 0xc0, !PT ;  /* 0x00003fff07077812 */ /* 0x000fe400078ec0ff */
[----:B------:R-:W-:Y:S02]  /*3120*/  LOP3.LUT R6, R6, 0x10000, RZ, 0xfc, !PT ;  /* 0x0001000006067812 */ /* 0x000fe400078efcff */
[----:B------:R-:W-:Y:S01]  /*3130*/  LOP3.LUT R7, R7, 0x10000, RZ, 0xfc, !PT ;  /* 0x0001000007077812 */ /* 0x000fe200078efcff */
[----:B-1----:R-:W-:Y:S06]  /*3140*/  @P1 BRA `(.L_x_74) ;  /* 0x0000000000081947 */ /* 0x002fec0003800000 */
[----:B------:R-:W1:Y:S02]  /*3150*/  SYNCS.PHASECHK.TRANS64.TRYWAIT P1, [UR60+0x31830], R12 ;  /* 0x0318300cff0075a7 */ /* 0x000e64000802017c */
[----:B-1----:R-:W-:Y:S05]  /*3160*/  @!P1 BRA `(.L_x_75) ;  /* 0x0000007000f89947 */ /* 0x002fea0003800000 */
.L_x_74:
[C---:B--2---:R-:W-:Y:S01]  /*3170*/  VIADD R11, R6.reuse, 0x80 ;  /* 0x00000080060b7836 */ /* 0x044fe20000000000 */
[----:B------:R-:W-:Y:S01]  /*3180*/  R2UR UR4, R7 ;  /* 0x00000000070472ca */ /* 0x000fe200000e0000 */
[C---:B---3--:R-:W-:Y:S01]  /*3190*/  VIADD R12, R6.reuse, 0x100 ;  /* 0x00000100060c7836 */ /* 0x048fe20000000000 */
[C---:B------:R-:W-:Y:S01]  /*31a0*/  R2UR UR6, R6.reuse ;  /* 0x00000000060672ca */ /* 0x040fe200000e0000 */
[----:B------:R-:W-:Y:S01]  /*31b0*/  WARPGROUP.ARRIVE ;  /* 0x00000000000079c5 */ /* 0x000fe20000000000 */
        /* <DEDUP_REMOVED lines=9> */
[----:B------:R-:W-:Y:S01]  /*3250*/  VIADD R12, R7, 0x2 ;  /* 0x00000002070c7836 */ /* 0x000fe20000000000 */
[C---:B------:R-:W-:Y:S01]  /*3260*/  ISETP.GT.AND P1, PT, R2.reuse, RZ, PT ;  /* 0x000000ff0200720c */ /* 0x040fe20003f24270 */
[----:B------:R-:W-:Y:S01]  /*3270*/  HGMMA.64x8x16.F32 R44, gdesc[UR4], RZ, !UPT ;  /* 0x00000000042c79f0 */ /* 0x000fe2000c7008ff */
[----:B------:R-:W-:Y:S01]  /*3280*/  UMOV UR7, 0x40000000 ;  /* 0x4000000000077882 */ /* 0x000fe20000000000 */
[----:B------:R-:W-:Y:S01]  /*3290*/  UMOV UR6, UR8 ;  /* 0x0000000800067c82 */ /* 0x000fe20008000000 */
[----:B------:R-:W-:Y:S01]  /*32a0*/  ISETP.GT.AND P2, PT, R2, 0x1, PT ;  /* 0x000000010200780c */ /* 0x000fe20003f44270 */
[----:B------:R-:W-:Y:S01]  /*32b0*/  HGMMA.64x8x16.F32 R48, gdesc[UR4], RZ, !UPT ;  /* 0x00000000043079f0 */ /* 0x000fe2000c7008ff */
[----:B------:R-:W-:Y:S01]  /*32c0*/  UMOV UR6, UR9 ;  /* 0x0000000900067c82 */ /* 0x000fe20008000000 */
[----:B------:R-:W-:Y:S01]  /*32d0*/  UMOV UR7, 0x40000000 ;  /* 0x4000000000077882 */ /* 0x000fe20000000000 */
[----:B------:R-:W-:Y:S01]  /*32e0*/  LEA R224, R228, UR60, 0x2 ;  /* 0x0000003ce4e07c11 */ /* 0x000fe2000f8e10ff */
[----:B------:R-:W-:Y:S01]  /*32f0*/  HGMMA.64x8x16.F32 R52, gdesc[UR4], RZ, !UPT ;  /* 0x00000000043479f0 */ /* 0x000fe2000c7008ff */
[----:B------:R-:W-:Y:S01]  /*3300*/  UMOV UR6, UR10 ;  /* 0x0000000a00067c82 */ /* 0x000fe20008000000 */
[----:B------:R-:W-:Y:S01]  /*3310*/  UMOV UR7, 0x40000000 ;  /* 0x4000000000077882 */ /* 0x000fe20000000000 */
[C---:B------:R-:W-:Y:S01]  /*3320*/  ISETP.GT.AND P3, PT, R2.reuse, 0x11, PT ;  /* 0x000000110200780c */ /* 0x040fe20003f64270 */
[----:B------:R-:W-:Y:S01]  /*3330*/  HGMMA.64x8x16.F32 R216, gdesc[UR4], RZ, !UPT ;  /* 0x0000000004d879f0 */ /* 0x000fe2000c7008ff */
[----:B------:R-:W-:Y:S01]  /*3340*/  UMOV UR6, UR11 ;  /* 0x0000000b00067c82 */ /* 0x000fe20008000000 */
[----:B------:R-:W-:Y:S01]  /*3350*/  UMOV UR7, 0x40000000 ;  /* 0x4000000000077882 */ /* 0x000fe20000000000 */
[----:B------:R-:W-:Y:S01]  /*3360*/  ISETP.GT.AND P4, PT, R2, 0x31, PT ;  /* 0x000000310200780c */ /* 0x000fe20003f84270 */
        /* <DEDUP_REMOVED lines=11> */
[----:B------:R-:W-:Y:S01]  /*3420*/  ISETP.GT.AND P5, PT, R2, 0x40, PT ;  /* 0x000000400200780c */ /* 0x000fe20003fa4270 */
[----:B------:R-:W-:Y:S01]  /*3430*/  UMOV UR57, 0x40000040 ;  /* 0x4000004000397882 */ /* 0x000fe20000000000 */
[----:B------:R-:W-:Y:S01]  /*3440*/  R2UR UR10, R11 ;  /* 0x000000000b0a72ca */ /* 0x000fe200000e0000 */
[----:B------:R-:W-:Y:S01]  /*3450*/  VIADD R11, R6, 0x4 ;  /* 0x00000004060b7836 */ /* 0x000fe20000000000 */
[----:B------:R-:W-:Y:S01]  /*3460*/  R2UR UR11, R12 ;  /* 0x000000000c0b72ca */ /* 0x000fe200000e0000 */
[----:B------:R-:W-:Y:S01]  /*3470*/  VIADD R12, R7, 0x4 ;  /* 0x00000004070c7836 */ /* 0x000fe20000000000 */
[----:B------:R-:W-:Y:S01]  /*3480*/  ISETP.GT.AND P6, PT, R2, 0x41, PT ;  /* 0x000000410200780c */ /* 0x000fe20003fc4270 */
[----:B------:R-:W-:Y:S01]  /*3490*/  UMOV UR59, 0x40 ;  /* 0x00000040003b7882 */ /* 0x000fe20000000000 */
[----:B------:R-:W-:Y:S01]  /*34a0*/  UMOV UR13, UR57 ;  /* 0x00000039000d7c82 */ /* 0x000fe20008000000 */
[----:B------:R-:W-:Y:S01]  /*34b0*/  UMOV UR15, 0x40 ;  /* 0x00000040000f7882 */ /* 0x000fe20000000000 */
[----:B------:R-:W-:Y:S01]  /*34c0*/  UMOV UR17, UR57 ;  /* 0x0000003900117c82 */ /* 0x000fe20008000000 */
[----:B------:R-:W-:Y:S01]  /*34d0*/  UMOV UR19, 0x40 ;  /* 0x0000004000137882 */ /* 0x000fe20000000000 */
[----:B------:R-:W-:Y:S01]  /*34e0*/  UMOV UR49, 0x40000040 ;  /* 0x4000004000317882 */ /* 0x000fe20000000000 */
        /* <DEDUP_REMOVED lines=8> */
[----:B------:R-:W-:Y:S01]  /*3570*/  HGMMA.64x8x16.F32 R44, gdesc[UR4], R44 ;  /* 0x00000000042c79f0 */ /* 0x000fe2000870082c */
[----:B------:R-:W-:Y:S01]  /*3580*/  UMOV UR6, UR8 ;  /* 0x0000000800067c82 */ /* 0x000fe20008000000 */
[----:B------:R-:W-:Y:S01]  /*3590*/  UMOV UR7, 0x40000000 ;  /* 0x4000000000077882 */ /* 0x000fe20000000000 */
[----:B------:R-:W-:Y:S01]  /*35a0*/  UMOV UR31, 0x40 ;  /* 0x00000040001f7882 */ /* 0x000fe20000000000 */
[----:B------:R-:W-:Y:S01]  /*35b0*/  HGMMA.64x8x16.F32 R48, gdesc[UR4], R48 ;  /* 0x00000000043079f0 */ /* 0x000fe20008700830 */
[----:B------:R-:W-:Y:S01]  /*35c0*/  UMOV UR6, UR9 ;  /* 0x0000000900067c82 */ /* 0x000fe20008000000 */
        /* <DEDUP_REMOVED lines=20> */
[C---:B------:R-:W-:Y:S01]  /*3710*/  VIADD R12, R6.reuse, 0x204 ;  /* 0x00000204060c7836 */ /* 0x040fe20000000000 */
[----:B------:R-:W-:Y:S01]  /*3720*/  UMOV UR39, 0x40 ;  /* 0x0000004000277882 */ /* 0x000fe20000000000 */
[----:B------:R-:W-:Y:S01]  /*3730*/  UMOV UR33, UR25 ;  /* 0x0000001900217c82 */ /* 0x000fe20008000000 */
[----:B------:R-:W-:Y:S01]  /*3740*/  R2UR UR10, R11 ;  /* 0x000000000b0a72ca */ /* 0x000fe200000e0000 */
[----:B------:R-:W-:Y:S01]  /*3750*/  VIADD R11, R6, 0x6 ;  /* 0x00000006060b7836 */ /* 0x000fe20000000000 */
[----:B------:R-:W-:Y:S01]  /*3760*/  R2UR UR11, R12 ;  /* 0x000000000c0b72ca */ /* 0x000fe200000e0000 */
[----:B------:R-:W-:Y:S01]  /*3770*/  VIADD R12, R7, 0x6 ;  /* 0x00000006070c7836 */ /* 0x000fe20000000000 */
[----:B------:R-:W-:Y:S01]  /*3780*/  UMOV UR35, 0x40 ;  /* 0x0000004000237882 */ /* 0x000fe20000000000 */
[----:B------:R-:W-:Y:S01]  /*3790*/  IMAD R5, R4, 0x2800, R5 ;  /* 0x0000280004057824 */ /* 0x000fe200078e0205 */
[----:B------:R-:W-:Y:S01]  /*37a0*/  UMOV UR21, 0x40000040 ;  /* 0x4000004000157882 */ /* 0x000fe20000000000 */
[----:B------:R-:W-:-:S03]  /*37b0*/  UMOV UR23, 0x40 ;  /* 0x0000004000177882 */ /* 0x000fc60000000000 */
[----:B------:R-:W-:-:S04]  /*37c0*/  SHF.R.U32.HI R5, RZ, 0x4, R5 ;  /* 0x00000004ff057819 */ /* 0x000fc80000011605 */
[----:B------:R-:W-:Y:S01]  /*37d0*/  LOP3.LUT R5, R5, 0x3fff, RZ, 0xc0, !PT ;  /* 0x00003fff05057812 */ /* 0x000fe200078ec0ff */
[----:B------:R-:W-:Y:S01]  /*37e0*/  HGMMA.64x8x16.F32 R44, gdesc[UR4], R44 ;  /* 0x00000000042c79f0 */ /* 0x000fe2000870082c */
[----:B------:R-:W-:Y:S01]  /*37f0*/  UMOV UR6, UR8 ;  /* 0x0000000800067c82 */ /* 0x000fe20008000000 */
[----:B------:R-:W-:Y:S02]  /*3800*/  UMOV UR7, 0x40000000 ;  /* 0x4000000000077882 */ /* 0x000fe40000000000 */
        /* <DEDUP_REMOVED lines=321> */
[----:B------:R-:W-:Y:S04]  /*4c20*/  HGMMA.64x8x16.F32 R44, gdesc[UR4], R44 ;  /* 0x00000000042c79f0 */ /* 0x000fe8000870082c */
        /* <DEDUP_REMOVED lines=15> */
[C---:B------:R-:W-:Y:S01]  /*4d20*/  VIADD R11, R6.reuse, 0x886 ;  /* 0x00000886060b7836 */ /* 0x040fe20000000000 */
        /* <DEDUP_REMOVED lines=8> */
[----:B------:R-:W-:Y:S04]  /*4db0*/  HGMMA.64x8x16.F32 R44, gdesc[UR4], R44 ;  /* 0x00000000042c79f0 */ /* 0x000fe8000870082c */
[----:B------:R-:W-:Y:S01]  /*4dc0*/  UMOV UR6, UR8 ;  /* 0x0000000800067c82 */ /* 0x000fe20008000000 */
[----:B------:R-:W-:Y:S01]  /*4dd0*/  UMOV UR7, 0x40000000 ;  /* 0x4000000000077882 */ /* 0x000fe20000000000 */
[----:B------:R-:W-:Y:S01]  /*4de0*/  ULDC UR8, c[0x0][0x75c] ;  /* 0x0001d70000087ab9 */ /* 0x000fe20000000800 */
[----:B------:R-:W-:Y:S01]  /*4df0*/  HGMMA.64x8x16.F32 R48, gdesc[UR4], R48 ;  /* 0x00000000043079f0 */ /* 0x000fe20008700830 */
[----:B------:R-:W-:Y:S01]  /*4e00*/  UMOV UR6, UR9 ;  /* 0x0000000900067c82 */ /* 0x000fe20008000000 */
[----:B------:R-:W-:Y:S01]  /*4e10*/  UMOV UR7, 0x40000000 ;  /* 0x4000000000077882 */ /* 0x000fe20000000000 */
[----:B------:R-:W-:Y:S01]  /*4e20*/  UMOV UR9, UR15 ;  /* 0x0000000f00097c82 */ /* 0x000fe20008000000 */
[----:B------:R-:W-:Y:S01]  /*4e30*/  HGMMA.64x8x16.F32 R52, gdesc[UR4], R52 ;  /* 0x00000000043479f0 */ /* 0x000fe20008700834 */
[----:B------:R-:W-:Y:S01]  /*4e40*/  UMOV UR6, UR10 ;  /* 0x0000000a00067c82 */ /* 0x000fe20008000000 */
[----:B------:R-:W-:-:S02]  /*4e50*/  UMOV UR7, 0x40000000 ;  /* 0x4000000000077882 */ /* 0x000fc40000000000 */
[----:B------:R-:W-:Y:S01]  /*4e60*/  HGMMA.64x8x16.F32 R216, gdesc[UR4], R216 ;  /* 0x0000000004d879f0 */ /* 0x000fe200087008d8 */
[----:B------:R-:W-:Y:S01]  /*4e70*/  UMOV UR6, UR11 ;  /* 0x0000000b00067c82 */ /* 0x000fe20008000000 */
[----:B------:R-:W-:Y:S01]  /*4e80*/  UMOV UR7, 0x40000000 ;  /* 0x4000000000077882 */ /* 0x000fe20000000000 */
[----:B------:R-:W-:Y:S01]  /*4e90*/  UMOV UR11, UR19 ;  /* 0x00000013000b7c82 */ /* 0x000fe20008000000 */
[----:B------:R-:W-:Y:S01]  /*4ea0*/  HGMMA.64x8x16.F32 R220, gdesc[UR4], R220, gsb0 ;  /* 0x0000000004dc79f0 */ /* 0x000fe200080008dc */
[----:B------:R-:W-:Y:S01]  /*4eb0*/  ULDC UR4, c[0x0][0x744] ;  /* 0x0001d10000047ab9 */ /* 0x000fe20000000800 */
[----:B------:R-:W-:Y:S01]  /*4ec0*/  UMOV UR7, 0x40 ;  /* 0x0000004000077882 */ /* 0x000fe20000000000 */
[----:B------:R-:W-:Y:S02]  /*4ed0*/  WARPGROUP.DEPBAR.LE gsb0, 0x1 ;  /* 0x00008000000079c5 */ /* 0x000fe40000010100 */
[----:B------:R-:W-:Y:S01]  /*4ee0*/  FMUL.FTZ R11, R24, UR8 ;  /* 0x00000008180b7c20 */ /* 0x000fe20008410000 */
[----:B------:R-:W-:Y:S01]  /*4ef0*/  FMUL.FTZ R12, R26, UR8 ;  /* 0x000000081a0c7c20 */ /* 0x000fe20008410000 */
[----:B------:R-:W-:Y:S01]  /*4f00*/  FMUL.FTZ R13, R25, UR8 ;  /* 0x00000008190d7c20 */ /* 0x000fe20008410000 */
[----:B------:R-:W-:Y:S01]  /*4f10*/  FMUL.FTZ R15, R27, UR8 ;  /* 0x000000081b0f7c20 */ /* 0x000fe20008410000 */
[----:B------:R-:W1:Y:S01]  /*4f20*/  LDS R14, [R224+0x2c320] ;  /* 0x02c32000e00e7984 */ /* 0x000e620000000800 */
[----:B------:R-:W-:Y:S01]  /*4f30*/  FMUL.FTZ R24, R28, UR8 ;  /* 0x000000081c187c20 */ /* 0x000fe20008410000 */
[----:B------:R-:W2:Y:S01]  /*4f40*/  MUFU.TANH R11, R11 ;  /* 0x0000000b000b7308 */ /* 0x000ea20000002400 */
[----:B------:R-:W-:Y:S01]  /*4f50*/  FMUL.FTZ R26, R29, UR8 ;  /* 0x000000081d1a7c20 */ /* 0x000fe20008410000 */
[----:B------:R-:W-:Y:S01]  /*4f60*/  FMUL.FTZ R29, R32, UR8 ;  /* 0x00000008201d7c20 */ /* 0x000fe20008410000 */
[----:B------:R-:W-:Y:S01]  /*4f70*/  FMUL.FTZ R27, R30, UR8 ;  /* 0x000000081e1b7c20 */ /* 0x000fe20008410000 */
[----:B------:R-:W-:Y:S01]  /*4f80*/  FMUL.FTZ R32, R37, UR8 ;  /* 0x0000000825207c20 */ /* 0x000fe20008410000 */
[----:B------:R-:W-:Y:S01]  /*4f90*/  FMUL.FTZ R28, R31, UR8 ;  /* 0x000000081f1c7c20 */ /* 0x000fe20008410000 */
[----:B------:R-:W-:Y:S01]  /*4fa0*/  FMUL.FTZ R30, R35, UR8 ;  /* 0x00000008231e7c20 */ /* 0x000fe20008410000 */
[----:B------:R-:W-:Y:S01]  /*4fb0*/  FMUL.FTZ R35, R41, UR8 ;  /* 0x0000000829237c20 */ /* 0x000fe20008410000 */
[----:B------:R-:W3:Y:S01]  /*4fc0*/  MUFU.TANH R12, R12 ;  /* 0x0000000c000c7308 */ /* 0x000ee20000002400 */
[----:B------:R-:W-:Y:S01]  /*4fd0*/  FMUL.FTZ R40, R40, UR8 ;  /* 0x0000000828287c20 */ /* 0x000fe20008410000 */
[----:B------:R-:W-:Y:S01]  /*4fe0*/  FMUL.FTZ R31, R36, UR8 ;  /* 0x00000008241f7c20 */ /* 0x000fe20008410000 */
[----:B------:R-:W-:-:S05]  /*4ff0*/  FMUL.FTZ R36, R42, UR8 ;  /* 0x000000082a247c20 */ /* 0x000fca0008410000 */
[----:B------:R-:W5:Y:S01]  /*5000*/  MUFU.TANH R13, R13 ;  /* 0x0000000d000d7308 */ /* 0x000f620000002400 */
[C---:B--2---:R-:W-:Y:S01]  /*5010*/  FSEL R7, R11.reuse, -INF , P1 ;  /* 0xff8000000b077808 */ /* 0x044fe20000800000 */
[----:B------:R-:W-:-:S04]  /*5020*/  FFMA.FTZ R11, -R11, R11, 1 ;  /* 0x3f8000000b0b7423 */ /* 0x000fc8000001010b */
[----:B----4-:R-:W-:Y:S02]  /*5030*/  FFMA.FTZ R25, R7, UR4, -R10 ;  /* 0x0000000407197c23 */ /* 0x010fe4000801080a */
[----:B------:R-:W2:Y:S01]  /*5040*/  MUFU.TANH R15, R15 ;  /* 0x0000000f000f7308 */ /* 0x000ea20000002400 */
[----:B---3--:R-:W-:Y:S02]  /*5050*/  FSEL R7, R12, -INF , P1 ;  /* 0xff8000000c077808 */ /* 0x008fe40000800000 */
[----:B------:R-:W-:-:S03]  /*5060*/  ISETP.GT.AND P1, PT, R2, 0x10, PT ;  /* 0x000000100200780c */ /* 0x000fc60003f24270 */
[----:B------:R-:W-:Y:S02]  /*5070*/  FFMA.FTZ R23, R7, UR4, -R8 ;  /* 0x0000000407177c23 */ /* 0x000fe40008010808 */
[----:B------:R-:W-:Y:S01]  /*5080*/  MUFU.EX2 R25, R25 ;  /* 0x0000001900197308 */ /* 0x000fe20000000800 */
[C---:B-----5:R-:W-:Y:S01]  /*5090*/  FSEL R21, R13.reuse, -INF , P2 ;  /* 0xff8000000d157808 */ /* 0x060fe20001000000 */
[----:B------:R-:W-:-:S04]  /*50a0*/  FFMA.FTZ R13, -R13, R13, 1 ;  /* 0x3f8000000d0d7423 */ /* 0x000fc8000001010d */
[----:B------:R-:W-:Y:S02]  /*50b0*/  FFMA.FTZ R20, R21, UR4, -R10 ;  /* 0x0000000415147c23 */ /* 0x000fe4000801080a */
[----:B------:R-:W3:Y:S01]  /*50c0*/  LDS R21, [R224+0x2c300] ;  /* 0x02c30000e0157984 */ /* 0x000ee20000000800 */
[----:B--2---:R-:W-:Y:S01]  /*50d0*/  FSEL R7, R15, -INF , P2 ;  /* 0xff8000000f077808 */ /* 0x004fe20001000000 */
[----:B------:R-:W-:Y:S02]  /*50e0*/  WARPGROUP.DEPBAR.LE gsb0, 0x0 ;  /* 0x00008000000079c5 */ /* 0x000fe40000010000 */
[----:B------:R-:W-:Y:S01]  /*50f0*/  MUFU.EX2 R23, R23 ;  /* 0x0000001700177308 */ /* 0x000fe20000000800 */
[----:B------:R-:W-:Y:S01]  /*5100*/  ISETP.GT.AND P2, PT, R2, 0x20, PT ;  /* 0x000000200200780c */ /* 0x000fe20003f44270 */
[----:B------:R-:W-:Y:S01]  /*5110*/  FFMA.FTZ R22, R7, UR4, -R8 ;  /* 0x0000000407167c23 */ /* 0x000fe20008010808 */
[--C-:B-1----:R-:W-:Y:S01]  /*5120*/  FADD.FTZ R54, R54, -R14.reuse ;  /* 0x8000000e36367221 */ /* 0x102fe20000010000 */
[--C-:B------:R-:W-:Y:S01]  /*5130*/  FADD.FTZ R51, R51, -R14.reuse ;  /* 0x8000000e33337221 */ /* 0x100fe20000010000 */
[--C-:B------:R-:W-:Y:S01]  /*5140*/  FADD.FTZ R222, R222, -R14.reuse ;  /* 0x8000000edede7221 */ /* 0x100fe20000010000 */
[--C-:B------:R-:W-:Y:S01]  /*5150*/  FADD.FTZ R50, R50, -R14.reuse ;  /* 0x8000000e32327221 */ /* 0x100fe20000010000 */
[--C-:B------:R-:W-:Y:S01]  /*5160*/  FADD.FTZ R55, R55, -R14.reuse ;  /* 0x8000000e37377221 */ /* 0x100fe20000010000 */
[----:B------:R-:W1:Y:S01]  /*5170*/  MUFU.EX2 R20, R20 ;  /* 0x0000001400147308 */ /* 0x000e620000000800 */
[--C-:B------:R-:W-:Y:S01]  /*5180*/  FADD.FTZ R218, R218, -R14.reuse ;  /* 0x8000000edada7221 */ /* 0x100fe20000010000 */
[----:B------:R-:W-:-:S06]  /*5190*/  FADD.FTZ R219, R219, -R14 ;  /* 0x8000000edbdb7221 */ /* 0x000fcc0000010000 */
[----:B------:R-:W2:Y:S08]  /*51a0*/  MUFU.EX2 R22, R22 ;  /* 0x0000001600167308 */ /* 0x000eb00000000800 */
[----:B------:R-:W4:Y:S01]  /*51b0*/  MUFU.TANH R24, R24 ;  /* 0x0000001800187308 */ /* 0x000f220000002400 */
[----:B-1----:R-:W-:-:S07]  /*51c0*/  F2FP.F16.F32.PACK_AB R6, R20, R25 ;  /* 0x000000191406723e */ /* 0x002fce00000000ff */
[----:B------:R-:W1:Y:S01]  /*51d0*/  MUFU.TANH R26, R26 ;  /* 0x0000001a001a7308 */ /* 0x000e620000002400 */
[----:B--2---:R-:W-:Y:S01]  /*51e0*/  F2FP.F16.F32.PACK_AB R7, R22, R23 ;  /* 0x000000171607723e */ /* 0x004fe200000000ff */
[----:B------:R-:W-:Y:S01]  /*51f0*/  BAR.SYNC.DEFER_BLOCKING 0x9, 0x100 ;  /* 0x0244000000007b1d */ /* 0x000fe20000010000 */
[--C-:B---3--:R-:W-:Y:S01]  /*5200*/  FADD.FTZ R44, R44, -R21.reuse ;  /* 0x800000152c2c7221 */ /* 0x108fe20000010000 */
[--C-:B------:R-:W-:Y:S01]  /*5210*/  FADD.FTZ R45, R45, -R21.reuse ;  /* 0x800000152d2d7221 */ /* 0x100fe20000010000 */
[--C-:B------:R-:W-:Y:S01]  /*5220*/  FADD.FTZ R48, R48, -R21.reuse ;  /* 0x8000001530307221 */ /* 0x100fe20000010000 */
[--C-:B------:R-:W-:Y:S02]  /*5230*/  FADD.FTZ R49, R49, -R21.reuse ;  /* 0x8000001531317221 */ /* 0x100fe40000010000 */
[----:B------:R-:W-:Y:S01]  /*5240*/  MUFU.TANH R29, R29 ;  /* 0x0000001d001d7308 */ /* 0x000fe20000002400 */
[----:B----4-:R-:W-:Y:S01]  /*5250*/  FSEL R37, R24, -INF , P1 ;  /* 0xff80000018257808 */ /* 0x010fe20000800000 */
[--C-:B------:R-:W-:Y:S01]  /*5260*/  FADD.FTZ R52, R52, -R21.reuse ;  /* 0x8000001534347221 */ /* 0x100fe20000010000 */
[--C-:B------:R-:W-:Y:S01]  /*5270*/  FADD.FTZ R53, R53, -R21.reuse ;  /* 0x8000001535357221 */ /* 0x100fe20000010000 */
[--C-:B------:R-:W-:Y:S01]  /*5280*/  FADD.FTZ R216, R216, -R21.reuse ;  /* 0x80000015d8d87221 */ /* 0x100fe20000010000 */
[--C-:B------:R-:W-:Y:S01]  /*5290*/  FADD.FTZ R217, R217, -R21.reuse ;  /* 0x80000015d9d97221 */ /* 0x100fe20000010000 */
[----:B------:R-:W-:Y:S01]  /*52a0*/  FFMA.FTZ R37, R37, UR4, -R10 ;  /* 0x0000000425257c23 */ /* 0x000fe2000801080a */
[--C-:B------:R-:W-:Y:S01]  /*52b0*/  FADD.FTZ R220, R220, -R21.reuse ;  /* 0x80000015dcdc7221 */ /* 0x100fe20000010000 */
[----:B------:R-:W-:Y:S01]  /*52c0*/  MUFU.TANH R27, R27 ;  /* 0x0000001b001b7308 */ /* 0x000fe20000002400 */
[----:B-1----:R-:W-:Y:S01]  /*52d0*/  FSEL R41, R26, -INF , P3 ;  /* 0xff8000001a297808 */ /* 0x002fe20001800000 */
[----:B------:R-:W-:Y:S01]  /*52e0*/  FADD.FTZ R221, R221, -R21 ;  /* 0x80000015dddd7221 */ /* 0x000fe20000010000 */
[----:B------:R-:W-:Y:S01]  /*52f0*/  FMUL.FTZ R44, R25, R44 ;  /* 0x0000002c192c7220 */ /* 0x000fe20000410000 */
[----:B------:R-:W-:Y:S01]  /*5300*/  FMUL.FTZ R25, R43, UR8 ;  /* 0x000000082b197c20 */ /* 0x000fe20008410000 */
[----:B------:R-:W-:Y:S01]  /*5310*/  FMUL.FTZ R20, R20, R45 ;  /* 0x0000002d14147220 */ /* 0x000fe20000410000 */
[----:B------:R-:W-:Y:S01]  /*5320*/  FFMA.FTZ R24, -R24, R24, 1 ;  /* 0x3f80000018187423 */ /* 0x000fe20000010118 */
[----:B------:R-:W-:Y:S01]  /*5330*/  FMUL.FTZ R11, R11, R44 ;  /* 0x0000002c0b0b7220 */ /* 0x000fe20000410000 */
[----:B------:R-:W1:Y:S01]  /*5340*/  MUFU.EX2 R37, R37 ;  /* 0x0000002500257308 */ /* 0x000e620000000800 */
[----:B------:R-:W-:Y:S01]  /*5350*/  FMUL.FTZ R20, R13, R20 ;  /* 0x000000140d147220 */ /* 0x000fe20000410000 */
[----:B------:R2:W-:Y:S06]  /*5360*/  STSM.16.M88.2 [R0+0x2c500], R6 ;  /* 0x02c5000600007844 */ /* 0x0005ec0000000100 */
[----:B------:R-:W-:Y:S01]  /*5370*/  MUFU.TANH R28, R28 ;  /* 0x0000001c001c7308 */ /* 0x000fe20000002400 */
[----:B--2---:R-:W-:Y:S01]  /*5380*/  FMUL.FTZ R6, R33, UR8 ;  /* 0x0000000821067c20 */ /* 0x004fe20008410000 */
[----:B------:R-:W-:Y:S01]  /*5390*/  FMUL.FTZ R33, R38, UR8 ;  /* 0x0000000826217c20 */ /* 0x000fe20008410000 */
[----:B------:R-:W-:-:S05]  /*53a0*/  FADD.FTZ R38, R46, -R14 ;  /* 0x8000000e2e267221 */ /* 0x000fca0000010000 */
[----:B------:R2:W-:Y:S01]  /*53b0*/  MUFU.TANH R21, R40 ;  /* 0x0000002800157308 */ /* 0x0005e20000002400 */
[----:B-1----:R-:W-:Y:S01]  /*53c0*/  FMUL.FTZ R45, R37, R48 ;  /* 0x00000030252d7220 */ /* 0x002fe20000410000 */
[----:B------:R-:W-:Y:S01]  /*53d0*/  FMUL.FTZ R7, R34, UR8 ;  /* 0x0000000822077c20 */ /* 0x000fe20008410000 */
[----:B------:R-:W-:Y:S01]  /*53e0*/  FMUL.FTZ R38, R23, R38 ;  /* 0x0000002617267220 */ /* 0x000fe20000410000 */
[----:B------:R-:W-:Y:S01]  /*53f0*/  FSEL R23, R27, -INF , P1 ;  /* 0xff8000001b177808 */ /* 0x000fe20000800000 */
[----:B------:R-:W-:Y:S01]  /*5400*/  FMUL.FTZ R13, R24, R45 ;  /* 0x0000002d180d7220 */ /* 0x000fe20000410000 */
[----:B------:R-:W-:Y:S01]  /*5410*/  ISETP.GT.AND P1, PT, R2, 0x21, PT ;  /* 0x000000210200780c */ /* 0x000fe20003f24270 */
[----:B------:R-:W-:Y:S01]  /*5420*/  FFMA.FTZ R24, -R29, R29, 1 ;  /* 0x3f8000001d187423 */ /* 0x000fe2000001011d */
[----:B------:R-:W1:Y:S01]  /*5430*/  MUFU.TANH R6, R6 ;  /* 0x0000000600067308 */ /* 0x000e620000002400 */
[----:B--2---:R-:W-:Y:S01]  /*5440*/  FFMA.FTZ R40, R41, UR4, -R10 ;  /* 0x0000000429287c23 */ /* 0x004fe2000801080a */
[----:B------:R-:W-:Y:S01]  /*5450*/  FSEL R41, R29, -INF , P2 ;  /* 0xff8000001d297808 */ /* 0x000fe20001000000 */
[----:B------:R-:W-:Y:S01]  /*5460*/  FMUL.FTZ R34, R39, UR8 ;  /* 0x0000000827227c20 */ /* 0x000fe20008410000 */
[----:B------:R-:W-:Y:S01]  /*5470*/  FADD.FTZ R39, R47, -R14 ;  /* 0x8000000e2f277221 */ /* 0x000fe20000010000 */
[----:B------:R-:W-:Y:S01]  /*5480*/  FFMA.FTZ R23, R23, UR4, -R8 ;  /* 0x0000000417177c23 */ /* 0x000fe20008010808 */
[----:B------:R-:W-:Y:S01]  /*5490*/  FADD.FTZ R14, R223, -R14 ;  /* 0x8000000edf0e7221 */ /* 0x000fe20000010000 */
[----:B------:R-:W-:Y:S01]  /*54a0*/  FFMA.FTZ R41, R41, UR4, -R10 ;  /* 0x0000000429297c23 */ /* 0x000fe2000801080a */
[----:B------:R-:W2:Y:S01]  /*54b0*/  MUFU.TANH R31, R31 ;  /* 0x0000001f001f7308 */ /* 0x000ea20000002400 */
[----:B------:R-:W-:Y:S01]  /*54c0*/  FMUL.FTZ R39, R22, R39 ;  /* 0x0000002716277220 */ /* 0x000fe20000410000 */
[----:B------:R-:W-:Y:S01]  /*54d0*/  FFMA.FTZ R22, -R26, R26, 1 ;  /* 0x3f8000001a167423 */ /* 0x000fe2000001011a */
[----:B------:R-:W-:-:S05]  /*54e0*/  FFMA.FTZ R27, -R27, R27, 1 ;  /* 0x3f8000001b1b7423 */ /* 0x000fca000001011b */
[----:B------:R-:W3:Y:S01]  /*54f0*/  MUFU.EX2 R41, R41 ;  /* 0x0000002900297308 */ /* 0x000ee20000000800 */
[----:B-1----:R-:W-:-:S05]  /*5500*/  FSEL R43, R6, -INF , P1 ;  /* 0xff800000062b7808 */ /* 0x002fca0000800000 */
[----:B------:R-:W-:Y:S01]  /*5510*/  FFMA.FTZ R42, R43, UR4, -R10 ;  /* 0x000000042b2a7c23 */ /* 0x000fe2000801080a */
[----:B------:R-:W-:Y:S01]  /*5520*/  FSEL R43, R28, -INF , P3 ;  /* 0xff8000001c2b7808 */ /* 0x000fe20001800000 */
[----:B------:R-:W1:Y:S01]  /*5530*/  MUFU.TANH R32, R32 ;  /* 0x0000002000207308 */ /* 0x000e620000002400 */
[----:B------:R-:W-:-:S03]  /*5540*/  ISETP.GT.AND P3, PT, R2, 0x30, PT ;  /* 0x000000300200780c */ /* 0x000fc60003f64270 */
[----:B------:R-:W-:Y:S01]  /*5550*/  FFMA.FTZ R44, R43, UR4, -R8 ;  /* 0x000000042b2c7c23 */ /* 0x000fe20008010808 */
[----:B--2---:R-:W-:-:S03]  /*5560*/  FSEL R29, R31, -INF , P3 ;  /* 0xff8000001f1d7808 */ /* 0x004fc60001800000 */
[----:B------:R-:W2:Y:S01]  /*5570*/  MUFU.EX2 R40, R40 ;  /* 0x0000002800287308 */ /* 0x000ea20000000800 */
[----:B---3--:R-:W-:Y:S01]  /*5580*/  FMUL.FTZ R43, R41, R52 ;  /* 0x00000034292b7220 */ /* 0x008fe20000410000 */
[----:B------:R-:W-:Y:S01]  /*5590*/  FFMA.FTZ R45, R29, UR4, -R10 ;  /* 0x000000041d2d7c23 */ /* 0x000fe2000801080a */
[----:B------:R-:W-:Y:S02]  /*55a0*/  FFMA.FTZ R29, -R6, R6, 1 ;  /* 0x3f800000061d7423 */ /* 0x000fe40000010106 */
[----:B------:R-:W-:-:S03]  /*55b0*/  FMUL.FTZ R24, R24, R43 ;  /* 0x0000002b18187220 */ /* 0x000fc60000410000 */
[----:B------:R-:W3:Y:S01]  /*55c0*/  MUFU.TANH R35, R35 ;  /* 0x0000002300237308 */ /* 0x000ee20000002400 */
[----:B-1----:R-:W-:-:S07]  /*55d0*/  FSEL R43, R32, -INF , P4 ;  /* 0xff800000202b7808 */ /* 0x002fce0002000000 */
[----:B------:R-:W1:Y:S01]  /*55e0*/  MUFU.TANH R30, R30 ;  /* 0x0000001e001e7308 */ /* 0x000e620000002400 */
[----:B--2---:R-:W-:-:S04]  /*55f0*/  FMUL.FTZ R49, R40, R49 ;  /* 0x0000003128317220 */ /* 0x004fc80000410000 */
[----:B------:R-:W-:-:S03]  /*5600*/  FMUL.FTZ R22, R22, R49 ;  /* 0x0000003116167220 */ /* 0x000fc60000410000 */
[----:B------:R-:W-:Y:S01]  /*5610*/  MUFU.EX2 R45, R45 ;  /* 0x0000002d002d7308 */ /* 0x000fe20000000800 */
[----:B---3--:R-:W-:Y:S02]  /*5620*/  FSEL R47, R35, -INF , P6 ;  /* 0xff800000232f7808 */ /* 0x008fe40003000000 */
[----:B------:R-:W-:-:S03]  /*5630*/  F2FP.F16.F32.PACK_AB R22, R22, R13 ;  /* 0x0000000d1616723e */ /* 0x000fc600000000ff */
[----:B------:R-:W-:Y:S02]  /*5640*/  FFMA.FTZ R46, R47, UR4, -R10 ;  /* 0x000000042f2e7c23 */ /* 0x000fe4000801080a */
[----:B------:R-:W2:Y:S01]  /*5650*/  MUFU.TANH R33, R33 ;  /* 0x0000002100217308 */ /* 0x000ea20000002400 */
[----:B-1----:R-:W-:-:S05]  /*5660*/  FSEL R49, R30, -INF , P1 ;  /* 0xff8000001e317808 */ /* 0x002fca0000800000 */
[----:B------:R-:W-:Y:S02]  /*5670*/  FFMA.FTZ R48, R49, UR4, -R8 ;  /* 0x0000000431307c23 */ /* 0x000fe40008010808 */
[----:B------:R1:W3:Y:S08]  /*5680*/  MUFU.EX2 R26, R42 ;  /* 0x0000002a001a7308 */ /* 0x0002f00000000800 */
[----:B------:R-:W4:Y:S01]  /*5690*/  MUFU.TANH R34, R34 ;  /* 0x0000002200227308 */ /* 0x000f220000002400 */
[----:B-1----:R-:W-:Y:S01]  /*56a0*/  FFMA.FTZ R42, R43, UR4, -R10 ;  /* 0x000000042b2a7c23 */ /* 0x002fe2000801080a */
[C---:B------:R-:W-:Y:S01]  /*56b0*/  FSEL R43, R21.reuse, -INF , P5 ;  /* 0xff800000152b7808 */ /* 0x040fe20002800000 */
[----:B------:R-:W-:Y:S01]  /*56c0*/  FFMA.FTZ R21, -R21, R21, 1 ;  /* 0x3f80000015157423 */ /* 0x000fe20000010115 */
[C---:B--2---:R-:W-:Y:S01]  /*56d0*/  FSEL R49, R33.reuse, -INF , P3 ;  /* 0xff80000021317808 */ /* 0x044fe20001800000 */
[----:B------:R-:W-:-:S02]  /*56e0*/  FFMA.FTZ R33, -R33, R33, 1 ;  /* 0x3f80000021217423 */ /* 0x000fc40000010121 */
[----:B------:R-:W-:Y:S01]  /*56f0*/  FFMA.FTZ R43, R43, UR4, -R10 ;  /* 0x000000042b2b7c23 */ /* 0x000fe2000801080a */
[----:B------:R-:W1:Y:S01]  /*5700*/  MUFU.TANH R7, R7 ;  /* 0x0000000700077308 */ /* 0x000e620000002400 */
[----:B------:R-:W-:Y:S01]  /*5710*/  FFMA.FTZ R10, -R31, R31, 1 ;  /* 0x3f8000001f0a7423 */ /* 0x000fe2000001011f */
[----:B------:R-:W-:Y:S01]  /*5720*/  FMUL.FTZ R31, R45, R216 ;  /* 0x000000d82d1f7220 */ /* 0x000fe20000410000 */
[C---:B---3--:R-:W-:Y:S01]  /*5730*/  FMUL.FTZ R6, R26.reuse, R53 ;  /* 0x000000351a067220 */ /* 0x048fe20000410000 */
[----:B------:R-:W-:Y:S01]  /*5740*/  F2FP.F16.F32.PACK_AB R26, R26, R41 ;  /* 0x000000291a1a723e */ /* 0x000fe200000000ff */
[----:B------:R-:W-:Y:S02]  /*5750*/  IMAD R216, R4, 0x2000, R9 ;  /* 0x0000200004d87824 */ /* 0x000fe400078e0209 */
[----:B------:R-:W-:Y:S01]  /*5760*/  FMUL.FTZ R10, R10, R31 ;  /* 0x0000001f0a0a7220 */ /* 0x000fe20000410000 */
[----:B------:R-:W-:Y:S01]  /*5770*/  FFMA.FTZ R31, -R32, R32, 1 ;  /* 0x3f800000201f7423 */ /* 0x000fe20000010120 */
[----:B------:R-:W2:Y:S01]  /*5780*/  MUFU.TANH R36, R36 ;  /* 0x0000002400247308 */ /* 0x000ea20000002400 */
[----:B----4-:R-:W-:Y:S01]  /*5790*/  FSEL R53, R34, -INF , P4 ;  /* 0xff80000022357808 */ /* 0x010fe20002000000 */
[----:B------:R-:W-:Y:S01]  /*57a0*/  FFMA.FTZ R32, -R35, R35, 1 ;  /* 0x3f80000023207423 */ /* 0x000fe20000010123 */
[--C-:B------:R-:W-:Y:S01]  /*57b0*/  FFMA.FTZ R35, R49, UR4, -R8.reuse ;  /* 0x0000000431237c23 */ /* 0x100fe20008010808 */
[----:B------:R-:W-:Y:S01]  /*57c0*/  FFMA.FTZ R49, -R12, R12, 1 ;  /* 0x3f8000000c317423 */ /* 0x000fe2000001010c */
[----:B------:R-:W-:Y:S01]  /*57d0*/  FMUL.FTZ R29, R29, R6 ;  /* 0x000000061d1d7220 */ /* 0x000fe20000410000 */
[----:B------:R-:W-:Y:S01]  /*57e0*/  FFMA.FTZ R12, R53, UR4, -R8 ;  /* 0x00000004350c7c23 */ /* 0x000fe20008010808 */
[----:B------:R-:W-:Y:S01]  /*57f0*/  FFMA.FTZ R34, -R34, R34, 1 ;  /* 0x3f80000022227423 */ /* 0x000fe20000010122 */
[----:B------:R-:W3:Y:S01]  /*5800*/  MUFU.TANH R25, R25 ;  /* 0x0000001900197308 */ /* 0x000ee20000002400 */
[----:B-1----:R-:W-:Y:S01]  /*5810*/  FSEL R47, R7, -INF , P2 ;  /* 0xff800000072f7808 */ /* 0x002fe20001000000 */
[----:B------:R-:W-:Y:S01]  /*5820*/  FMUL.FTZ R38, R49, R38 ;  /* 0x0000002631267220 */ /* 0x000fe20000410000 */
[----:B------:R-:W-:Y:S01]  /*5830*/  FFMA.FTZ R7, -R7, R7, 1 ;  /* 0x3f80000007077423 */ /* 0x000fe20000010107 */
[----:B------:R-:W-:-:S02]  /*5840*/  F2FP.F16.F32.PACK_AB R52, R29, R24 ;  /* 0x000000181d34723e */ /* 0x000fc400000000ff */
[----:B------:R-:W-:Y:S02]  /*5850*/  FFMA.FTZ R47, R47, UR4, -R8 ;  /* 0x000000042f2f7c23 */ /* 0x000fe40008010808 */
[----:B------:R-:W1:Y:S01]  /*5860*/  MUFU.EX2 R42, R42 ;  /* 0x0000002a002a7308 */ /* 0x000e620000000800 */
[C---:B--2---:R-:W-:Y:S01]  /*5870*/  FSEL R53, R36.reuse, -INF , P5 ;  /* 0xff80000024357808 */ /* 0x044fe20002800000 */
[----:B------:R-:W-:-:S04]  /*5880*/  FFMA.FTZ R36, -R36, R36, 1 ;  /* 0x3f80000024247423 */ /* 0x000fc80000010124 */
[----:B------:R-:W-:Y:S02]  /*5890*/  FFMA.FTZ R49, R53, UR4, -R8 ;  /* 0x0000000435317c23 */ /* 0x000fe40008010808 */
[----:B------:R-:W2:Y:S01]  /*58a0*/  MUFU.EX2 R47, R47 ;  /* 0x0000002f002f7308 */ /* 0x000ea20000000800 */
[C---:B---3--:R-:W-:Y:S01]  /*58b0*/  FSEL R53, R25.reuse, -INF , P6 ;  /* 0xff80000019357808 */ /* 0x048fe20003000000 */
[----:B------:R-:W-:-:S04]  /*58c0*/  FFMA.FTZ R25, -R25, R25, 1 ;  /* 0x3f80000019197423 */ /* 0x000fc80000010119 */
[----:B------:R-:W-:Y:S01]  /*58d0*/  FFMA.FTZ R8, R53, UR4, -R8 ;  /* 0x0000000435087c23 */ /* 0x000fe20008010808 */
[----:B------:R-:W-:Y:S01]  /*58e0*/  FFMA.FTZ R53, -R30, R30, 1 ;  /* 0x3f8000001e357423 */ /* 0x000fe2000001011e */
[----:B------:R-:W3:Y:S01]  /*58f0*/  MUFU.EX2 R44, R44 ;  /* 0x0000002c002c7308 */ /* 0x000ee20000000800 */
[----:B-1----:R-:W-:Y:S01]  /*5900*/  FMUL.FTZ R6, R42, R217 ;  /* 0x000000d92a067220 */ /* 0x002fe20000410000 */
[----:B------:R-:W-:Y:S01]  /*5910*/  UIADD3 UR4, UR60, 0x2c500, URZ ;  /* 0x0002c5003c047890 */ /* 0x000fe2000fffe03f */
[----:B------:R-:W-:Y:S02]  /*5920*/  SHF.R.U32.HI R217, RZ, 0x4, R216 ;  /* 0x00000004ffd97819 */ /* 0x000fe400000116d8 */
[----:B------:R-:W-:Y:S01]  /*5930*/  FMUL.FTZ R31, R31, R6 ;  /* 0x000000061f1f7220 */ /* 0x000fe20000410000 */
[----:B------:R-:W-:Y:S01]  /*5940*/  FFMA.FTZ R6, -R15, R15, 1 ;  /* 0x3f8000000f067423 */ /* 0x000fe2000001010f */
[----:B------:R-:W-:Y:S01]  /*5950*/  USHF.R.U32.HI UR4, URZ, 0x4, UR4 ;  /* 0x000000043f047899 */ /* 0x000fe20008011604 */
[----:B------:R-:W1:Y:S01]  /*5960*/  MUFU.EX2 R49, R49 ;  /* 0x0000003100317308 */ /* 0x000e620000000800 */
[----:B--2---:R-:W-:Y:S01]  /*5970*/  FMUL.FTZ R30, R47, R54 ;  /* 0x000000362f1e7220 */ /* 0x004fe20000410000 */
[----:B------:R-:W-:Y:S01]  /*5980*/  FMUL.FTZ R39, R6, R39 ;  /* 0x0000002706277220 */ /* 0x000fe20000410000 */
[----:B------:R-:W-:Y:S01]  /*5990*/  FFMA.FTZ R6, -R28, R28, 1 ;  /* 0x3f8000001c067423 */ /* 0x000fe2000001011c */
[----:B------:R-:W-:Y:S01]  /*59a0*/  LOP3.LUT R217, R217, 0x3fff, RZ, 0xc0, !PT ;  /* 0x00003fffd9d97812 */ /* 0x000fe200078ec0ff */
[----:B------:R-:W-:Y:S01]  /*59b0*/  FMUL.FTZ R30, R7, R30 ;  /* 0x0000001e071e7220 */ /* 0x000fe20000410000 */
[----:B------:R-:W-:Y:S01]  /*59c0*/  ULOP3.LUT UR4, UR4, 0x3fff, URZ, 0xc0, !UPT ;  /* 0x00003fff04047892 */ /* 0x000fe2000f8ec03f */
[----:B------:R-:W-:Y:S01]  /*59d0*/  F2FP.F16.F32.PACK_AB R9, R39, R38 ;  /* 0x000000262709723e */ /* 0x000fe200000000ff */
[----:B------:R-:W2:Y:S01]  /*59e0*/  MUFU.EX2 R23, R23 ;  /* 0x0000001700177308 */ /* 0x000ea20000000800 */
[----:B---3--:R-:W-:Y:S01]  /*59f0*/  FMUL.FTZ R51, R44, R51 ;  /* 0x000000332c337220 */ /* 0x008fe20000410000 */
[----:B------:R-:W-:Y:S01]  /*5a00*/  R2UR UR56, R217 ;  /* 0x00000000d93872ca */ /* 0x000fe200000e0000 */
[----:B------:R-:W-:Y:S01]  /*5a10*/  ULOP3.LUT UR4, UR4, 0x80000, URZ, 0xfc, !UPT ;  /* 0x0008000004047892 */ /* 0x000fe2000f8efc3f */
[----:B------:R-:W-:Y:S01]  /*5a20*/  F2FP.F16.F32.PACK_AB R10, R31, R10 ;  /* 0x0000000a1f0a723e */ /* 0x000fe200000000ff */
[----:B------:R-:W-:Y:S01]  /*5a30*/  FMUL.FTZ R51, R6, R51 ;  /* 0x0000003306337220 */ /* 0x000fe20000410000 */
[----:B------:R-:W-:Y:S01]  /*5a40*/  F2FP.F16.F32.PACK_AB R6, R40, R37 ;  /* 0x000000252806723e */ /* 0x000fe200000000ff */
[----:B------:R-:W-:Y:S01]  /*5a50*/  UIADD3 UR5, UR4, 0x80, URZ ;  /* 0x0000008004057890 */ /* 0x000fe2000fffe03f */
[----:B------:R-:W3:Y:S01]  /*5a60*/  MUFU.EX2 R8, R8 ;  /* 0x0000000800087308 */ /* 0x000ee20000000800 */
[----:B-1----:R-:W-:Y:S01]  /*5a70*/  FMUL.FTZ R7, R49, R222 ;  /* 0x000000de31077220 */ /* 0x002fe20000410000 */
[----:B------:R-:W-:-:S02]  /*5a80*/  UIADD3 UR6, UR4, 0x100, URZ ;  /* 0x0000010004067890 */ /* 0x000fc4000fffe03f */
[----:B------:R-:W-:Y:S01]  /*5a90*/  UMOV UR58, UR4 ;  /* 0x00000004003a7c82 */ /* 0x000fe20008000000 */
[----:B------:R-:W-:Y:S01]  /*5aa0*/  FMUL.FTZ R36, R36, R7 ;  /* 0x0000000724247220 */ /* 0x000fe20000410000 */
[----:B------:R-:W-:Y:S01]  /*5ab0*/  UMOV UR14, UR5 ;  /* 0x00000005000e7c82 */ /* 0x000fe20008000000 */
[----:B------:R-:W-:Y:S01]  /*5ac0*/  UMOV UR12, UR56 ;  /* 0x00000038000c7c82 */ /* 0x000fe20008000000 */
[----:B------:R-:W1:Y:S01]  /*5ad0*/  MUFU.EX2 R48, R48 ;  /* 0x0000003000307308 */ /* 0x000e620000000800 */
[----:B--2---:R-:W-:Y:S01]  /*5ae0*/  FMUL.FTZ R28, R23, R50 ;  /* 0x00000032171c7220 */ /* 0x004fe20000410000 */
[----:B------:R-:W-:Y:S01]  /*5af0*/  F2FP.F16.F32.PACK_AB R7, R44, R23 ;  /* 0x000000172c07723e */ /* 0x000fe200000000ff */
[----:B------:R-:W-:Y:S02]  /*5b00*/  UIADD3 UR5, UR4, 0x180, URZ ;  /* 0x0000018004057890 */ /* 0x000fe4000fffe03f */
[----:B------:R-:W-:Y:S01]  /*5b10*/  FMUL.FTZ R28, R27, R28 ;  /* 0x0000001c1b1c7220 */ /* 0x000fe20000410000 */
[----:B------:R-:W-:Y:S01]  /*5b20*/  UMOV UR8, UR14 ;  /* 0x0000000e00087c82 */ /* 0x000fe20008000000 */
[----:B------:R2:W-:Y:S01]  /*5b30*/  STSM.16.M88.2 [R0+0x2cd00], R6 ;  /* 0x02cd000600007844 */ /* 0x0005e20000000100 */
[----:B------:R-:W4:Y:S01]  /*5b40*/  MUFU.EX2 R46, R46 ;  /* 0x0000002e002e7308 */ /* 0x000f220000000800 */
[----:B---3--:R-:W-:Y:S01]  /*5b50*/  FMUL.FTZ R14, R8, R14 ;  /* 0x0000000e080e7220 */ /* 0x008fe20000410000 */
[----:B------:R-:W-:Y:S01]  /*5b60*/  F2FP.F16.F32.PACK_AB R23, R51, R28 ;  /* 0x0000001c3317723e */ /* 0x000fe200000000ff */
[----:B------:R-:W-:Y:S01]  /*5b70*/  UMOV UR16, UR56 ;  /* 0x0000003800107c82 */ /* 0x000fe20008000000 */
[----:B------:R-:W-:Y:S01]  /*5b80*/  UMOV UR18, UR5 ;  /* 0x0000000500127c82 */ /* 0x000fe20008000000 */
[----:B------:R-:W-:Y:S01]  /*5b90*/  FMUL.FTZ R25, R25, R14 ;  /* 0x0000000e19197220 */ /* 0x000fe20000410000 */
[----:B------:R-:W-:Y:S01]  /*5ba0*/  F2FP.F16.F32.PACK_AB R14, R42, R45 ;  /* 0x0000002d2a0e723e */ /* 0x000fe200000000ff */
[----:B------:R-:W-:Y:S01]  /*5bb0*/  UMOV UR10, UR18 ;  /* 0x00000012000a7c82 */ /* 0x000fe20008000000 */
[----:B------:R-:W3:Y:S01]  /*5bc0*/  MUFU.EX2 R35, R35 ;  /* 0x0000002300237308 */ /* 0x000ee20000000800 */
[C---:B-1----:R-:W-:Y:S01]  /*5bd0*/  F2FP.F16.F32.PACK_AB R27, R48.reuse, R47 ;  /* 0x0000002f301b723e */ /* 0x042fe200000000ff */
[----:B------:R-:W-:Y:S01]  /*5be0*/  FMUL.FTZ R50, R48, R55 ;  /* 0x0000003730327220 */ /* 0x000fe20000410000 */
[----:B------:R-:W-:Y:S01]  /*5bf0*/  F2FP.F16.F32.PACK_AB R47, R8, R49 ;  /* 0x00000031082f723e */ /* 0x000fe200000000ff */
[----:B------:R-:W-:Y:S01]  /*5c00*/  UIADD3 UR50, UR4, 0x10, URZ ;  /* 0x0000001004327890 */ /* 0x000fe2000fffe03f */
[----:B------:R-:W-:Y:S01]  /*5c10*/  F2FP.F16.F32.PACK_AB R8, R20, R11 ;  /* 0x0000000b1408723e */ /* 0x000fe200000000ff */
[----:B------:R-:W-:Y:S01]  /*5c20*/  STSM.16.M88.2 [R0+0x2d500], R26 ;  /* 0x02d5001a00007844 */ /* 0x000fe20000000100 */
[----:B------:R-:W-:Y:S01]  /*5c30*/  FMUL.FTZ R53, R53, R50 ;  /* 0x0000003235357220 */ /* 0x000fe20000410000 */
[----:B------:R-:W1:Y:S01]  /*5c40*/  MUFU.EX2 R12, R12 ;  /* 0x0000000c000c7308 */ /* 0x000e620000000800 */
[----:B----4-:R-:W-:Y:S01]  /*5c50*/  FMUL.FTZ R221, R46, R221 ;  /* 0x000000dd2edd7220 */ /* 0x010fe20000410000 */
[----:B------:R-:W-:Y:S01]  /*5c60*/  F2FP.F16.F32.PACK_AB R25, R25, R36 ;  /* 0x000000241919723e */ /* 0x000fe200000000ff */
[----:B------:R-:W-:Y:S01]  /*5c70*/  UIADD3 UR5, UR4, 0x90, URZ ;  /* 0x0000009004057890 */ /* 0x000fe2000fffe03f */
[----:B------:R-:W-:Y:S01]  /*5c80*/  F2FP.F16.F32.PACK_AB R53, R53, R30 ;  /* 0x0000001e3535723e */ /* 0x000fe200000000ff */
[----:B------:R-:W-:Y:S01]  /*5c90*/  FMUL.FTZ R32, R32, R221 ;  /* 0x000000dd20207220 */ /* 0x000fe20000410000 */
[----:B------:R-:W-:Y:S01]  /*5ca0*/  UIADD3 UR54, UR4, 0x190, URZ ;  /* 0x0000019004367890 */ /* 0x000fe2000fffe03f */
[----:B--2---:R-:W-:Y:S01]  /*5cb0*/  MOV R7, UR58 ;  /* 0x0000003a00077c02 */ /* 0x004fe20008000f00 */
[----:B------:R-:W2:Y:S01]  /*5cc0*/  MUFU.EX2 R43, R43 ;  /* 0x0000002b002b7308 */ /* 0x000ea20000000800 */
[----:B---3--:R-:W-:Y:S01]  /*5cd0*/  FMUL.FTZ R218, R35, R218 ;  /* 0x000000da23da7220 */ /* 0x008fe20000410000 */
[----:B------:R-:W-:Y:S01]  /*5ce0*/  UIADD3 UR46, UR4, 0x210, URZ ;  /* 0x00000210042e7890 */ /* 0x000fe2000fffe03f */
[----:B------:R-:W-:Y:S01]  /*5cf0*/  MOV R6, UR59 ;  /* 0x0000003b00067c02 */ /* 0x000fe20008000f00 */
[----:B------:R-:W-:Y:S01]  /*5d00*/  UIADD3 UR26, UR4, 0x20, URZ ;  /* 0x00000020041a7890 */ /* 0x000fe2000fffe03f */
[----:B------:R-:W-:Y:S01]  /*5d10*/  FMUL.FTZ R33, R33, R218 ;  /* 0x000000da21217220 */ /* 0x000fe20000410000 */
[----:B------:R-:W-:-:S02]  /*5d20*/  UIADD3 UR30, UR4, 0xa0, URZ ;  /* 0x000000a0041e7890 */ /* 0x000fc4000fffe03f */
[----:B------:R-:W-:Y:S01]  /*5d30*/  UIADD3 UR42, UR4, 0x120, URZ ;  /* 0x00000120042a7890 */ /* 0x000fe2000fffe03f */
[C---:B-1----:R-:W-:Y:S01]  /*5d40*/  F2FP.F16.F32.PACK_AB R15, R12.reuse, R35 ;  /* 0x000000230c0f723e */ /* 0x042fe200000000ff */
[----:B------:R-:W-:Y:S01]  /*5d50*/  FMUL.FTZ R219, R12, R219 ;  /* 0x000000db0cdb7220 */ /* 0x000fe20000410000 */
[----:B------:R-:W-:Y:S01]  /*5d60*/  VIADD R12, R217, 0x100 ;  /* 0x00000100d90c7836 */ /* 0x000fe20000000000 */
[----:B------:R-:W-:Y:S02]  /*5d70*/  UIADD3 UR38, UR4, 0x1a0, URZ ;  /* 0x000001a004267890 */ /* 0x000fe4000fffe03f */
[----:B------:R-:W-:Y:S01]  /*5d80*/  STSM.16.M88.2 [R0+0x2dd00], R14 ;  /* 0x02dd000e00007844 */ /* 0x000fe20000000100 */
[----:B------:R-:W-:Y:S01]  /*5d90*/  FMUL.FTZ R34, R34, R219 ;  /* 0x000000db22227220 */ /* 0x000fe20000410000 */
[----:B------:R-:W-:Y:S01]  /*5da0*/  R2UR UR24, R12 ;  /* 0x000000000c1872ca */ /* 0x000fe200000e0000 */
[----:B--2---:R-:W-:Y:S01]  /*5db0*/  FMUL.FTZ R220, R43, R220 ;  /* 0x000000dc2bdc7220 */ /* 0x004fe20000410000 */
[----:B------:R-:W-:Y:S01]  /*5dc0*/  F2FP.F16.F32.PACK_AB R46, R46, R43 ;  /* 0x0000002b2e2e723e */ /* 0x000fe200000000ff */
[----:B------:R-:W-:Y:S01]  /*5dd0*/  UIADD3 UR34, UR4, 0x220, URZ ;  /* 0x0000022004227890 */ /* 0x000fe2000fffe03f */
[----:B------:R-:W-:Y:S01]  /*5de0*/  F2FP.F16.F32.PACK_AB R11, R34, R33 ;  /* 0x00000021220b723e */ /* 0x000fe200000000ff */
[----:B------:R-:W-:Y:S01]  /*5df0*/  FMUL.FTZ R21, R21, R220 ;  /* 0x000000dc15157220 */ /* 0x000fe20000410000 */
[----:B------:R-:W-:Y:S01]  /*5e00*/  VIADD R12, R217, 0x180 ;  /* 0x00000180d90c7836 */ /* 0x000fe20000000000 */
[----:B------:R-:W-:Y:S01]  /*5e10*/  STSM.16.M88.2 [R0+0x2e500], R46 ;  /* 0x02e5002e00007844 */ /* 0x000fe20000000100 */
[----:B------:R-:W-:-:S02]  /*5e20*/  UIADD3 UR22, UR4, 0x30, URZ ;  /* 0x0000003004167890 */ /* 0x000fc4000fffe03f */
[----:B------:R-:W-:Y:S01]  /*5e30*/  F2FP.F16.F32.PACK_AB R24, R32, R21 ;  /* 0x000000152018723e */ /* 0x000fe200000000ff */
[----:B------:R1:W-:Y:S06]  /*5e40*/  MEMBAR.ALL.CTA ;  /* 0x0000000000007992 */ /* 0x0003ec0000008000 */
[----:B-1----:R-:W1:Y:S01]  /*5e50*/  FENCE.VIEW.ASYNC.S ;  /* 0x00000000000073c6 */ /* 0x002e620000000000 */
[----:B------:R-:W-:Y:S01]  /*5e60*/  R2UR UR20, R12 ;  /* 0x000000000c1472ca */ /* 0x000fe200000e0000 */
[----:B------:R-:W-:Y:S01]  /*5e70*/  UMOV UR28, UR24 ;  /* 0x00000018001c7c82 */ /* 0x000fe20008000000 */
[----:B------:R-:W-:Y:S01]  /*5e80*/  UMOV UR40, UR24 ;  /* 0x0000001800287c82 */ /* 0x000fe20008000000 */
[----:B------:R-:W-:Y:S01]  /*5e90*/  UMOV UR36, UR24 ;  /* 0x0000001800247c82 */ /* 0x000fe20008000000 */
[----:B------:R-:W-:Y:S01]  /*5ea0*/  UMOV UR32, UR24 ;  /* 0x0000001800207c82 */ /* 0x000fe20008000000 */
[----:B------:R-:W-:Y:S01]  /*5eb0*/  VIADD R12, R5, 0x80 ;  /* 0x00000080050c7836 */ /* 0x000fe20000000000 */
[----:B-1----:R-:W-:Y:S06]  /*5ec0*/  BAR.SYNC.DEFER_BLOCKING 0x9, 0x100 ;  /* 0x0244000000007b1d */ /* 0x002fec0000010000 */
[----:B------:R1:W-:Y:S04]  /*5ed0*/  STSM.16.M88.2 [R0+0x2ed00], R8 ;  /* 0x02ed000800007844 */ /* 0x0003e80000000100 */
[----:B------:R-:W-:Y:S04]  /*5ee0*/  STSM.16.M88.2 [R0+0x2f500], R22 ;  /* 0x02f5001600007844 */ /* 0x000fe80000000100 */
[----:B------:R-:W-:Y:S04]  /*5ef0*/  STSM.16.M88.2 [R0+0x2fd00], R52 ;  /* 0x02fd003400007844 */ /* 0x000fe80000000100 */
[----:B------:R2:W-:Y:S01]  /*5f00*/  STSM.16.M88.2 [R0+0x30500], R10 ;  /* 0x0305000a00007844 */ /* 0x0005e20000000100 */
[----:B-1----:R-:W-:-:S03]  /*5f10*/  VIADD R8, R217, 0x80 ;  /* 0x00000080d9087836 */ /* 0x002fc60000000000 */
[----:B------:R1:W-:Y:S01]  /*5f20*/  STSM.16.M88.2 [R0+0x30d00], R24 ;  /* 0x030d001800007844 */ /* 0x0003e20000000100 */
[----:B------:R-:W-:Y:S01]  /*5f30*/  WARPGROUP.ARRIVE ;  /* 0x00000000000079c5 */ /* 0x000fe20000000000 */
[----:B------:R-:W-:-:S05]  /*5f40*/  R2UR UR48, R8 ;  /* 0x00000000083072ca */ /* 0x000fca00000e0000 */
[----:B------:R-:W-:Y:S04]  /*5f50*/  HGMMA.64x16x16.F32 R56, gdesc[UR56].tnspA.tnspB, R56 ;  /* 0x60200000383879f0 */ /* 0x000fe80008700838 */
[----:B------:R-:W-:Y:S01]  /*5f60*/  HGMMA.64x16x16.F32 R64, gdesc[UR12].tnspA.tnspB, R64 ;  /* 0x602000000c4079f0 */ /* 0x000fe20008700840 */
[----:B------:R-:W-:Y:S01]  /*5f70*/  UMOV UR14, UR6 ;  /* 0x00000006000e7c82 */ /* 0x000fe20008000000 */
[----:B------:R-:W-:Y:S01]  /*5f80*/  UIADD3 UR6, UR4, 0x200, URZ ;  /* 0x0000020004067890 */ /* 0x000fe2000fffe03f */
[----:B------:R-:W-:Y:S01]  /*5f90*/  UMOV UR12, UR56 ;  /* 0x00000038000c7c82 */ /* 0x000fe20008000000 */
[----:B------:R-:W-:Y:S01]  /*5fa0*/  UMOV UR13, UR57 ;  /* 0x00000039000d7c82 */ /* 0x000fe20008000000 */
[----:B------:R-:W-:Y:S01]  /*5fb0*/  UMOV UR15, 0x40 ;  /* 0x00000040000f7882 */ /* 0x000fe20000000000 */
[----:B------:R-:W-:Y:S01]  /*5fc0*/  UMOV UR52, UR48 ;  /* 0x0000003000347c82 */ /* 0x000fe20008000000 */
[----:B------:R-:W-:Y:S01]  /*5fd0*/  HGMMA.64x16x16.F32 R72, gdesc[UR12].tnspA.tnspB, R72 ;  /* 0x602000000c4879f0 */ /* 0x000fe20008700848 */
[----:B------:R-:W-:Y:S01]  /*5fe0*/  UMOV UR12, UR14 ;  /* 0x0000000e000c7c82 */ /* 0x000fe20008000000 */
[----:B------:R-:W-:Y:S01]  /*5ff0*/  UMOV UR13, UR15 ;  /* 0x0000000f000d7c82 */ /* 0x000fe20008000000 */
[----:B------:R-:W-:Y:S01]  /*6000*/  UMOV UR44, UR48 ;  /* 0x00000030002c7c82 */ /* 0x000fe20008000000 */
[----:B------:R-:W-:Y:S01]  /*6010*/  HGMMA.64x16x16.F32 R80, gdesc[UR16].tnspA.tnspB, R80 ;  /* 0x60200000105079f0 */ /* 0x000fe20008700850 */
[----:B------:R-:W-:Y:S01]  /*6020*/  UMOV UR16, UR56 ;  /* 0x0000003800107c82 */ /* 0x000fe20008000000 */
[----:B------:R-:W-:Y:S01]  /*6030*/  UMOV UR17, UR57 ;  /* 0x0000003900117c82 */ /* 0x000fe20008000000 */
[----:B------:R-:W-:Y:S01]  /*6040*/  UMOV UR18, UR6 ;  /* 0x0000000600127c82 */ /* 0x000fe20008000000 */
[----:B------:R-:W-:Y:S01]  /*6050*/  UMOV UR19, 0x40 ;  /* 0x0000004000137882 */ /* 0x000fe20000000000 */
[----:B------:R-:W-:Y:S01]  /*6060*/  UIADD3 UR6, UR4, 0x110, URZ ;  /* 0x0000011004067890 */ /* 0x000fe2000fffe03f */
[----:B------:R-:W-:Y:S01]  /*6070*/  HGMMA.64x16x16.F32 R88, gdesc[UR16].tnspA.tnspB, R88 ;  /* 0x60200000105879f0 */ /* 0x000fe20008700858 */
[----:B------:R-:W-:Y:S01]  /*6080*/  UMOV UR14, UR18 ;  /* 0x00000012000e7c82 */ /* 0x000fe20008000000 */
[----:B------:R-:W-:Y:S01]  /*6090*/  UMOV UR15, UR19 ;  /* 0x00000013000f7c82 */ /* 0x000fe20008000000 */
[----:B------:R-:W-:Y:S01]  /*60a0*/  UMOV UR16, UR48 ;  /* 0x0000003000107c82 */ /* 0x000fe20008000000 */
[----:B------:R-:W-:Y:S01]  /*60b0*/  UMOV UR17, UR49 ;  /* 0x0000003100117c82 */ /* 0x000fe20008000000 */
[----:B------:R-:W-:Y:S01]  /*60c0*/  UMOV UR18, UR5 ;  /* 0x0000000500127c82 */ /* 0x000fe20008000000 */
[----:B------:R-:W-:Y:S01]  /*60d0*/  UMOV UR19, 0x40 ;  /* 0x0000004000137882 */ /* 0x000fe20000000000 */
[----:B------:R-:W-:Y:S01]  /*60e0*/  UMOV UR56, UR18 ;  /* 0x0000001200387c82 */ /* 0x000fe20008000000 */
[----:B------:R-:W-:Y:S01]  /*60f0*/  UMOV UR57, UR19 ;  /* 0x0000001300397c82 */ /* 0x000fe20008000000 */
[----:B------:R-:W-:Y:S01]  /*6100*/  MOV R221, UR56 ;  /* 0x0000003800dd7c02 */ /* 0x000fe20008000f00 */
[----:B------:R-:W-:Y:S01]  /*6110*/  UMOV UR56, UR12 ;  /* 0x0000000c00387c82 */ /* 0x000fe20008000000 */
[----:B------:R-:W-:Y:S01]  /*6120*/  UIADD3 UR5, UR60, 0x2ed00, URZ ;  /* 0x0002ed003c057890 */ /* 0x000fe2000fffe03f */
[----:B--2---:R-:W-:Y:S01]  /*6130*/  MOV R11, UR56 ;  /* 0x00000038000b7c02 */ /* 0x004fe20008000f00 */
[----:B------:R-:W-:Y:S01]  /*6140*/  UMOV UR12, UR20 ;  /* 0x00000014000c7c82 */ /* 0x000fe20008000000 */
[----:B------:R-:W-:Y:S01]  /*6150*/  MOV R220, UR57 ;  /* 0x0000003900dc7c02 */ /* 0x000fe20008000f00 */
[----:B------:R-:W-:Y:S01]  /*6160*/  USHF.R.U32.HI UR5, URZ, 0x4, UR5 ;  /* 0x000000043f057899 */ /* 0x000fe20008011605 */
[----:B------:R-:W-:Y:S01]  /*6170*/  UMOV UR57, UR13 ;  /* 0x0000000d00397c82 */ /* 0x000fe20008000000 */
[----:B------:R-:W-:Y:S01]  /*6180*/  UMOV UR13, UR21 ;  /* 0x00000015000d7c82 */ /* 0x000fe20008000000 */
[----:B------:R-:W-:Y:S01]  /*6190*/  MOV R10, UR57 ;  /* 0x00000039000a7c02 */ /* 0x000fe20008000f00 */
[----:B------:R-:W-:Y:S01]  /*61a0*/  UMOV UR57, 0x40000040 ;  /* 0x4000004000397882 */ /* 0x000fe20000000000 */
[----:B------:R-:W-:Y:S04]  /*61b0*/  HGMMA.64x16x16.F32 R56, gdesc[UR48].tnspA.tnspB, R56 ;  /* 0x60200000303879f0 */ /* 0x000fe80008700838 */
[----:B------:R-:W-:Y:S01]  /*61c0*/  HGMMA.64x16x16.F32 R64, gdesc[UR16].tnspA.tnspB, R64 ;  /* 0x60200000104079f0 */ /* 0x000fe20008700840 */
[----:B------:R-:W-:Y:S01]  /*61d0*/  UMOV UR16, UR48 ;  /* 0x0000003000107c82 */ /* 0x000fe20008000000 */
[----:B------:R-:W-:Y:S01]  /*61e0*/  UMOV UR17, UR49 ;  /* 0x0000003100117c82 */ /* 0x000fe20008000000 */
[----:B------:R-:W-:Y:S01]  /*61f0*/  UMOV UR18, UR6 ;  /* 0x0000000600127c82 */ /* 0x000fe20008000000 */
[----:B------:R-:W-:Y:S01]  /*6200*/  UMOV UR19, 0x40 ;  /* 0x0000004000137882 */ /* 0x000fe20000000000 */
[----:B------:R-:W-:Y:S01]  /*6210*/  R2UR UR6, R5 ;  /* 0x00000000050672ca */ /* 0x000fe200000e0000 */
[----:B------:R-:W-:Y:S01]  /*6220*/  UMOV UR58, UR18 ;  /* 0x00000012003a7c82 */ /* 0x000fe20008000000 */
[----:B------:R-:W-:Y:S01]  /*6230*/  UMOV UR59, UR19 ;  /* 0x00000013003b7c82 */ /* 0x000fe20008000000 */
[----:B------:R-:W-:Y:S01]  /*6240*/  HGMMA.64x16x16.F32 R72, gdesc[UR16].tnspA.tnspB, R72 ;  /* 0x60200000104879f0 */ /* 0x000fe20008700848 */
[----:B------:R-:W-:Y:S01]  /*6250*/  MOV R219, UR58 ;  /* 0x0000003a00db7c02 */ /* 0x000fe20008000f00 */
[----:B------:R-:W-:Y:S01]  /*6260*/  UMOV UR58, UR14 ;  /* 0x0000000e003a7c82 */ /* 0x000fe20008000000 */
[----:B------:R-:W-:Y:S01]  /*6270*/  UIADD3 UR14, UR4, 0xb0, URZ ;  /* 0x000000b0040e7890 */ /* 0x000fe2000fffe03f */
[----:B------:R-:W-:Y:S01]  /*6280*/  HGMMA.64x16x16.F32 R80, gdesc[UR52].tnspA.tnspB, R80 ;  /* 0x60200000345079f0 */ /* 0x000fe20008700850 */
[----:B------:R-:W-:Y:S01]  /*6290*/  MOV R23, UR58 ;  /* 0x0000003a00177c02 */ /* 0x000fe20008000f00 */
[----:B------:R-:W-:Y:S01]  /*62a0*/  UMOV UR58, UR10 ;  /* 0x0000000a003a7c82 */ /* 0x000fe20008000000 */
[----:B------:R-:W-:Y:S01]  /*62b0*/  UIADD3 UR10, UR4, 0x130, URZ ;  /* 0x00000130040a7890 */ /* 0x000fe2000fffe03f */
[----:B------:R-:W-:Y:S01]  /*62c0*/  MOV R218, UR59 ;  /* 0x0000003b00da7c02 */ /* 0x000fe20008000f00 */
[----:B------:R-:W-:Y:S01]  /*62d0*/  UIADD3 UR18, UR4, 0x1b0, URZ ;  /* 0x000001b004127890 */ /* 0x000fe2000fffe03f */
[----:B------:R-:W-:Y:S01]  /*62e0*/  HGMMA.64x16x16.F32 R88, gdesc[UR44].tnspA.tnspB, R88 ;  /* 0x602000002c5879f0 */ /* 0x000fe20008700858 */
[----:B------:R-:W-:Y:S01]  /*62f0*/  UMOV UR56, UR6 ;  /* 0x0000000600387c82 */ /* 0x000fe20008000000 */
[----:B------:R-:W-:Y:S01]  /*6300*/  UIADD3 UR6, UR4, 0x230, URZ ;  /* 0x0000023004067890 */ /* 0x000fe2000fffe03f */
[----:B------:R-:W-:Y:S01]  /*6310*/  MOV R9, UR58 ;  /* 0x0000003a00097c02 */ /* 0x000fe20008000f00 */
[----:B------:R-:W-:Y:S01]  /*6320*/  UMOV UR59, UR15 ;  /* 0x0000000f003b7c82 */ /* 0x000fe20008000000 */
[----:B------:R-:W-:Y:S01]  /*6330*/  UMOV UR52, UR8 ;  /* 0x0000000800347c82 */ /* 0x000fe20008000000 */
[----:B------:R-:W-:Y:S01]  /*6340*/  MOV R22, UR59 ;  /* 0x0000003b00167c02 */ /* 0x000fe20008000f00 */
        /* <DEDUP_REMOVED lines=8> */
[----:B------:R-:W-:Y:S01]  /*63d0*/  UMOV UR19, 0x40 ;  /* 0x0000004000137882 */ /* 0x000fe20000000000 */
[----:B------:R-:W-:Y:S01]  /*63e0*/  UMOV UR4, UR20 ;  /* 0x0000001400047c82 */ /* 0x000fe20008000000 */
[----:B------:R-:W-:Y:S01]  /*63f0*/  MOV R8, UR59 ;  /* 0x0000003b00087c02 */ /* 0x000fe20008000f00 */
[----:B------:R-:W-:-:S02]  /*6400*/  UMOV UR59, 0x8 ;  /* 0x00000008003b7882 */ /* 0x000fc40000000000 */
[----:B------:R-:W-:Y:S01]  /*6410*/  IMAD.U32 R21, RZ, RZ, UR59 ;  /* 0x0000003bff157e24 */ /* 0x000fe2000f8e00ff */
[----:B------:R-:W-:Y:S01]  /*6420*/  HGMMA.64x16x16.F32 R56, gdesc[UR24].tnspA.tnspB, R56 ;  /* 0x60200000183879f0 */ /* 0x000fe20008700838 */
[----:B------:R-:W-:-:S03]  /*6430*/  UMOV UR25, 0x40000040 ;  /* 0x4000004000197882 */ /* 0x000fc60000000000 */
[----:B------:R-:W-:Y:S04]  /*6440*/  HGMMA.64x16x16.F32 R64, gdesc[UR28].tnspA.tnspB, R64 ;  /* 0x602000001c4079f0 */ /* 0x000fe80008700840 */
[----:B------:R-:W-:Y:S04]  /*6450*/  HGMMA.64x16x16.F32 R72, gdesc[UR40].tnspA.tnspB, R72 ;  /* 0x60200000284879f0 */ /* 0x000fe80008700848 */
[----:B------:R-:W-:Y:S01]  /*6460*/  HGMMA.64x16x16.F32 R80, gdesc[UR36].tnspA.tnspB, R80 ;  /* 0x60200000245079f0 */ /* 0x000fe20008700850 */
[----:B------:R-:W-:Y:S01]  /*6470*/  UMOV UR36, UR52 ;  /* 0x0000003400247c82 */ /* 0x000fe20008000000 */
[----:B------:R-:W-:-:S02]  /*6480*/  UMOV UR37, UR53 ;  /* 0x0000003500257c82 */ /* 0x000fc40008000000 */
[----:B------:R-:W-:Y:S01]  /*6490*/  HGMMA.64x16x16.F32 R88, gdesc[UR32].tnspA.tnspB, R88 ;  /* 0x60200000205879f0 */ /* 0x000fe20008700858 */
[----:B------:R-:W-:-:S03]  /*64a0*/  ULOP3.LUT UR32, UR5, 0x3fff, URZ, 0xc0, !UPT ;  /* 0x00003fff05207892 */ /* 0x000fc6000f8ec03f */
[----:B------:R-:W-:Y:S01]  /*64b0*/  UMOV UR5, UR21 ;  /* 0x0000001500057c82 */ /* 0x000fe20008000000 */
[----:B------:R-:W-:-:S07]  /*64c0*/  ULOP3.LUT UR24, UR32, 0x400000, URZ, 0xfc, !UPT ;  /* 0x0040000020187892 */ /* 0x000fce000f8efc3f */
[----:B------:R-:W-:Y:S02]  /*64d0*/  UMOV UR58, UR24 ;  /* 0x00000018003a7c82 */ /* 0x000fe40008000000 */
[----:B------:R-:W-:Y:S01]  /*64e0*/  IMAD.U32 R20, RZ, RZ, UR58 ;  /* 0x0000003aff147e24 */ /* 0x000fe2000f8e00ff */
[----:B------:R-:W-:Y:S01]  /*64f0*/  HGMMA.64x16x16.F32 R56, gdesc[UR20].tnspA.tnspB, R56 ;  /* 0x60200000143879f0 */ /* 0x000fe20008700838 */
[----:B------:R-:W-:Y:S01]  /*6500*/  VIADD R216, R216, 0xffff0000 ;  /* 0xffff0000d8d87836 */ /* 0x000fe20000000000 */
[----:B------:R-:W-:Y:S02]  /*6510*/  UMOV UR21, 0x40000040 ;  /* 0x4000004000157882 */ /* 0x000fe40000000000 */
[----:B------:R-:W-:Y:S01]  /*6520*/  HGMMA.64x16x16.F32 R64, gdesc[UR12].tnspA.tnspB, R64 ;  /* 0x602000000c4079f0 */ /* 0x000fe20008700840 */
[----:B------:R-:W-:-:S03]  /*6530*/  UMOV UR13, UR21 ;  /* 0x00000015000d7c82 */ /* 0x000fc60008000000 */
[----:B------:R-:W-:Y:S01]  /*6540*/  HGMMA.64x16x16.F32 R72, gdesc[UR8].tnspA.tnspB, R72 ;  /* 0x60200000084879f0 */ /* 0x000fe20008700848 */
[----:B------:R-:W-:Y:S01]  /*6550*/  S2UR UR8, SR_CTAID.Z ;  /* 0x00000000000879c3 */ /* 0x000fe20000002700 */
[----:B------:R-:W-:Y:S01]  /*6560*/  SHF.R.U32.HI R216, RZ, 0x4, R216 ;  /* 0x00000004ffd87819 */ /* 0x000fe200000116d8 */
[----:B------:R-:W-:Y:S01]  /*6570*/  UMOV UR9, UR21 ;  /* 0x0000001500097c82 */ /* 0x000fe20008000000 */
[----:B------:R-:W-:Y:S01]  /*6580*/  HGMMA.64x16x16.F32 R80, gdesc[UR16].tnspA.tnspB, R80 ;  /* 0x60200000105079f0 */ /* 0x000fe20008700850 */
[----:B------:R-:W-:-:S03]  /*6590*/  UMOV UR17, UR21 ;  /* 0x0000001500117c82 */ /* 0x000fc60008000000 */
[----:B------:R-:W-:Y:S01]  /*65a0*/  HGMMA.64x16x16.F32 R88, gdesc[UR4].tnspA.tnspB, R88, gsb0 ;  /* 0x60200000045879f0 */ /* 0x000fe20008000858 */
[----:B------:R2:W-:Y:S06]  /*65b0*/  MEMBAR.ALL.CTA ;  /* 0x0000000000007992 */ /* 0x0005ec0000008000 */
[----:B--2---:R-:W2:Y:S01]  /*65c0*/  FENCE.VIEW.ASYNC.S ;  /* 0x00000000000073c6 */ /* 0x004ea20000000000 */
[----:B------:R-:W-:Y:S01]  /*65d0*/  R2UR UR5, R12 ;  /* 0x000000000c0572ca */ /* 0x000fe200000e0000 */
[----:B------:R-:W-:Y:S01]  /*65e0*/  UIADD3 UR4, UR24, 0x80, URZ ;  /* 0x0000008018047890 */ /* 0x000fe2000fffe03f */
[----:B--2---:R-:W-:Y:S06]  /*65f0*/  BAR.SYNC.DEFER_BLOCKING 0x9, 0x100 ;  /* 0x0244000000007b1d */ /* 0x004fec0000010000 */
[----:B-1----:R-:W-:-:S06]  /*6600*/  WARPGROUP.ARRIVE ;  /* 0x00000000000079c5 */ /* 0x002fcc0000000000 */
[----:B------:R-:W-:Y:S01]  /*6610*/  HGMMA.64x64x16.F32 R24, gdesc[UR56].tnspA, RZ, !UPT ;  /* 0x20e00000381879f0 */ /* 0x000fe2000c7008ff */
[----:B------:R-:W-:Y:S01]  /*6620*/  UMOV UR56, UR5 ;  /* 0x0000000500387c82 */ /* 0x000fe20008000000 */
[----:B------:R-:W-:Y:S01]  /*6630*/  UMOV UR57, 0x40000040 ;  /* 0x4000004000397882 */ /* 0x000fe20000000000 */
[----:B------:R-:W-:Y:S01]  /*6640*/  UMOV UR58, UR4 ;  /* 0x00000004003a7c82 */ /* 0x000fe20008000000 */
[----:B------:R-:W-:Y:S01]  /*6650*/  UMOV UR59, 0x8 ;  /* 0x00000008003b7882 */ /* 0x000fe20000000000 */
[----:B------:R-:W-:Y:S01]  /*6660*/  IMAD.U32 R14, RZ, RZ, UR58 ;  /* 0x0000003aff0e7e24 */ /* 0x000fe2000f8e00ff */
[----:B------:R-:W-:Y:S01]  /*6670*/  UIADD3 UR4, UR24, 0x100, URZ ;  /* 0x0000010018047890 */ /* 0x000fe2000fffe03f */
[----:B------:R-:W-:Y:S01]  /*6680*/  IMAD.U32 R15, RZ, RZ, UR59 ;  /* 0x0000003bff0f7e24 */ /* 0x000fe2000f8e00ff */
[----:B------:R-:W-:Y:S01]  /*6690*/  HGMMA.64x64x16.F32 R24, gdesc[UR56].tnspA, R24 ;  /* 0x20e00000381879f0 */ /* 0x000fe20008700818 */
[----:B------:R-:W-:Y:S01]  /*66a0*/  R2UR UR59, R8 ;  /* 0x00000000083b72ca */ /* 0x000fe200000e0000 */
[----:B------:R-:W-:Y:S01]  /*66b0*/  VIADD R8, R5, 0x100 ;  /* 0x0000010005087836 */ /* 0x000fe20000000000 */
[----:B------:R-:W-:-:S02]  /*66c0*/  R2UR UR58, R9 ;  /* 0x00000000093a72ca */ /* 0x000fc400000e0000 */
[----:B------:R-:W-:Y:S02]  /*66d0*/  R2UR UR57, R10 ;  /* 0x000000000a3972ca */ /* 0x000fe400000e0000 */
[----:B------:R-:W-:Y:S02]  /*66e0*/  R2UR UR56, R11 ;  /* 0x000000000b3872ca */ /* 0x000fe400000e0000 */
[----:B------:R-:W-:Y:S01]  /*66f0*/  R2UR UR5, R8 ;  /* 0x00000000080572ca */ /* 0x000fe200000e0000 */
[----:B------:R-:W-:-:S04]  /*6700*/  VIADD R8, R5, 0x180 ;  /* 0x0000018005087836 */ /* 0x000fc80000000000 */
[----:B------:R-:W-:Y:S01]  /*6710*/  UMOV UR29, UR59 ;  /* 0x0000003b001d7c82 */ /* 0x000fe20008000000 */
[----:B------:R-:W-:Y:S01]  /*6720*/  UMOV UR59, 0x8 ;  /* 0x00000008003b7882 */ /* 0x000fe20000000000 */
[----:B------:R-:W-:Y:S01]  /*6730*/  UMOV UR28, UR58 ;  /* 0x0000003a001c7c82 */ /* 0x000fe20008000000 */
[----:B------:R-:W-:Y:S01]  /*6740*/  UMOV UR58, UR4 ;  /* 0x00000004003a7c82 */ /* 0x000fe20008000000 */
[----:B------:R-:W-:Y:S01]  /*6750*/  UMOV UR41, UR57 ;  /* 0x0000003900297c82 */ /* 0x000fe20008000000 */
[----:B------:R-:W-:Y:S01]  /*6760*/  UMOV UR57, 0x40000040 ;  /* 0x4000004000397882 */ /* 0x000fe20000000000 */
[----:B------:R-:W-:Y:S01]  /*6770*/  UMOV UR40, UR56 ;  /* 0x0000003800287c82 */ /* 0x000fe20008000000 */
[----:B------:R-:W-:Y:S01]  /*6780*/  IMAD.U32 R12, RZ, RZ, UR58 ;  /* 0x0000003aff0c7e24 */ /* 0x000fe2000f8e00ff */
[----:B------:R-:W-:Y:S01]  /*6790*/  UMOV UR56, UR5 ;  /* 0x0000000500387c82 */ /* 0x000fe20008000000 */
[----:B------:R-:W-:Y:S01]  /*67a0*/  IMAD.U32 R13, RZ, RZ, UR59 ;  /* 0x0000003bff0d7e24 */ /* 0x000fe2000f8e00ff */
[----:B------:R-:W-:Y:S01]  /*67b0*/  R2UR UR5, R8 ;  /* 0x00000000080572ca */ /* 0x000fe200000e0000 */
[----:B------:R-:W-:Y:S01]  /*67c0*/  UIADD3 UR4, UR24, 0x180, URZ ;  /* 0x0000018018047890 */ /* 0x000fe2000fffe03f */
[----:B------:R-:W-:Y:S01]  /*67d0*/  VIADD R8, R5, 0x200 ;  /* 0x0000020005087836 */ /* 0x000fe20000000000 */
[----:B------:R-:W-:Y:S01]  /*67e0*/  HGMMA.64x64x16.F32 R24, gdesc[UR56].tnspA, R24 ;  /* 0x20e00000381879f0 */ /* 0x000fe20008700818 */
[----:B------:R-:W-:-:S09]  /*67f0*/  R2UR UR59, R22 ;  /* 0x00000000163b72ca */ /* 0x000fd200000e0000 */
[----:B------:R-:W-:Y:S01]  /*6800*/  UMOV UR56, UR5 ;  /* 0x0000000500387c82 */ /* 0x000fe20008000000 */
[----:B------:R-:W-:Y:S01]  /*6810*/  R2UR UR58, R23 ;  /* 0x00000000173a72ca */ /* 0x000fe200000e0000 */
[----:B------:R-:W-:Y:S01]  /*6820*/  UMOV UR57, 0x40000040 ;  /* 0x4000004000397882 */ /* 0x000fe20000000000 */
[----:B------:R-:W-:Y:S01]  /*6830*/  R2UR UR5, R8 ;  /* 0x00000000080572ca */ /* 0x000fe200000e0000 */
[----:B------:R-:W-:Y:S01]  /*6840*/  VIADD R22, R217, 0x400 ;  /* 0x00000400d9167836 */ /* 0x000fe20000000000 */
[----:B------:R-:W-:Y:S01]  /*6850*/  UMOV UR49, UR59 ;  /* 0x0000003b00317c82 */ /* 0x000fe20008000000 */
[----:B------:R-:W-:-:S08]  /*6860*/  UMOV UR59, 0x8 ;  /* 0x00000008003b7882 */ /* 0x000fd00000000000 */
[----:B------:R-:W-:Y:S01]  /*6870*/  UMOV UR48, UR58 ;  /* 0x0000003a00307c82 */ /* 0x000fe20008000000 */
[----:B------:R-:W-:Y:S01]  /*6880*/  UMOV UR58, UR4 ;  /* 0x00000004003a7c82 */ /* 0x000fe20008000000 */
[----:B------:R-:W-:Y:S01]  /*6890*/  IMAD.U32 R11, RZ, RZ, UR59 ;  /* 0x0000003bff0b7e24 */ /* 0x000fe2000f8e00ff */
[----:B------:R-:W-:Y:S01]  /*68a0*/  UIADD3 UR4, UR24, 0x200, URZ ;  /* 0x0000020018047890 */ /* 0x000fe2000fffe03f */
[----:B------:R-:W-:Y:S01]  /*68b0*/  IMAD.U32 R10, RZ, RZ, UR58 ;  /* 0x0000003aff0a7e24 */ /* 0x000fe2000f8e00ff */
[----:B------:R-:W-:Y:S01]  /*68c0*/  HGMMA.64x64x16.F32 R24, gdesc[UR56].tnspA, R24 ;  /* 0x20e00000381879f0 */ /* 0x000fe20008700818 */
[----:B------:R-:W-:Y:S01]  /*68d0*/  R2UR UR59, R218 ;  /* 0x00000000da3b72ca */ /* 0x000fe200000e0000 */
[----:B------:R-:W-:Y:S01]  /*68e0*/  IMAD R218, R229, 0x2000, R230 ;  /* 0x00002000e5da7824 */ /* 0x000fe200078e02e6 */
[----:B------:R-:W-:Y:S02]  /*68f0*/  R2UR UR58, R219 ;  /* 0x00000000db3a72ca */ /* 0x000fe400000e0000 */
[----:B------:R-:W-:-:S02]  /*6900*/  R2UR UR57, R220 ;  /* 0x00000000dc3972ca */ /* 0x000fc400000e0000 */
[----:B------:R-:W-:Y:S02]  /*6910*/  R2UR UR56, R221 ;  /* 0x00000000dd3872ca */ /* 0x000fe400000e0000 */
[----:B------:R-:W-:-:S05]  /*6920*/  SHF.R.S32.HI R219, RZ, 0x1f, R218 ;  /* 0x0000001fffdb7819 */ /* 0x000fca00000114da */
[----:B------:R-:W-:Y:S01]  /*6930*/  UMOV UR53, UR59 ;  /* 0x0000003b00357c82 */ /* 0x000fe20008000000 */
[----:B------:R-:W-:Y:S01]  /*6940*/  UMOV UR59, 0x8 ;  /* 0x00000008003b7882 */ /* 0x000fe20000000000 */
[----:B------:R-:W-:Y:S01]  /*6950*/  UMOV UR52, UR58 ;  /* 0x0000003a00347c82 */ /* 0x000fe20008000000 */
[----:B------:R-:W-:Y:S01]  /*6960*/  UMOV UR58, UR4 ;  /* 0x00000004003a7c82 */ /* 0x000fe20008000000 */
[----:B------:R-:W-:Y:S01]  /*6970*/  UMOV UR45, UR57 ;  /* 0x00000039002d7c82 */ /* 0x000fe20008000000 */
[----:B------:R-:W-:Y:S01]  /*6980*/  UMOV UR57, 0x40000040 ;  /* 0x4000004000397882 */ /* 0x000fe20000000000 */
[----:B------:R-:W-:Y:S01]  /*6990*/  UMOV UR44, UR56 ;  /* 0x00000038002c7c82 */ /* 0x000fe20008000000 */
[----:B------:R-:W-:Y:S01]  /*69a0*/  UMOV UR56, UR5 ;  /* 0x0000000500387c82 */ /* 0x000fe20008000000 */
[----:B------:R-:W-:Y:S01]  /*69b0*/  IMAD.U32 R8, RZ, RZ, UR58 ;  /* 0x0000003aff087e24 */ /* 0x000fe2000f8e00ff */
[----:B------:R-:W1:Y:S01]  /*69c0*/  S2UR UR4, SR_CTAID.Y ;  /* 0x00000000000479c3 */ /* 0x000e620000002600 */
[----:B------:R-:W-:Y:S01]  /*69d0*/  IMAD.U32 R9, RZ, RZ, UR59 ;  /* 0x0000003bff097e24 */ /* 0x000fe2000f8e00ff */
[----:B-1----:R-:W-:Y:S01]  /*69e0*/  USHF.R.S32.HI UR5, URZ, 0x1f, UR4 ;  /* 0x0000001f3f057899 */ /* 0x002fe20008011404 */
[----:B------:R-:W-:Y:S01]  /*69f0*/  HGMMA.64x64x16.F32 R24, gdesc[UR56].tnspA, R24, gsb0 ;  /* 0x20e00000381879f0 */ /* 0x000fe20008000818 */
[----:B------:R-:W-:Y:S01]  /*6a00*/  R2UR UR59, R6 ;  /* 0x00000000063b72ca */ /* 0x000fe200000e0000 */
[----:B------:R-:W-:Y:S01]  /*6a10*/  WARPGROUP.ARRIVE ;  /* 0x00000000000079c5 */ /* 0x000fe20000000000 */
[----:B------:R-:W-:Y:S01]  /*6a20*/  R2UR UR58, R7 ;  /* 0x00000000073a72ca */ /* 0x000fe200000e0000 */
[----:B------:R-:W-:Y:S01]  /*6a30*/  UMOV UR57, 0x40000040 ;  /* 0x4000004000397882 */ /* 0x000fe20000000000 */
[----:B------:R-:W-:Y:S01]  /*6a40*/  R2UR UR56, R22 ;  /* 0x00000000163872ca */ /* 0x000fe200000e0000 */
[C---:B------:R-:W-:Y:S01]  /*6a50*/  VIADD R6, R217.reuse, 0x480 ;  /* 0x00000480d9067836 */ /* 0x040fe20000000000 */
[----:B------:R-:W1:Y:S11]  /*6a60*/  LDC.64 R22, c[0x0][0x2d8] ;  /* 0x0000b600ff167b82 */ /* 0x000e760000000a00 */
        /* <DEDUP_REMOVED lines=15> */
[----:B------:R-:W-:Y:S01]  /*6b60*/  R2UR UR48, R6 ;  /* 0x00000000063072ca */ /* 0x000fe200000e0000 */
[----:B------:R-:W-:Y:S01]  /*6b70*/  HGMMA.64x16x16.F32 R128, gdesc[UR56].tnspA.tnspB, R128 ;  /* 0x60200000388079f0 */ /* 0x000fe20008700880 */
[----:B------:R-:W-:Y:S01]  /*6b80*/  UMOV UR49, 0x40000040 ;  /* 0x4000004000317882 */ /* 0x000fe20000000000 */
[----:B------:R-:W-:Y:S01]  /*6b90*/  VIADD R6, R217, 0x500 ;  /* 0x00000500d9067836 */ /* 0x000fe20000000000 */
[----:B------:R-:W-:Y:S01]  /*6ba0*/  LOP3.LUT R216, R216, 0x3fff, RZ, 0xc0, !PT ;  /* 0x00003fffd8d87812 */ /* 0x000fe200078ec0ff */
[C---:B-1----:R-:W-:Y:S01]  /*6bb0*/  IMAD R220, R22.reuse, UR5, RZ ;  /* 0x0000000516dc7c24 */ /* 0x042fe2000f8e02ff */
[----:B------:R-:W-:Y:S01]  /*6bc0*/  USHF.R.S32.HI UR5, URZ, 0x1f, UR8 ;  /* 0x0000001f3f057899 */ /* 0x000fe20008011408 */
[----:B------:R-:W-:Y:S01]  /*6bd0*/  IMAD.WIDE.U32 R218, R22, UR4, R218 ;  /* 0x0000000416da7c25 */ /* 0x000fe2000f8e00da */
[----:B------:R-:W-:Y:S01]  /*6be0*/  R2UR UR24, R6 ;  /* 0x00000000061872ca */ /* 0x000fe200000e0000 */
[----:B------:R-:W-:Y:S01]  /*6bf0*/  ULDC.64 UR56, c[0x0][0x208] ;  /* 0x0000820000387ab9 */ /* 0x000fe20000000a00 */
[----:B------:R-:W1:Y:S01]  /*6c00*/  LDC.64 R6, c[0x0][0x2e0] ;  /* 0x0000b800ff067b82 */ /* 0x000e620000000a00 */
[----:B------:R-:W-:Y:S01]  /*6c10*/  IMAD R23, R23, UR4, R220 ;  /* 0x0000000417177c24 */ /* 0x000fe2000f8e02dc */
[----:B------:R-:W-:Y:S01]  /*6c20*/  USHF.L.U32 UR4, UR61, 0xe, URZ ;  /* 0x0000000e3d047899 */ /* 0x000fe2000800063f */
[----:B------:R-:W-:-:S02]  /*6c30*/  VIADD R217, R217, 0x580 ;  /* 0x00000580d9d97836 */ /* 0x000fc40000000000 */
[----:B------:R-:W-:-:S03]  /*6c40*/  IMAD.IADD R219, R219, 0x1, R23 ;  /* 0x00000001dbdb7824 */ /* 0x000fc600078e0217 */
[----:B------:R-:W-:-:S03]  /*6c50*/  R2UR UR20, R217 ;  /* 0x00000000d91472ca */ /* 0x000fc600000e0000 */
        /* <DEDUP_REMOVED lines=14> */
[C---:B-1----:R-:W-:Y:S01]  /*6d40*/  IMAD.WIDE.U32 R22, R6.reuse, UR8, R218 ;  /* 0x0000000806167c25 */ /* 0x042fe2000f8e00da */
[----:B------:R-:W-:Y:S01]  /*6d50*/  HGMMA.64x16x16.F32 R120, gdesc[UR52].tnspA.tnspB, R120 ;  /* 0x60200000347879f0 */ /* 0x000fe20008700878 */
[----:B------:R-:W-:Y:S01]  /*6d60*/  UMOV UR12, UR20 ;  /* 0x00000014000c7c82 */ /* 0x000fe20008000000 */
[----:B------:R-:W-:Y:S01]  /*6d70*/  UMOV UR16, UR20 ;  /* 0x0000001400107c82 */ /* 0x000fe20008000000 */
[----:B------:R-:W-:Y:S01]  /*6d80*/  IMAD R6, R6, UR5, RZ ;  /* 0x0000000506067c24 */ /* 0x000fe2000f8e02ff */
[----:B------:R-:W-:Y:S01]  /*6d90*/  HGMMA.64x16x16.F32 R128, gdesc[UR44].tnspA.tnspB, R128 ;  /* 0x602000002c8079f0 */ /* 0x000fe20008700880 */
[----:B------:R-:W-:-:S02]  /*6da0*/  USHF.R.S32.HI UR5, URZ, 0x1f, UR4 ;  /* 0x0000001f3f057899 */ /* 0x000fc40008011404 */
[----:B------:R-:W-:Y:S01]  /*6db0*/  IMAD R217, R7, UR8, R6 ;  /* 0x0000000807d97c24 */ /* 0x000fe2000f8e0206 */
[----:B------:R-:W-:Y:S01]  /*6dc0*/  IADD3 R7, P1, R22, UR4, RZ ;  /* 0x0000000416077c10 */ /* 0x000fe2000ff3e0ff */
[----:B------:R-:W-:Y:S01]  /*6dd0*/  IMAD R232, R3, 0x800, R216 ;  /* 0x0000080003e87824 */ /* 0x000fe200078e02d8 */
[----:B------:R-:W-:Y:S02]  /*6de0*/  UMOV UR8, UR20 ;  /* 0x0000001400087c82 */ /* 0x000fe40008000000 */
[----:B------:R-:W-:Y:S01]  /*6df0*/  IADD3.X R22, R23, UR5, R217, P1, !PT ;  /* 0x0000000517167c10 */ /* 0x000fe20008ffe4d9 */
[----:B------:R-:W-:Y:S02]  /*6e00*/  ULDC.64 UR4, c[0x0][0x2c0] ;  /* 0x0000b00000047ab9 */ /* 0x000fe40000000a00 */
[C---:B------:R-:W-:Y:S01]  /*6e10*/  LEA R6, P1, R7.reuse, UR4, 0x2 ;  /* 0x0000000407067c11 */ /* 0x040fe2000f8210ff */
[----:B------:R-:W-:Y:S01]  /*6e20*/  UMOV UR4, UR20 ;  /* 0x0000001400047c82 */ /* 0x000fe20008000000 */
[----:B------:R-:W-:Y:S01]  /*6e30*/  HGMMA.64x16x16.F32 R96, gdesc[UR24].tnspA.tnspB, R96 ;  /* 0x60200000186079f0 */ /* 0x000fe20008700860 */
[----:B------:R-:W-:Y:S01]  /*6e40*/  UMOV UR26, UR34 ;  /* 0x00000022001a7c82 */ /* 0x000fe20008000000 */
[----:B------:R-:W-:Y:S01]  /*6e50*/  UMOV UR27, UR35 ;  /* 0x00000023001b7c82 */ /* 0x000fe20008000000 */
[----:B------:R-:W-:Y:S01]  /*6e60*/  R2UR UR52, R232 ;  /* 0x00000000e83472ca */ /* 0x000fe200000e0000 */
[----:B------:R-:W-:Y:S01]  /*6e70*/  HGMMA.64x16x16.F32 R104, gdesc[UR28].tnspA.tnspB, R104 ;  /* 0x602000001c6879f0 */ /* 0x000fe20008700868 */
[----:B------:R-:W-:Y:S01]  /*6e80*/  LEA.HI.X R7, R7, UR5, R22, 0x2, P1 ;  /* 0x0000000507077c11 */ /* 0x000fe200088f1416 */
[----:B------:R-:W-:-:S02]  /*6e90*/  UMOV UR5, UR21 ;  /* 0x0000001500057c82 */ /* 0x000fc40008000000 */
[----:B------:R-:W-:Y:S04]  /*6ea0*/  HGMMA.64x16x16.F32 R112, gdesc[UR40].tnspA.tnspB, R112 ;  /* 0x60200000287079f0 */ /* 0x000fe80008700870 */
[----:B------:R-:W-:Y:S04]  /*6eb0*/  HGMMA.64x16x16.F32 R120, gdesc[UR36].tnspA.tnspB, R120 ;  /* 0x60200000247879f0 */ /* 0x000fe80008700878 */
[----:B------:R-:W-:Y:S01]  /*6ec0*/  HGMMA.64x16x16.F32 R128, gdesc[UR24].tnspA.tnspB, R128 ;  /* 0x60200000188079f0 */ /* 0x000fe20008700880 */
[----:B------:R-:W-:Y:S01]  /*6ed0*/  UMOV UR53, 0x40000040 ;  /* 0x4000004000357882 */ /* 0x000fe20000000000 */
[----:B------:R-:W-:-:S02]  /*6ee0*/  UMOV UR55, 0x40 ;  /* 0x0000004000377882 */ /* 0x000fc40000000000 */
[----:B------:R-:W-:Y:S04]  /*6ef0*/  HGMMA.64x16x16.F32 R96, gdesc[UR20].tnspA.tnspB, R96 ;  /* 0x60200000146079f0 */ /* 0x000fe80008700860 */
[----:B------:R-:W-:Y:S04]  /*6f00*/  HGMMA.64x16x16.F32 R104, gdesc[UR12].tnspA.tnspB, R104 ;  /* 0x602000000c6879f0 */ /* 0x000fe80008700868 */
[----:B------:R-:W-:Y:S01]  /*6f10*/  HGMMA.64x16x16.F32 R112, gdesc[UR8].tnspA.tnspB, R112 ;  /* 0x60200000087079f0 */ /* 0x000fe20008700870 */
[----:B------:R-:W-:-:S03]  /*6f20*/  ULOP3.LUT UR8, UR32, 0x80000, URZ, 0xfc, !UPT ;  /* 0x0008000020087892 */ /* 0x000fc6000f8efc3f */
[----:B------:R-:W-:Y:S04]  /*6f30*/  HGMMA.64x16x16.F32 R120, gdesc[UR16].tnspA.tnspB, R120 ;  /* 0x60200000107879f0 */ /* 0x000fe80008700878 */
[----:B------:R-:W-:Y:S01]  /*6f40*/  HGMMA.64x16x16.F32 R128, gdesc[UR4].tnspA.tnspB, R128, gsb0 ;  /* 0x60200000048079f0 */ /* 0x000fe20008000880 */
[----:B------:R-:W-:Y:S02]  /*6f50*/  UIADD3 UR4, UR8, 0x80, URZ ;  /* 0x0000008008047890 */ /* 0x000fe4000fffe03f */
[----:B------:R-:W-:Y:S02]  /*6f60*/  WARPGROUP.DEPBAR.LE gsb0, 0x1 ;  /* 0x00008000000079c5 */ /* 0x000fe40000010100 */
[----:B------:R-:W-:Y:S01]  /*6f70*/  WARPGROUP.ARRIVE ;  /* 0x00000000000079c5 */ /* 0x000fe20000000000 */
[----:B------:R-:W-:Y:S01]  /*6f80*/  UIADD3 UR5, UR8, 0x100, URZ ;  /* 0x0000010008057890 */ /* 0x000fe2000fffe03f */
[----:B------:R1:W-:Y:S01]  /*6f90*/  REDG.E.ADD.F32x4.FTZ.RN.STRONG.GPU desc[UR56][R6.64], R24 ;  /* 0x00000018060079a6 */ /* 0x0003e2000c10f7b8 */
[----:B------:R-:W-:Y:S01]  /*6fa0*/  UMOV UR54, UR8 ;  /* 0x0000000800367c82 */ /* 0x000fe20008000000 */
[----:B------:R-:W-:Y:S01]  /*6fb0*/  UIADD3 UR6, UR8, 0x180, URZ ;  /* 0x0000018008067890 */ /* 0x000fe2000fffe03f */
[----:B------:R-:W-:Y:S01]  /*6fc0*/  UMOV UR12, UR52 ;  /* 0x00000034000c7c82 */ /* 0x000fe20008000000 */
[----:B------:R-:W-:Y:S01]  /*6fd0*/  UMOV UR13, UR53 ;  /* 0x00000035000d7c82 */ /* 0x000fe20008000000 */
[----:B------:R-:W-:Y:S01]  /*6fe0*/  UMOV UR14, UR4 ;  /* 0x00000004000e7c82 */ /* 0x000fe20008000000 */
[----:B------:R-:W-:Y:S01]  /*6ff0*/  UMOV UR15, 0x40 ;  /* 0x00000040000f7882 */ /* 0x000fe20000000000 */
[----:B------:R-:W-:Y:S01]  /*7000*/  HGMMA.64x16x16.F32 R208, gdesc[UR52].tnspA.tnspB, R208 ;  /* 0x6020000034d079f0 */ /* 0x000fe200087008d0 */
[----:B------:R-:W-:Y:S01]  /*7010*/  IMAD.U32 R22, RZ, RZ, UR14 ;  /* 0x0000000eff167e24 */ /* 0x000fe2000f8e00ff */
[----:B------:R-:W-:Y:S01]  /*7020*/  UIADD3 UR4, UR8, 0x200, URZ ;  /* 0x0000020008047890 */ /* 0x000fe2000fffe03f */
[----:B------:R-:W-:Y:S01]  /*7030*/  IMAD.U32 R23, RZ, RZ, UR15 ;  /* 0x0000000fff177e24 */ /* 0x000fe2000f8e00ff */
[----:B------:R-:W-:Y:S01]  /*7040*/  HGMMA.64x16x16.F32 R192, gdesc[UR12].tnspA.tnspB, R192 ;  /* 0x602000000cc079f0 */ /* 0x000fe200087008c0 */
[----:B------:R-:W-:Y:S01]  /*7050*/  UMOV UR12, UR52 ;  /* 0x00000034000c7c82 */ /* 0x000fe20008000000 */
[----:B------:R-:W-:Y:S01]  /*7060*/  UMOV UR13, UR53 ;  /* 0x00000035000d7c82 */ /* 0x000fe20008000000 */
[----:B------:R-:W-:Y:S01]  /*7070*/  UMOV UR14, UR5 ;  /* 0x00000005000e7c82 */ /* 0x000fe20008000000 */
[----:B------:R-:W-:Y:S01]  /*7080*/  UMOV UR15, 0x40 ;  /* 0x00000040000f7882 */ /* 0x000fe20000000000 */
[----:B------:R-:W-:Y:S01]  /*7090*/  IMAD.U32 R216, RZ, RZ, UR14 ;  /* 0x0000000effd87e24 */ /* 0x000fe2000f8e00ff */
[----:B------:R-:W-:Y:S01]  /*70a0*/  HGMMA.64x16x16.F32 R176, gdesc[UR12].tnspA.tnspB, R176 ;  /* 0x602000000cb079f0 */ /* 0x000fe200087008b0 */
[----:B------:R-:W-:Y:S01]  /*70b0*/  IMAD.U32 R217, RZ, RZ, UR15 ;  /* 0x0000000fffd97e24 */ /* 0x000fe2000f8e00ff */
        /* <DEDUP_REMOVED lines=11> */
[----:B-1----:R-:W-:Y:S01]  /*7170*/  VIADD R24, R232, 0x80 ;  /* 0x00000080e8187836 */ /* 0x002fe20000000000 */
[----:B------:R-:W-:Y:S01]  /*7180*/  HGMMA.64x16x16.F32 R144, gdesc[UR12].tnspA.tnspB, R144 ;  /* 0x602000000c9079f0 */ /* 0x000fe20008700890 */
[----:B------:R-:W-:Y:S01]  /*7190*/  UIADD3 UR46, UR8, 0x10, URZ ;  /* 0x00000010082e7890 */ /* 0x000fe2000fffe03f */
[----:B------:R1:W-:Y:S02]  /*71a0*/  REDG.E.ADD.F32x4.FTZ.RN.STRONG.GPU desc[UR56][R6.64+0x800], R28 ;  /* 0x0008001c060079a6 */ /* 0x0003e4000c10f7b8 */
[----:B------:R-:W-:Y:S01]  /*71b0*/  R2UR UR44, R24 ;  /* 0x00000000182c72ca */ /* 0x000fe200000e0000 */
[----:B------:R-:W-:-:S02]  /*71c0*/  UIADD3 UR4, UR8, 0x90, URZ ;  /* 0x0000009008047890 */ /* 0x000fc4000fffe03f */
[----:B------:R-:W-:Y:S01]  /*71d0*/  UIADD3 UR5, UR8, 0x110, URZ ;  /* 0x0000011008057890 */ /* 0x000fe2000fffe03f */
[----:B------:R-:W-:Y:S01]  /*71e0*/  IMAD.U32 R220, RZ, RZ, UR14 ;  /* 0x0000000effdc7e24 */ /* 0x000fe2000f8e00ff */
[----:B------:R-:W-:Y:S01]  /*71f0*/  UMOV UR45, 0x40000040 ;  /* 0x40000040002d7882 */ /* 0x000fe20000000000 */
[----:B------:R-:W-:Y:S01]  /*7200*/  IMAD.U32 R221, RZ, RZ, UR15 ;  /* 0x0000000fffdd7e24 */ /* 0x000fe2000f8e00ff */
[----:B------:R-:W-:Y:S01]  /*7210*/  UMOV UR47, 0x40 ;  /* 0x00000040002f7882 */ /* 0x000fe20000000000 */
[----:B------:R-:W-:Y:S01]  /*7220*/  UIADD3 UR6, UR8, 0x190, URZ ;  /* 0x0000019008067890 */ /* 0x000fe2000fffe03f */
[----:B------:R1:W-:Y:S01]  /*7230*/  REDG.E.ADD.F32x4.FTZ.RN.STRONG.GPU desc[UR56][R6.64+0x1000], R32 ;  /* 0x00100020060079a6 */ /* 0x0003e2000c10f7b8 */
[----:B------:R-:W-:Y:S01]  /*7240*/  UMOV UR13, UR45 ;  /* 0x0000002d000d7c82 */ /* 0x000fe20008000000 */
[----:B------:R-:W-:Y:S01]  /*7250*/  UMOV UR14, UR4 ;  /* 0x00000004000e7c82 */ /* 0x000fe20008000000 */
[----:B------:R-:W-:Y:S01]  /*7260*/  UMOV UR15, 0x40 ;  /* 0x00000040000f7882 */ /* 0x000fe20000000000 */
[----:B------:R-:W-:Y:S01]  /*7270*/  UMOV UR12, UR44 ;  /* 0x0000002c000c7c82 */ /* 0x000fe20008000000 */
[----:B------:R-:W-:Y:S01]  /*7280*/  UIADD3 UR50, UR8, 0x210, URZ ;  /* 0x0000021008327890 */ /* 0x000fe2000fffe03f */
[----:B------:R-:W-:Y:S01]  /*7290*/  IMAD.U32 R222, RZ, RZ, UR14 ;  /* 0x0000000effde7e24 */ /* 0x000fe2000f8e00ff */
[----:B------:R-:W-:Y:S01]  /*72a0*/  UMOV UR48, UR44 ;  /* 0x0000002c00307c82 */ /* 0x000fe20008000000 */
[----:B------:R-:W-:Y:S01]  /*72b0*/  IMAD.U32 R223, RZ, RZ, UR15 ;  /* 0x0000000fffdf7e24 */ /* 0x000fe2000f8e00ff */
[----:B------:R-:W-:Y:S01]  /*72c0*/  UMOV UR49, UR45 ;  /* 0x0000002d00317c82 */ /* 0x000fe20008000000 */
[----:B------:R-:W-:Y:S01]  /*72d0*/  UMOV UR51, 0x40 ;  /* 0x0000004000337882 */ /* 0x000fe20000000000 */
[----:B------:R-:W-:Y:S01]  /*72e0*/  VIADD R24, R232, 0x100 ;  /* 0x00000100e8187836 */ /* 0x000fe20000000000 */
[----:B------:R-:W-:Y:S01]  /*72f0*/  UIADD3 UR26, UR8, 0x20, URZ ;  /* 0x00000020081a7890 */ /* 0x000fe2000fffe03f */
[----:B------:R1:W-:Y:S01]  /*7300*/  REDG.E.ADD.F32x4.FTZ.RN.STRONG.GPU desc[UR56][R6.64+0x1800], R36 ;  /* 0x00180024060079a6 */ /* 0x0003e2000c10f7b8 */
[----:B------:R-:W-:Y:S02]  /*7310*/  HGMMA.64x16x16.F32 R208, gdesc[UR44].tnspA.tnspB, R208 ;  /* 0x602000002cd079f0 */ /* 0x000fe400087008d0 */
[----:B------:R-:W-:Y:S01]  /*7320*/  R2UR UR24, R24 ;  /* 0x00000000181872ca */ /* 0x000fe200000e0000 */
[----:B------:R-:W-:Y:S01]  /*7330*/  UIADD3 UR42, UR8, 0xa0, URZ ;  /* 0x000000a0082a7890 */ /* 0x000fe2000fffe03f */
[----:B------:R1:W-:Y:S01]  /*7340*/  REDG.E.ADD.F32x4.FTZ.RN.STRONG.GPU desc[UR56][R6.64+0x2000], R40 ;  /* 0x00200028060079a6 */ /* 0x0003e2000c10f7b8 */
        /* <DEDUP_REMOVED lines=12> */
[----:B------:R-:W-:Y:S01]  /*7410*/  UIADD3 UR38, UR8, 0x120, URZ ;  /* 0x0000012008267890 */ /* 0x000fe2000fffe03f */
[----:B------:R-:W-:Y:S01]  /*7420*/  HGMMA.64x16x16.F32 R160, gdesc[UR12].tnspA.tnspB, R160 ;  /* 0x602000000ca079f0 */ /* 0x000fe200087008a0 */
[----:B------:R-:W-:-:S02]  /*7430*/  UIADD3 UR34, UR8, 0x1a0, URZ ;  /* 0x000001a008227890 */ /* 0x000fc4000fffe03f */
[----:B------:R-:W-:Y:S01]  /*7440*/  UIADD3 UR30, UR8, 0x220, URZ ;  /* 0x00000220081e7890 */ /* 0x000fe2000fffe03f */
[----:B------:R-:W-:Y:S01]  /*7450*/  UMOV UR25, 0x40000040 ;  /* 0x4000004000197882 */ /* 0x000fe20000000000 */
[----:B------:R-:W-:Y:S01]  /*7460*/  UMOV UR27, 0x40 ;  /* 0x00000040001b7882 */ /* 0x000fe20000000000 */
[----:B------:R-:W-:Y:S01]  /*7470*/  HGMMA.64x16x16.F32 R144, gdesc[UR48].tnspA.tnspB, R144 ;  /* 0x60200000309079f0 */ /* 0x000fe20008700890 */
        /* <DEDUP_REMOVED lines=18> */
[----:B------:R-:W-:Y:S01]  /*75a0*/  IMAD.U32 R226, RZ, RZ, UR14 ;  /* 0x0000000effe27e24 */ /* 0x000fe2000f8e00ff */
[----:B------:R-:W-:Y:S01]  /*75b0*/  HGMMA.64x16x16.F32 R192, gdesc[UR40].tnspA.tnspB, R192 ;  /* 0x6020000028c079f0 */ /* 0x000fe200087008c0 */
[----:B------:R-:W-:-:S02]  /*75c0*/  UIADD3 UR18, UR8, 0x130, URZ ;  /* 0x0000013008127890 */ /* 0x000fc4000fffe03f */
[----:B------:R-:W-:Y:S01]  /*75d0*/  UIADD3 UR10, UR8, 0x230, URZ ;  /* 0x00000230080a7890 */ /* 0x000fe2000fffe03f */
[----:B------:R-:W-:Y:S01]  /*75e0*/  UMOV UR5, 0x40000040 ;  /* 0x4000004000057882 */ /* 0x000fe20000000000 */
[----:B------:R-:W-:Y:S01]  /*75f0*/  HGMMA.64x16x16.F32 R176, gdesc[UR36].tnspA.tnspB, R176 ;  /* 0x6020000024b079f0 */ /* 0x000fe200087008b0 */
[----:B------:R-:W-:Y:S01]  /*7600*/  UMOV UR7, 0x40 ;  /* 0x0000004000077882 */ /* 0x000fe20000000000 */
[----:B------:R-:W-:Y:S01]  /*7610*/  UMOV UR23, 0x40 ;  /* 0x0000004000177882 */ /* 0x000fe20000000000 */
[----:B------:R-:W-:Y:S01]  /*7620*/  IMAD.U32 R227, RZ, RZ, UR15 ;  /* 0x0000000fffe37e24 */ /* 0x000fe2000f8e00ff */
[----:B------:R-:W-:Y:S01]  /*7630*/  UMOV UR19, 0x40 ;  /* 0x0000004000137882 */ /* 0x000fe20000000000 */
[----:B------:R-:W-:Y:S01]  /*7640*/  UMOV UR11, 0x40 ;  /* 0x00000040000b7882 */ /* 0x000fe20000000000 */
[----:B------:R1:W-:Y:S01]  /*7650*/  REDG.E.ADD.F32x4.FTZ.RN.STRONG.GPU desc[UR56][R6.64+0x3000], R48 ;  /* 0x00300030060079a6 */ /* 0x0003e2000c10f7b8 */
[----:B------:R-:W-:Y:S01]  /*7660*/  HGMMA.64x16x16.F32 R160, gdesc[UR32].tnspA.tnspB, R160 ;  /* 0x6020000020a079f0 */ /* 0x000fe200087008a0 */
[----:B------:R-:W-:Y:S01]  /*7670*/  UIADD3 UR14, UR8, 0x1b0, URZ ;  /* 0x000001b0080e7890 */ /* 0x000fe2000fffe03f */
[----:B------:R-:W-:Y:S01]  /*7680*/  UMOV UR20, UR4 ;  /* 0x0000000400147c82 */ /* 0x000fe20008000000 */
[----:B------:R-:W-:Y:S01]  /*7690*/  UMOV UR21, UR5 ;  /* 0x0000000500157c82 */ /* 0x000fe20008000000 */
[----:B------:R-:W-:Y:S01]  /*76a0*/  UMOV UR16, UR4 ;  /* 0x0000000400107c82 */ /* 0x000fe20008000000 */
[----:B------:R-:W-:Y:S01]  /*76b0*/  UMOV UR17, UR5 ;  /* 0x0000000500117c82 */ /* 0x000fe20008000000 */
[----:B------:R-:W-:Y:S01]  /*76c0*/  HGMMA.64x16x16.F32 R144, gdesc[UR28].tnspA.tnspB, R144 ;  /* 0x602000001c9079f0 */ /* 0x000fe20008700890 */
[----:B------:R-:W-:Y:S01]  /*76d0*/  UMOV UR12, UR4 ;  /* 0x00000004000c7c82 */ /* 0x000fe20008000000 */
[----:B------:R-:W-:Y:S01]  /*76e0*/  UMOV UR13, UR5 ;  /* 0x00000005000d7c82 */ /* 0x000fe20008000000 */
[----:B------:R-:W-:Y:S01]  /*76f0*/  UMOV UR15, 0x40 ;  /* 0x00000040000f7882 */ /* 0x000fe20000000000 */
[----:B------:R-:W-:Y:S01]  /*7700*/  UMOV UR8, UR4 ;  /* 0x0000000400087c82 */ /* 0x000fe20008000000 */
[----:B------:R-:W-:Y:S01]  /*7710*/  UMOV UR9, UR5 ;  /* 0x0000000500097c82 */ /* 0x000fe20008000000 */
[----:B------:R1:W-:Y:S01]  /*7720*/  REDG.E.ADD.F32x4.FTZ.RN.STRONG.GPU desc[UR56][R6.64+0x3800], R52 ;  /* 0x00380034060079a6 */ /* 0x0003e2000c10f7b8 */
[----:B------:R-:W-:Y:S04]  /*7730*/  HGMMA.64x16x16.F32 R208, gdesc[UR4].tnspA.tnspB, R208 ;  /* 0x6020000004d079f0 */ /* 0x000fe800087008d0 */
[----:B------:R-:W-:Y:S04]  /*7740*/  HGMMA.64x16x16.F32 R192, gdesc[UR20].tnspA.tnspB, R192 ;  /* 0x6020000014c079f0 */ /* 0x000fe800087008c0 */
[----:B------:R-:W-:Y:S04]  /*7750*/  HGMMA.64x16x16.F32 R176, gdesc[UR16].tnspA.tnspB, R176 ;  /* 0x6020000010b079f0 */ /* 0x000fe800087008b0 */
[----:B------:R-:W-:Y:S04]  /*7760*/  HGMMA.64x16x16.F32 R160, gdesc[UR12].tnspA.tnspB, R160 ;  /* 0x602000000ca079f0 */ /* 0x000fe800087008a0 */
[----:B------:R-:W-:Y:S03]  /*7770*/  HGMMA.64x16x16.F32 R144, gdesc[UR8].tnspA.tnspB, R144, gsb0 ;  /* 0x60200000089079f0 */ /* 0x000fe60008000890 */
[----:B------:R-:W-:-:S02]  /*7780*/  WARPGROUP.DEPBAR.LE gsb0, 0x1 ;  /* 0x00008000000079c5 */ /* 0x000fc40000010100 */
[----:B-1----:R-:W-:Y:S05]  /*7790*/  @!P0 BRA `(.L_x_76) ;  /* 0x0000000000048947 */ /* 0x002fea0003800000 */
[----:B------:R-:W-:Y:S01]  /*77a0*/  BPT.TRAP 0x1 ;  /* 0x000000040000795c */ /* 0x000fe20000300000 */
.L_x_76:
        /* <DEDUP_REMOVED lines=11> */
[----:B------:R-:W-:Y:S01]  /*7860*/  HGMMA.64x64x16.F32 R24, gdesc[UR56].tnspA, RZ, !UPT ;  /* 0x20e00000381879f0 */ /* 0x000fe2000c7008ff */
[----:B------:R-:W-:Y:S01]  /*7870*/  R2UR UR56, R20 ;  /* 0x00000000143872ca */ /* 0x000fe200000e0000 */
[----:B------:R-:W-:Y:S01]  /*7880*/  UMOV UR57, 0x40000040 ;  /* 0x4000004000397882 */ /* 0x000fe20000000000 */
[----:B------:R-:W-:Y:S01]  /*7890*/  R2UR UR58, R14 ;  /* 0x000000000e3a72ca */ /* 0x000fe200000e0000 */
[----:B------:R-:W-:Y:S01]  /*78a0*/  VIADD R14, R5, 0x600 ;  /* 0x00000600050e7836 */ /* 0x000fe20000000000 */
[----:B------:R-:W-:-:S13]  /*78b0*/  R2UR UR59, R15 ;  /* 0x000000000f3b72ca */ /* 0x000fda00000e0000 */
[----:B------:R-:W-:Y:S01]  /*78c0*/  HGMMA.64x64x16.F32 R24, gdesc[UR56].tnspA, R24 ;  /* 0x20e00000381879f0 */ /* 0x000fe20008700818 */
[----:B------:R-:W-:Y:S01]  /*78d0*/  R2UR UR56, R14 ;  /* 0x000000000e3872ca */ /* 0x000fe200000e0000 */
[----:B------:R-:W-:Y:S01]  /*78e0*/  UMOV UR57, 0x40000040 ;  /* 0x4000004000397882 */ /* 0x000fe20000000000 */
[----:B------:R-:W-:Y:S01]  /*78f0*/  R2UR UR58, R12 ;  /* 0x000000000c3a72ca */ /* 0x000fe200000e0000 */
[----:B------:R-:W-:Y:S01]  /*7900*/  VIADD R12, R5, 0x680 ;  /* 0x00000680050c7836 */ /* 0x000fe20000000000 */
[----:B------:R-:W-:Y:S01]  /*7910*/  R2UR UR59, R13 ;  /* 0x000000000d3b72ca */ /* 0x000fe200000e0000 */
[----:B------:R-:W-:-:S12]  /*7920*/  VIADD R5, R5, 0x700 ;  /* 0x0000070005057836 */ /* 0x000fd80000000000 */
[----:B------:R-:W-:Y:S01]  /*7930*/  HGMMA.64x64x16.F32 R24, gdesc[UR56].tnspA, R24 ;  /* 0x20e00000381879f0 */ /* 0x000fe20008700818 */
[----:B------:R-:W-:Y:S01]  /*7940*/  R2UR UR56, R12 ;  /* 0x000000000c3872ca */ /* 0x000fe200000e0000 */
[----:B------:R-:W-:Y:S01]  /*7950*/  UMOV UR57, 0x40000040 ;  /* 0x4000004000397882 */ /* 0x000fe20000000000 */
[----:B------:R-:W-:Y:S02]  /*7960*/  R2UR UR58, R10 ;  /* 0x000000000a3a72ca */ /* 0x000fe400000e0000 */
[----:B------:R-:W-:-:S13]  /*7970*/  R2UR UR59, R11 ;  /* 0x000000000b3b72ca */ /* 0x000fda00000e0000 */
[----:B------:R-:W-:Y:S01]  /*7980*/  HGMMA.64x64x16.F32 R24, gdesc[UR56].tnspA, R24 ;  /* 0x20e00000381879f0 */ /* 0x000fe20008700818 */
[----:B------:R-:W-:Y:S01]  /*7990*/  R2UR UR56, R5 ;  /* 0x00000000053872ca */ /* 0x000fe200000e0000 */
[----:B------:R-:W-:Y:S01]  /*79a0*/  UMOV UR57, 0x40000040 ;  /* 0x4000004000397882 */ /* 0x000fe20000000000 */
[----:B------:R-:W-:Y:S02]  /*79b0*/  R2UR UR58, R8 ;  /* 0x00000000083a72ca */ /* 0x000fe400000e0000 */
[----:B------:R-:W-:Y:S01]  /*79c0*/  R2UR UR59, R9 ;  /* 0x00000000093b72ca */ /* 0x000fe200000e0000 */
[----:B------:R-:W-:-:S12]  /*79d0*/  VIADD R5, R232, 0x400 ;  /* 0x00000400e8057836 */ /* 0x000fd80000000000 */
[----:B------:R-:W-:Y:S01]  /*79e0*/  HGMMA.64x64x16.F32 R24, gdesc[UR56].tnspA, R24, gsb0 ;  /* 0x20e00000381879f0 */ /* 0x000fe20008000818 */
[----:B------:R-:W-:Y:S01]  /*79f0*/  R2UR UR52, R5 ;  /* 0x00000000053472ca */ /* 0x000fe200000e0000 */
[----:B------:R-:W-:Y:S01]  /*7a00*/  UMOV UR53, 0x40000040 ;  /* 0x4000004000357882 */ /* 0x000fe20000000000 */
[----:B------:R-:W-:-:S05]  /*7a10*/  VIADD R5, R232, 0x480 ;  /* 0x00000480e8057836 */ /* 0x000fca0000000000 */
[----:B------:R-:W-:Y:S01]  /*7a20*/  R2UR UR44, R5 ;  /* 0x00000000052c72ca */ /* 0x000fe200000e0000 */
[----:B------:R-:W-:Y:S02]  /*7a30*/  WARPGROUP.DEPBAR.LE gsb0, 0x0 ;  /* 0x00008000000079c5 */ /* 0x000fe40000010000 */
[----:B------:R-:W-:Y:S01]  /*7a40*/  WARPGROUP.ARRIVE ;  /* 0x00000000000079c5 */ /* 0x000fe20000000000 */
[----:B------:R-:W-:Y:S01]  /*7a50*/  UMOV UR45, 0x40000040 ;  /* 0x40000040002d7882 */ /* 0x000fe20000000000 */
[----:B------:R-:W-:Y:S01]  /*7a60*/  VIADD R5, R232, 0x500 ;  /* 0x00000500e8057836 */ /* 0x000fe20000000000 */
[----:B------:R-:W-:Y:S01]  /*7a70*/  UMOV UR25, 0x40000040 ;  /* 0x4000004000197882 */ /* 0x000fe20000000000 */
[----:B------:R-:W-:Y:S01]  /*7a80*/  UMOV UR5, 0x40000040 ;  /* 0x4000004000057882 */ /* 0x000fe20000000000 */
[----:B------:R1:W-:Y:S01]  /*7a90*/  REDG.E.ADD.F32x4.FTZ.RN.STRONG.GPU desc[UR8][R6.64+0x4000], R24 ;  /* 0x00400018060079a6 */ /* 0x0003e2000c10f788 */
[----:B------:R-:W-:Y:S01]  /*7aa0*/  HGMMA.64x16x16.F32 R200, gdesc[UR52].tnspA.tnspB, R200 ;  /* 0x6020000034c879f0 */ /* 0x000fe200087008c8 */
[----:B------:R-:W-:-:S02]  /*7ab0*/  R2UR UR54, R22 ;  /* 0x00000000163672ca */ /* 0x000fc400000e0000 */
[----:B------:R-:W-:Y:S02]  /*7ac0*/  R2UR UR55, R23 ;  /* 0x00000000173772ca */ /* 0x000fe400000e0000 */
[----:B------:R-:W-:Y:S01]  /*7ad0*/  R2UR UR24, R5 ;  /* 0x00000000051872ca */ /* 0x000fe200000e0000 */
[----:B------:R-:W-:Y:S01]  /*7ae0*/  UMOV UR41, UR25 ;  /* 0x0000001900297c82 */ /* 0x000fe20008000000 */
[----:B------:R-:W-:Y:S01]  /*7af0*/  UMOV UR37, UR25 ;  /* 0x0000001900257c82 */ /* 0x000fe20008000000 */
[----:B------:R-:W-:Y:S01]  /*7b00*/  UMOV UR33, UR25 ;  /* 0x0000001900217c82 */ /* 0x000fe20008000000 */
[----:B------:R-:W-:Y:S01]  /*7b10*/  VIADD R232, R232, 0x580 ;  /* 0x00000580e8e87836 */ /* 0x000fe20000000000 */
[----:B------:R-:W-:Y:S01]  /*7b20*/  UMOV UR21, UR5 ;  /* 0x0000000500157c82 */ /* 0x000fe20008000000 */
[----:B------:R-:W-:Y:S01]  /*7b30*/  UMOV UR17, UR5 ;  /* 0x0000000500117c82 */ /* 0x000fe20008000000 */
[----:B------:R-:W-:Y:S01]  /*7b40*/  UMOV UR13, UR5 ;  /* 0x00000005000d7c82 */ /* 0x000fe20008000000 */
[----:B------:R1:W-:Y:S03]  /*7b50*/  REDG.E.ADD.F32x4.FTZ.RN.STRONG.GPU desc[UR8][R6.64+0x4800], R28 ;  /* 0x0048001c060079a6 */ /* 0x0003e6000c10f788 */
[----:B------:R-:W-:Y:S01]  /*7b60*/  HGMMA.64x16x16.F32 R184, gdesc[UR52].tnspA.tnspB, R184 ;  /* 0x6020000034b879f0 */ /* 0x000fe200087008b8 */
[----:B------:R-:W-:Y:S01]  /*7b70*/  R2UR UR54, R216 ;  /* 0x00000000d83672ca */ /* 0x000fe200000e0000 */
[----:B------:R-:W-:Y:S01]  /*7b80*/  UMOV UR40, UR24 ;  /* 0x0000001800287c82 */ /* 0x000fe20008000000 */
[----:B------:R-:W-:Y:S01]  /*7b90*/  R2UR UR55, R217 ;  /* 0x00000000d93772ca */ /* 0x000fe200000e0000 */
[----:B------:R-:W-:Y:S01]  /*7ba0*/  UMOV UR36, UR24 ;  /* 0x0000001800247c82 */ /* 0x000fe20008000000 */
[----:B------:R-:W-:Y:S01]  /*7bb0*/  UMOV UR32, UR24 ;  /* 0x0000001800207c82 */ /* 0x000fe20008000000 */
[----:B------:R-:W-:Y:S01]  /*7bc0*/  R2UR UR4, R232 ;  /* 0x00000000e80472ca */ /* 0x000fe200000e0000 */
[----:B------:R1:W-:Y:S04]  /*7bd0*/  REDG.E.ADD.F32x4.FTZ.RN.STRONG.GPU desc[UR8][R6.64+0x5000], R32 ;  /* 0x00500020060079a6 */ /* 0x0003e8000c10f788 */
[----:B------:R1:W-:Y:S04]  /*7be0*/  REDG.E.ADD.F32x4.FTZ.RN.STRONG.GPU desc[UR8][R6.64+0x5800], R36 ;  /* 0x00580024060079a6 */ /* 0x0003e8000c10f788 */
[----:B------:R1:W-:Y:S01]  /*7bf0*/  REDG.E.ADD.F32x4.FTZ.RN.STRONG.GPU desc[UR8][R6.64+0x6000], R40 ;  /* 0x00600028060079a6 */ /* 0x0003e2000c10f788 */
[----:B------:R-:W-:Y:S01]  /*7c00*/  HGMMA.64x16x16.F32 R168, gdesc[UR52].tnspA.tnspB, R168 ;  /* 0x6020000034a879f0 */ /* 0x000fe200087008a8 */
[----:B------:R-:W-:-:S02]  /*7c10*/  R2UR UR54, R218 ;  /* 0x00000000da3672ca */ /* 0x000fc400000e0000 */
[----:B------:R-:W-:Y:S01]  /*7c20*/  R2UR UR55, R219 ;  /* 0x00000000db3772ca */ /* 0x000fe200000e0000 */
[----:B------:R-:W-:Y:S01]  /*7c30*/  UMOV UR20, UR4 ;  /* 0x0000000400147c82 */ /* 0x000fe20008000000 */
[----:B------:R-:W-:Y:S01]  /*7c40*/  UMOV UR16, UR4 ;  /* 0x0000000400107c82 */ /* 0x000fe20008000000 */
[----:B------:R-:W-:Y:S01]  /*7c50*/  UMOV UR12, UR4 ;  /* 0x00000004000c7c82 */ /* 0x000fe20008000000 */
[----:B------:R1:W-:Y:S04]  /*7c60*/  REDG.E.ADD.F32x4.FTZ.RN.STRONG.GPU desc[UR8][R6.64+0x6800], R44 ;  /* 0x0068002c060079a6 */ /* 0x0003e8000c10f788 */
[----:B------:R1:W-:Y:S04]  /*7c70*/  REDG.E.ADD.F32x4.FTZ.RN.STRONG.GPU desc[UR8][R6.64+0x7000], R48 ;  /* 0x00700030060079a6 */ /* 0x0003e8000c10f788 */
[----:B------:R1:W-:Y:S01]  /*7c80*/  REDG.E.ADD.F32x4.FTZ.RN.STRONG.GPU desc[UR8][R6.64+0x7800], R52 ;  /* 0x00780034060079a6 */ /* 0x0003e2000c10f788 */
[----:B------:R-:W-:Y:S01]  /*7c90*/  HGMMA.64x16x16.F32 R152, gdesc[UR52].tnspA.tnspB, R152 ;  /* 0x60200000349879f0 */ /* 0x000fe20008700898 */
[----:B------:R-:W-:-:S02]  /*7ca0*/  R2UR UR54, R220 ;  /* 0x00000000dc3672ca */ /* 0x000fc400000e0000 */
[----:B------:R-:W-:-:S13]  /*7cb0*/  R2UR UR55, R221 ;  /* 0x00000000dd3772ca */ /* 0x000fda00000e0000 */
[----:B------:R-:W-:Y:S04]  /*7cc0*/  HGMMA.64x16x16.F32 R136, gdesc[UR52].tnspA.tnspB, R136 ;  /* 0x60200000348879f0 */ /* 0x000fe80008700888 */
[----:B------:R-:W-:Y:S01]  /*7cd0*/  HGMMA.64x16x16.F32 R200, gdesc[UR44].tnspA.tnspB, R200 ;  /* 0x602000002cc879f0 */ /* 0x000fe200087008c8 */
[----:B------:R-:W-:Y:S02]  /*7ce0*/  R2UR UR46, R222 ;  /* 0x00000000de2e72ca */ /* 0x000fe400000e0000 */
[----:B------:R-:W-:-:S13]  /*7cf0*/  R2UR UR47, R223 ;  /* 0x00000000df2f72ca */ /* 0x000fda00000e0000 */
[----:B------:R-:W-:Y:S01]  /*7d00*/  HGMMA.64x16x16.F32 R184, gdesc[UR44].tnspA.tnspB, R184 ;  /* 0x602000002cb879f0 */ /* 0x000fe200087008b8 */
[----:B------:R-:W-:Y:S02]  /*7d10*/  R2UR UR46, R224 ;  /* 0x00000000e02e72ca */ /* 0x000fe400000e0000 */
[----:B------:R-:W-:-:S13]  /*7d20*/  R2UR UR47, R225 ;  /* 0x00000000e12f72ca */ /* 0x000fda00000e0000 */
[----:B------:R-:W-:Y:S01]  /*7d30*/  HGMMA.64x16x16.F32 R168, gdesc[UR44].tnspA.tnspB, R168 ;  /* 0x602000002ca879f0 */ /* 0x000fe200087008a8 */
[----:B------:R-:W-:Y:S02]  /*7d40*/  R2UR UR46, R226 ;  /* 0x00000000e22e72ca */ /* 0x000fe400000e0000 */
[----:B------:R-:W-:-:S13]  /*7d50*/  R2UR UR47, R227 ;  /* 0x00000000e32f72ca */ /* 0x000fda00000e0000 */
[----:B------:R-:W-:Y:S01]  /*7d60*/  HGMMA.64x16x16.F32 R152, gdesc[UR44].tnspA.tnspB, R152 ;  /* 0x602000002c9879f0 */ /* 0x000fe20008700898 */
[----:B------:R-:W-:Y:S01]  /*7d70*/  UMOV UR46, UR50 ;  /* 0x00000032002e7c82 */ /* 0x000fe20008000000 */
[----:B------:R-:W-:Y:S02]  /*7d80*/  UMOV UR47, UR51 ;  /* 0x00000033002f7c82 */ /* 0x000fe40008000000 */
[----:B------:R-:W-:Y:S04]  /*7d90*/  HGMMA.64x16x16.F32 R136, gdesc[UR44].tnspA.tnspB, R136 ;  /* 0x602000002c8879f0 */ /* 0x000fe80008700888 */
[----:B------:R-:W-:Y:S01]  /*7da0*/  HGMMA.64x16x16.F32 R200, gdesc[UR24].tnspA.tnspB, R200 ;  /* 0x6020000018c879f0 */ /* 0x000fe200087008c8 */
[----:B------:R-:W-:Y:S01]  /*7db0*/  UMOV UR26, UR30 ;  /* 0x0000001e001a7c82 */ /* 0x000fe20008000000 */
[----:B------:R-:W-:-:S02]  /*7dc0*/  UMOV UR27, UR31 ;  /* 0x0000001f001b7c82 */ /* 0x000fc40008000000 */
[----:B------:R-:W-:Y:S04]  /*7dd0*/  HGMMA.64x16x16.F32 R184, gdesc[UR40].tnspA.tnspB, R184 ;  /* 0x6020000028b879f0 */ /* 0x000fe800087008b8 */
[----:B------:R-:W-:Y:S04]  /*7de0*/  HGMMA.64x16x16.F32 R168, gdesc[UR36].tnspA.tnspB, R168 ;  /* 0x6020000024a879f0 */ /* 0x000fe800087008a8 */
[----:B------:R-:W-:Y:S04]  /*7df0*/  HGMMA.64x16x16.F32 R152, gdesc[UR32].tnspA.tnspB, R152 ;  /* 0x60200000209879f0 */ /* 0x000fe80008700898 */
[----:B------:R-:W-:Y:S04]  /*7e00*/  HGMMA.64x16x16.F32 R136, gdesc[UR24].tnspA.tnspB, R136 ;  /* 0x60200000188879f0 */ /* 0x000fe80008700888 */
[----:B------:R-:W-:Y:S01]  /*7e10*/  HGMMA.64x16x16.F32 R200, gdesc[UR4].tnspA.tnspB, R200 ;  /* 0x6020000004c879f0 */ /* 0x000fe200087008c8 */
[----:B------:R-:W-:Y:S01]  /*7e20*/  UMOV UR6, UR10 ;  /* 0x0000000a00067c82 */ /* 0x000fe20008000000 */
[----:B------:R-:W-:-:S02]  /*7e30*/  UMOV UR7, UR11 ;  /* 0x0000000b00077c82 */ /* 0x000fc40008000000 */
[----:B------:R-:W-:Y:S04]  /*7e40*/  HGMMA.64x16x16.F32 R184, gdesc[UR20].tnspA.tnspB, R184 ;  /* 0x6020000014b879f0 */ /* 0x000fe800087008b8 */
[----:B------:R-:W-:Y:S04]  /*7e50*/  HGMMA.64x16x16.F32 R168, gdesc[UR16].tnspA.tnspB, R168 ;  /* 0x6020000010a879f0 */ /* 0x000fe800087008a8 */
[----:B------:R-:W-:Y:S04]  /*7e60*/  HGMMA.64x16x16.F32 R152, gdesc[UR12].tnspA.tnspB, R152 ;  /* 0x602000000c9879f0 */ /* 0x000fe80008700898 */
[----:B------:R-:W-:Y:S03]  /*7e70*/  HGMMA.64x16x16.F32 R136, gdesc[UR4].tnspA.tnspB, R136, gsb0 ;  /* 0x60200000048879f0 */ /* 0x000fe60008000888 */
[----:B------:R-:W-:-:S02]  /*7e80*/  WARPGROUP.DEPBAR.LE gsb0, 0x0 ;  /* 0x00008000000079c5 */ /* 0x000fc40000010000 */
[----:B-1----:R-:W-:Y:S05]  /*7e90*/  @!P0 BRA `(.L_x_77) ;  /* 0x0000000000048947 */ /* 0x002fea0003800000 */
[----:B------:R-:W-:Y:S01]  /*7ea0*/  BPT.TRAP 0x1 ;  /* 0x000000040000795c */ /* 0x000fe20000300000 */
.L_x_77:
[----:B------:R-:W-:Y:S01]  /*7eb0*/  UIADD3 UR61, UR61, 0x1, URZ ;  /* 0x000000013d3d7890 */ /* 0x000fe2000fffe03f */
[----:B------:R-:W-:Y:S01]  /*7ec0*/  VIADD R3, R3, 0x1 ;  /* 0x0000000103037836 */ /* 0x000fe20000000000 */
[----:B------:R-:W-:Y:S01]  /*7ed0*/  LOP3.LUT R17, R17, 0x1, RZ, 0x3c, !PT ;  /* 0x0000000111117812 */ /* 0x000fe200078e3cff */
[----:B------:R-:W-:-:S03]  /*7ee0*/  VIADD R16, R16, 0x31820 ;  /* 0x0003182010107836 */ /* 0x000fc60000000000 */
[----:B------:R-:W-:Y:S02]  /*7ef0*/  ISETP.LE.AND P1, PT, R231, UR61, PT ;  /* 0x0000003de7007c0c */ /* 0x000fe4000bf23270 */
[C---:B------:R-:W-:Y:S02]  /*7f00*/  ISETP.NE.AND P0, PT, R3.reuse, 0x2, PT ;  /* 0x000000020300780c */ /* 0x040fe40003f05270 */
[----:B------:R-:W-:Y:S02]  /*7f10*/  PRMT R16, RZ, 0x654, R16 ;  /* 0x00000654ff107816 */ /* 0x000fe40000000010 */
[----:B------:R-:W-:Y:S02]  /*7f20*/  SEL R5, RZ, 0x1, P0 ;  /* 0x00000001ff057807 */ /* 0x000fe40000000000 */
[----:B------:R2:W-:Y:S01]  /*7f30*/  SYNCS.ARRIVE.TRANS64.RED.A1T0 RZ, [R16+URZ], RZ ;  /* 0x000000ff10ff79a7 */ /* 0x0005e2000810043f */
[----:B------:R-:W-:Y:S02]  /*7f40*/  SEL R3, R3, RZ, P0 ;  /* 0x000000ff03037207 */ /* 0x000fe40000000000 */
[----:B------:R-:W-:-:S02]  /*7f50*/  LOP3.LUT R18, R18, R5, RZ, 0x3c, !PT ;  /* 0x0000000512127212 */ /* 0x000fc400078e3cff */
[----:B------:R-:W-:Y:S05]  /*7f60*/  @!P1 BRA `(.L_x_78) ;  /* 0xffffff94001c9947 */ /* 0x000fea000383ffff */
.L_x_67:
[----:B------:R-:W3:Y:S01]  /*7f70*/  S2UR UR10, SR_CTAID.Y ;  /* 0x00000000000a79c3 */ /* 0x000ee20000002600 */
[----:B------:R-:W-:Y:S01]  /*7f80*/  ULDC UR4, c[0x0][0x850] ;  /* 0x0002140000047ab9 */ /* 0x000fe20000000800 */
[----:B-1----:R-:W1:Y:S01]  /*7f90*/  S2R R2, SR_TID.X ;  /* 0x0000000000027919 */ /* 0x002e620000002100 */
[----:B------:R-:W-:Y:S01]  /*7fa0*/  UISETP.NE.AND UP0, UPT, UR4, 0x1, UPT ;  /* 0x000000010400788c */ /* 0x000fe2000bf05270 */
[----:B------:R-:W-:Y:S01]  /*7fb0*/  IMAD R0, R229, 0x2800, R230 ;  /* 0x00002800e5007824 */ /* 0x000fe200078e02e6 */
[----:B------:R-:W-:Y:S01]  /*7fc0*/  ULDC.64 UR12, c[0x0][0x818] ;  /* 0x00020600000c7ab9 */ /* 0x000fe20000000a00 */
[----:B------:R-:W-:Y:S01]  /*7fd0*/  ULDC.64 UR14, c[0x0][0x848] ;  /* 0x00021200000e7ab9 */ /* 0x000fe20000000a00 */
[----:B------:R-:W-:Y:S01]  /*7fe0*/  BSSY B1, `(.L_x_79) ;  /* 0x00000a1000017945 */ /* 0x000fe20003800000 */
[----:B------:R-:W4:Y:S01]  /*7ff0*/  S2UR UR8, SR_CTAID.X ;  /* 0x00000000000879c3 */ /* 0x000f220000002500 */
[----:B------:R-:W-:-:S07]  /*8000*/  LEA R0, R0, UR60, 0x2 ;  /* 0x0000003c00007c11 */ /* 0x000fce000f8e10ff */
[----:B------:R-:W-:Y:S06]  /*8010*/  BAR.SYNC.DEFER_BLOCKING 0x1, 0x100 ;  /* 0x0044000000007b1d */ /* 0x000fec0000010000 */
[----:B------:R-:W-:Y:S01]  /*8020*/  @UP0 ULDC UR6, c[0x0][0x854] ;  /* 0x0002150000060ab9 */ /* 0x000fe20000000800 */
[----:B------:R-:W-:Y:S01]  /*8030*/  @UP0 ULDC UR4, c[0x0][0x858] ;  /* 0x0002160000040ab9 */ /* 0x000fe20000000800 */
[----:B------:R-:W5:Y:S01]  /*8040*/  S2UR UR17, SR_CTAID.Z ;  /* 0x00000000001179c3 */ /* 0x000f620000002700 */
[----:B---3--:R-:W-:Y:S02]  /*8050*/  UIMAD.WIDE.U32 UR6, UR10, UR6, URZ ;  /* 0x000000060a0672a5 */ /* 0x008fe4000f8e003f */
[----:B------:R-:W-:-:S02]  /*8060*/  USHF.R.S32.HI UR5, URZ, 0x1f, UR10 ;  /* 0x0000001f3f057899 */ /* 0x000fc4000801140a */
[----:B------:R-:W-:-:S03]  /*8070*/  @UP0 USHF.R.U32.HI UR7, URZ, UR4, UR7 ;  /* 0x000000043f070299 */ /* 0x000fc60008011607 */
[----:B------:R-:W-:Y:S01]  /*8080*/  UMOV UR4, UR10 ;  /* 0x0000000a00047c82 */ /* 0x000fe20008000000 */
[----:B------:R-:W-:Y:S02]  /*8090*/  @UP0 USHF.R.S32.HI UR6, URZ, 0x1f, UR7 ;  /* 0x0000001f3f060899 */ /* 0x000fe40008011407 */
[----:B----4-:R-:W-:Y:S01]  /*80a0*/  UIMAD UR8, UR8, 0x5000, URZ ;  /* 0x00005000080878a4 */ /* 0x010fe2000f8e023f */
[----:B------:R3:W-:Y:S01]  /*80b0*/  STS.128 [R0], R56 ;  /* 0x0000003800007388 */ /* 0x0007e20000000c00 */
[----:B------:R-:W-:Y:S01]  /*80c0*/  @UP0 UMOV UR4, UR7 ;  /* 0x0000000700040c82 */ /* 0x000fe20008000000 */
[----:B-1----:R-:W-:Y:S01]  /*80d0*/  ISETP.NE.AND P1, PT, R2, 0x80, PT ;  /* 0x000000800200780c */ /* 0x002fe20003f25270 */
[----:B------:R-:W-:Y:S01]  /*80e0*/  USHF.R.S32.HI UR9, URZ, 0x1f, UR8 ;  /* 0x0000001f3f097899 */ /* 0x000fe20008011408 */
[----:B------:R3:W-:Y:S01]  /*80f0*/  STS.128 [R0+0x800], R60 ;  /* 0x0008003c00007388 */ /* 0x0007e20000000c00 */
[----:B------:R-:W-:Y:S02]  /*8100*/  @UP0 UMOV UR5, UR6 ;  /* 0x0000000600050c82 */ /* 0x000fe40008000000 */
[----:B------:R-:W-:Y:S01]  /*8110*/  UIMAD UR10, UR5, UR12, URZ ;  /* 0x0000000c050a72a4 */ /* 0x000fe2000f8e023f */
[----:B------:R3:W-:Y:S01]  /*8120*/  STS.128 [R0+0x1000], R96 ;  /* 0x0010006000007388 */ /* 0x0007e20000000c00 */
[----:B------:R-:W-:-:S02]  /*8130*/  UIMAD.WIDE.U32 UR6, UR4, UR12, UR8 ;  /* 0x0000000c040672a5 */ /* 0x000fc4000f8e0008 */
[----:B------:R-:W-:Y:S01]  /*8140*/  UIMAD UR10, UR4, UR13, UR10 ;  /* 0x0000000d040a72a4 */ /* 0x000fe2000f8e020a */
[----:B------:R3:W-:Y:S01]  /*8150*/  STS.128 [R0+0x1800], R100 ;  /* 0x0018006400007388 */ /* 0x0007e20000000c00 */
[----:B-----5:R-:W-:Y:S01]  /*8160*/  USHF.R.S32.HI UR16, URZ, 0x1f, UR17 ;  /* 0x0000001f3f107899 */ /* 0x020fe20008011411 */
[----:B------:R-:W-:Y:S02]  /*8170*/  ULDC.64 UR12, c[0x0][0x840] ;  /* 0x00021000000c7ab9 */ /* 0x000fe40000000a00 */
[----:B------:R3:W-:Y:S01]  /*8180*/  STS.128 [R0+0x2000], R64 ;  /* 0x0020004000007388 */ /* 0x0007e20000000c00 */
[----:B------:R-:W-:Y:S02]  /*8190*/  UIMAD UR5, UR5, UR12, URZ ;  /* 0x0000000c050572a4 */ /* 0x000fe4000f8e023f */
[----:B------:R-:W-:Y:S01]  /*81a0*/  UIMAD.WIDE.U32 UR8, UR4, UR12, UR8 ;  /* 0x0000000c040872a5 */ /* 0x000fe2000f8e0008 */
[----:B------:R3:W-:Y:S01]  /*81b0*/  STS.128 [R0+0x2800], R68 ;  /* 0x0028004400007388 */ /* 0x0007e20000000c00 */
[----:B------:R-:W-:-:S02]  /*81c0*/  UIMAD UR11, UR4, UR13, UR5 ;  /* 0x0000000d040b72a4 */ /* 0x000fc4000f8e0205 */
[----:B------:R-:W-:Y:S01]  /*81d0*/  UIADD3 UR5, UR7, UR10, URZ ;  /* 0x0000000a07057290 */ /* 0x000fe2000fffe03f */
[----:B------:R3:W-:Y:S01]  /*81e0*/  STS.128 [R0+0x3000], R104 ;  /* 0x0030006800007388 */ /* 0x0007e20000000c00 */
[----:B------:R-:W-:Y:S01]  /*81f0*/  ULDC.64 UR12, c[0x0][0x820] ;  /* 0x00020800000c7ab9 */ /* 0x000fe20000000a00 */
[----:B------:R-:W-:Y:S02]  /*8200*/  UIADD3 UR7, UR9, UR11, URZ ;  /* 0x0000000b09077290 */ /* 0x000fe4000fffe03f */
[----:B------:R3:W-:Y:S01]  /*8210*/  STS.128 [R0+0x3800], R108 ;  /* 0x0038006c00007388 */ /* 0x0007e20000000c00 */
[----:B------:R-:W-:Y:S02]  /*8220*/  UIMAD UR4, UR16, UR12, URZ ;  /* 0x0000000c100472a4 */ /* 0x000fe4000f8e023f */
[----:B------:R-:W-:Y:S01]  /*8230*/  UIMAD UR10, UR16, UR14, URZ ;  /* 0x0000000e100a72a4 */ /* 0x000fe2000f8e023f */
[----:B------:R3:W-:Y:S01]  /*8240*/  STS.128 [R0+0x4000], R72 ;  /* 0x0040004800007388 */ /* 0x0007e20000000c00 */
[----:B------:R-:W-:-:S02]  /*8250*/  UIMAD UR9, UR17, UR13, UR4 ;  /* 0x0000000d110972a4 */ /* 0x000fc4000f8e0204 */
[----:B------:R-:W-:Y:S01]  /*8260*/  UIMAD UR10, UR17, UR15, UR10 ;  /* 0x0000000f110a72a4 */ /* 0x000fe2000f8e020a */
[----:B------:R3:W-:Y:S01]  /*8270*/  STS.128 [R0+0x4800], R76 ;  /* 0x0048004c00007388 */ /* 0x0007e20000000c00 */
[----:B------:R-:W-:Y:S01]  /*8280*/  UMOV UR4, UR6 ;  /* 0x0000000600047c82 */ /* 0x000fe20008000000 */
[----:B------:R-:W-:Y:S01]  /*8290*/  UMOV UR6, UR8 ;  /* 0x0000000800067c82 */ /* 0x000fe20008000000 */
[----:B------:R-:W-:Y:S01]  /*82a0*/  UIMAD.WIDE.U32 UR4, UR17, UR12, UR4 ;  /* 0x0000000c110472a5 */ /* 0x000fe2000f8e0004 */
[----:B------:R3:W-:Y:S01]  /*82b0*/  STS.128 [R0+0x5000], R112 ;  /* 0x0050007000007388 */ /* 0x0007e20000000c00 */
[----:B------:R-:W-:Y:S01]  /*82c0*/  UIMAD.WIDE.U32 UR6, UR17, UR14, UR6 ;  /* 0x0000000e110672a5 */ /* 0x000fe2000f8e0006 */
[----:B------:R-:W-:Y:S02]  /*82d0*/  ULDC.64 UR12, c[0x0][0x800] ;  /* 0x00020000000c7ab9 */ /* 0x000fe40000000a00 */
[----:B------:R3:W-:Y:S01]  /*82e0*/  STS.128 [R0+0x5800], R116 ;  /* 0x0058007400007388 */ /* 0x0007e20000000c00 */
[----:B------:R-:W-:-:S02]  /*82f0*/  UIADD3 UR8, UR5, UR9, URZ ;  /* 0x0000000905087290 */ /* 0x000fc4000fffe03f */
[----:B------:R-:W-:Y:S01]  /*8300*/  ULEA UR12, UP0, UR4, UR12, 0x2 ;  /* 0x0000000c040c7291 */ /* 0x000fe2000f80103f */
[----:B------:R3:W-:Y:S01]  /*8310*/  STS.128 [R0+0x6000], R80 ;  /* 0x0060005000007388 */ /* 0x0007e20000000c00 */
[----:B------:R-:W-:Y:S01]  /*8320*/  ULDC.64 UR14, c[0x0][0x828] ;  /* 0x00020a00000e7ab9 */ /* 0x000fe20000000a00 */
[----:B------:R-:W-:Y:S02]  /*8330*/  UIADD3 UR5, UR7, UR10, URZ ;  /* 0x0000000a07057290 */ /* 0x000fe4000fffe03f */
[----:B------:R3:W-:Y:S01]  /*8340*/  STS.128 [R0+0x6800], R84 ;  /* 0x0068005400007388 */ /* 0x0007e20000000c00 */
[----:B------:R-:W-:Y:S02]  /*8350*/  ULEA UR14, UP1, UR6, UR14, 0x2 ;  /* 0x0000000e060e7291 */ /* 0x000fe4000f82103f */
[----:B------:R-:W-:Y:S01]  /*8360*/  ULEA.HI.X UR13, UR4, UR13, UR8, 0x2, UP0 ;  /* 0x0000000d040d7291 */ /* 0x000fe200080f1408 */
[----:B------:R3:W-:Y:S01]  /*8370*/  STS.128 [R0+0x7000], R120 ;  /* 0x0070007800007388 */ /* 0x0007e20000000c00 */
[----:B------:R-:W-:Y:S01]  /*8380*/  ULEA.HI.X UR5, UR6, UR15, UR5, 0x2, UP1 ;  /* 0x0000000f06057291 */ /* 0x000fe200088f1405 */
[----:B------:R-:W-:-:S02]  /*8390*/  ULDC UR4, c[0x0][0x740] ;  /* 0x0001d00000047ab9 */ /* 0x000fc40000000800 */
[----:B------:R3:W-:Y:S01]  /*83a0*/  STS.128 [R0+0x7800], R124 ;  /* 0x0078007c00007388 */ /* 0x0007e20000000c00 */
[----:B------:R-:W-:Y:S01]  /*83b0*/  FMUL.FTZ R208, R208, UR4 ;  /* 0x00000004d0d07c20 */ /* 0x000fe20008410000 */
[----:B------:R-:W-:Y:S01]  /*83c0*/  FMUL.FTZ R209, R209, UR4 ;  /* 0x00000004d1d17c20 */ /* 0x000fe20008410000 */
[----:B------:R-:W-:Y:S01]  /*83d0*/  FMUL.FTZ R210, R210, UR4 ;  /* 0x00000004d2d27c20 */ /* 0x000fe20008410000 */
        /* <DEDUP_REMOVED lines=16> */
[----:B------:R1:W-:Y:S06]  /*84e0*/  MEMBAR.ALL.CTA ;  /* 0x0000000000007992 */ /* 0x0003ec0000008000 */
[----:B-1----:R-:W1:Y:S01]  /*84f0*/  FENCE.VIEW.ASYNC.S ;  /* 0x00000000000073c6 */ /* 0x002e620000000000 */
        /* <DEDUP_REMOVED lines=65> */
[----:B-1----:R-:W-:Y:S06]  /*8910*/  BAR.SYNC.DEFER_BLOCKING 0x1, 0x100 ;  /* 0x0044000000007b1d */ /* 0x002fec0000010000 */
[----:B---3--:R-:W-:Y:S05]  /*8920*/  @P1 BRA `(.L_x_80) ;  /* 0x0000000000301947 */ /* 0x008fea0003800000 */
[----:B------:R-:W-:Y:S01]  /*8930*/  PLOP3.LUT P0, PT, PT, PT, PT, 0x80, 0x0 ;  /* 0x000000000000781c */ /* 0x000fe20003f0f070 */
[----:B------:R-:W-:Y:S01]  /*8940*/  UMOV UR6, 0x1400 ;  /* 0x0000140000067882 */ /* 0x000fe20000000000 */
[----:B------:R-:W-:Y:S01]  /*8950*/  UMOV UR8, 0x0 ;  /* 0x0000000000087882 */ /* 0x000fe20000000000 */
[----:B------:R-:W-:Y:S01]  /*8960*/  UMOV UR9, 0x14f00000 ;  /* 0x14f0000000097882 */ /* 0x000fe20000000000 */
[----:B------:R-:W-:-:S09]  /*8970*/  UMOV UR4, UR14 ;  /* 0x0000000e00047c82 */ /* 0x000fd20008000000 */
.L_x_81:
[----:B------:R-:W-:Y:S01]  /*8980*/  @P0 ELECT P2, URZ, PT ;  /* 0x00000000003f082f */ /* 0x000fe20003840000 */
[----:B------:R1:W-:-:S12]  /*8990*/  UBLKRED.G.S.ADD.F32.RN [UR4], [UR60], UR6, desc[UR8] ;  /* 0x000008043c0073bb */ /* 0x0003d800080a1406 */
[----:B------:R-:W-:Y:S02]  /*89a0*/  @P2 PLOP3.LUT P0, PT, P2, PT, PT, 0x8, 0x0 ;  /* 0x000000000000281c */ /* 0x000fe4000170e170 */
[----:B------:R-:W-:-:S11]  /*89b0*/  PLOP3.LUT P2, PT, PT, PT, PT, 0x8, 0x0 ;  /* 0x000000000000781c */ /* 0x000fd60003f4e170 */
[----:B-1----:R-:W-:Y:S05]  /*89c0*/  @P0 BRA.U.ANY `(.L_x_81) ;  /* 0xfffffffd00ec0947 */ /* 0x002fea000393ffff */
[----:B------:R0:W-:Y:S01]  /*89d0*/  UTMACMDFLUSH ;  /* 0x00000000000079b7 */ /* 0x0001e20000000000 */
[----:B------:R-:W-:-:S04]  /*89e0*/  DEPBAR.LE SB0, 0x0 ;  /* 0x000080000000791a */ /* 0x000fc80000000000 */
.L_x_80:
[----:B------:R-:W-:Y:S05]  /*89f0*/  BSYNC B1 ;  /* 0x0000000000017941 */ /* 0x000fea0003800000 */
.L_x_79:
[----:B------:R-:W-:Y:S06]  /*8a00*/  BAR.SYNC.DEFER_BLOCKING 0x1, 0x100 ;  /* 0x0044000000007b1d */ /* 0x000fec0000010000 */
[----:B------:R1:W-:Y:S04]  /*8a10*/  STS.128 [R0], R208 ;  /* 0x000000d000007388 */ /* 0x0003e80000000c00 */
[----:B------:R1:W-:Y:S04]  /*8a20*/  STS.128 [R0+0x800], R212 ;  /* 0x000800d400007388 */ /* 0x0003e80000000c00 */
        /* <DEDUP_REMOVED lines=17> */
[----:B------:R1:W-:Y:S01]  /*8b40*/  STS.128 [R0+0x9800], R140 ;  /* 0x0098008c00007388 */ /* 0x0003e20000000c00 */
[----:B------:R3:W-:Y:S06]  /*8b50*/  MEMBAR.ALL.CTA ;  /* 0x0000000000007992 */ /* 0x0007ec0000008000 */
[----:B---3--:R-:W3:Y:S02]  /*8b60*/  FENCE.VIEW.ASYNC.S ;  /* 0x00000000000073c6 */ /* 0x008ee40000000000 */
[----:B---3--:R-:W-:Y:S06]  /*8b70*/  BAR.SYNC.DEFER_BLOCKING 0x1, 0x100 ;  /* 0x0044000000007b1d */ /* 0x008fec0000010000 */
[----:B------:R-:W-:Y:S05]  /*8b80*/  @P1 BRA `(.L_x_64) ;  /* 0x00000018003c1947 */ /* 0x000fea0003800000 */
[----:B------:R-:W-:Y:S01]  /*8b90*/  PLOP3.LUT P0, PT, PT, PT, PT, 0x80, 0x0 ;  /* 0x000000000000781c */ /* 0x000fe20003f0f070 */
[----:B------:R-:W-:Y:S01]  /*8ba0*/  UMOV UR6, 0x1400 ;  /* 0x0000140000067882 */ /* 0x000fe20000000000 */
[----:B------:R-:W-:Y:S01]  /*8bb0*/  UMOV UR8, 0x0 ;  /* 0x0000000000087882 */ /* 0x000fe20000000000 */
[----:B------:R-:W-:Y:S01]  /*8bc0*/  UMOV UR9, 0x14f00000 ;  /* 0x14f0000000097882 */ /* 0x000fe20000000000 */
[----:B------:R-:W-:Y:S01]  /*8bd0*/  UMOV UR4, UR12 ;  /* 0x0000000c00047c82 */ /* 0x000fe20008000000 */
[----:B------:R-:W-:-:S08]  /*8be0*/  UMOV UR5, UR13 ;  /* 0x0000000d00057c82 */ /* 0x000fd00008000000 */
.L_x_82:
[----:B------:R-:W-:Y:S01]  /*8bf0*/  @P0 ELECT P1, URZ, PT ;  /* 0x00000000003f082f */ /* 0x000fe20003820000 */
[----:B------:R3:W-:-:S12]  /*8c00*/  UBLKRED.G.S.ADD.F32.RN [UR4], [UR60], UR6, desc[UR8] ;  /* 0x000008043c0073bb */ /* 0x0007d800080a1406 */
[----:B------:R-:W-:Y:S02]  /*8c10*/  @P1 PLOP3.LUT P0, PT, P1, PT, PT, 0x8, 0x0 ;  /* 0x000000000000181c */ /* 0x000fe40000f0e170 */
[----:B------:R-:W-:-:S11]  /*8c20*/  PLOP3.LUT P1, PT, PT, PT, PT, 0x8, 0x0 ;  /* 0x000000000000781c */ /* 0x000fd60003f2e170 */
[----:B---3--:R-:W-:Y:S05]  /*8c30*/  @P0 BRA.U.ANY `(.L_x_82) ;  /* 0xfffffffd00ec0947 */ /* 0x008fea000393ffff */
[----:B------:R0:W-:Y:S01]  /*8c40*/  UTMACMDFLUSH ;  /* 0x00000000000079b7 */ /* 0x0001e20000000000 */
[----:B------:R-:W-:-:S04]  /*8c50*/  DEPBAR.LE SB0, 0x0 ;  /* 0x000080000000791a */ /* 0x000fc80000000000 */
[----:B------:R-:W-:Y:S05]  /*8c60*/  BRA `(.L_x_64) ;  /* 0x0000001800047947 */ /* 0x000fea0003800000 */
.L_x_62:
[----:B------:R-:W-:-:S08]  /*8c70*/  NOP ;  /* 0x0000000000007918 */ /* 0x000fd00000000000 */
[----:B------:R-:W1:-:S00]  /*8c80*/  USETMAXREG.DEALLOC.CTAPOOL 0x18 ;  /* 0x00000018000079c8 */ /* 0x000e4000080e0500 */
[----:B-1----:R-:W-:-:S06]  /*8c90*/  LOP3.LUT R0, R0, 0x3, RZ, 0xc0, !PT ;  /* 0x0000000300007812 */ /* 0x002fcc00078ec0ff */
[----:B------:R-:W1:Y:S02]  /*8ca0*/  SHFL.IDX PT, R0, R0, RZ, 0x1f ;  /* 0x00001fff00007589 */ /* 0x000e6400000e0000 */
[----:B-1----:R-:W-:-:S13]  /*8cb0*/  ISETP.NE.AND P0, PT, R0, RZ, PT ;  /* 0x000000ff0000720c */ /* 0x002fda0003f05270 */
[----:B------:R-:W-:Y:S05]  /*8cc0*/  @P0 BRA `(.L_x_64) ;  /* 0x0000001400ec0947 */ /* 0x000fea0003800000 */
        /* <DEDUP_REMOVED lines=12> */
[----:B------:R-:W-:-:S03]  /*8d90*/  IMAD.MOV.U32 R17, RZ, RZ, RZ ;  /* 0x000000ffff117224 */ /* 0x000fc600078e00ff */
[----:B------:R-:W4:Y:S07]  /*8da0*/  S2UR UR20, SR_CTAID.Y ;  /* 0x00000000001479c3 */ /* 0x000f2e0000002600 */
[----:B------:R-:W-:Y:S01]  /*8db0*/  @UP0 ULDC UR4, c[0x0][0x2ec] ;  /* 0x0000bb0000040ab9 */ /* 0x000fe20000000800 */
[----:B------:R-:W5:Y:S01]  /*8dc0*/  LDC.64 R4, c[0x0][0x718] ;  /* 0x0001c600ff047b82 */ /* 0x000f620000000a00 */
[----:B------:R-:W-:Y:S01]  /*8dd0*/  @UP0 ULDC UR6, c[0x0][0x2f0] ;  /* 0x0000bc0000060ab9 */ /* 0x000fe20000000800 */
[----:B-1----:R-:W-:Y:S01]  /*8de0*/  SHF.R.S32.HI R7, RZ, 0x1f, R7 ;  /* 0x0000001fff077819 */ /* 0x002fe20000011407 */
[----:B----4-:R-:W-:-:S02]  /*8df0*/  UIMAD.WIDE.U32 UR4, UR20, UR4, URZ ;  /* 0x00000004140472a5 */ /* 0x010fc4000f8e003f */
[----:B------:R-:W-:Y:S02]  /*8e00*/  UMOV UR12, UR20 ;  /* 0x00000014000c7c82 */ /* 0x000fe40008000000 */
[C---:B--2---:R-:W-:Y:S01]  /*8e10*/  IMAD R8, R7.reuse, R2, RZ ;  /* 0x0000000207087224 */ /* 0x044fe200078e02ff */
[----:B------:R-:W-:Y:S01]  /*8e20*/  @UP0 USHF.R.U32.HI UR12, URZ, UR6, UR5 ;  /* 0x000000063f0c0299 */ /* 0x000fe20008011605 */
[----:B-----5:R-:W-:Y:S02]  /*8e30*/  IMAD R6, R7, R4, RZ ;  /* 0x0000000407067224 */ /* 0x020fe400078e02ff */
[----:B------:R-:W-:Y:S02]  /*8e40*/  IMAD R13, R3, UR20, R8 ;  /* 0x00000014030d7c24 */ /* 0x000fe4000f8e0208 */
[----:B------:R-:W1:Y:S01]  /*8e50*/  LDC.64 R8, c[0x0][0x720] ;  /* 0x0001c800ff087b82 */ /* 0x000e620000000a00 */
[----:B------:R-:W-:Y:S02]  /*8e60*/  IMAD R11, R5, UR20, R6 ;  /* 0x00000014050b7c24 */ /* 0x000fe4000f8e0206 */
[----:B------:R-:W-:-:S04]  /*8e70*/  IMAD.WIDE.U32 R4, R4, UR20, RZ ;  /* 0x0000001404047c25 */ /* 0x000fc8000f8e00ff */
[----:B------:R-:W-:Y:S01]  /*8e80*/  IMAD.IADD R5, R5, 0x1, R11 ;  /* 0x0000000105057824 */ /* 0x000fe200078e020b */
[----:B------:R-:W2:Y:S01]  /*8e90*/  LDC.64 R6, c[0x0][0x738] ;  /* 0x0001ce00ff067b82 */ /* 0x000ea20000000a00 */
[----:B---3--:R-:W-:Y:S01]  /*8ea0*/  SHF.R.S32.HI R11, RZ, 0x1f, R10 ;  /* 0x0000001fff0b7819 */ /* 0x008fe2000001140a */
[----:B------:R-:W-:-:S04]  /*8eb0*/  IMAD.WIDE.U32 R2, R2, UR20, RZ ;  /* 0x0000001402027c25 */ /* 0x000fc8000f8e00ff */
        /* <DEDUP_REMOVED lines=17> */
.L_x_99:
[----:B------:R-:W-:Y:S02]  /*8fd0*/  IMAD.IADD R14, R5, 0x1, R9 ;  /* 0x00000001050e7824 */ /* 0x000fe400078e0209 */
[----:B------:R-:W-:Y:S02]  /*8fe0*/  IMAD.IADD R6, R3, 0x1, R11 ;  /* 0x0000000103067824 */ /* 0x000fe400078e020b */
[----:B-1----:R-:W-:Y:S01]  /*8ff0*/  IMAD.MOV.U32 R0, RZ, RZ, 0x1 ;  /* 0x00000001ff007424 */ /* 0x002fe200078e00ff */
[----:B------:R-:W-:Y:S06]  /*9000*/  @P0 BRA `(.L_x_85) ;  /* 0x0000000000180947 */ /* 0x000fec0003800000 */
[----:B------:R-:W1:Y:S01]  /*9010*/  S2R R10, SR_TID.X ;  /* 0x00000000000a7919 */ /* 0x000e620000002100 */
[----:B------:R-:W-:-:S04]  /*9020*/  IMAD.MOV.U32 R8, RZ, RZ, 0x8100 ;  /* 0x00008100ff087424 */ /* 0x000fc800078e00ff */
[----:B------:R2:W-:Y:S01]  /*9030*/  SYNCS.ARRIVE.TRANS64 RZ, [R7+URZ+0x31810], R8 ;  /* 0x0318100807ff79a7 */ /* 0x0005e2000800003f */
[----:B-1----:R-:W-:-:S13]  /*9040*/  LOP3.LUT P1, RZ, R10, 0x1f, RZ, 0xc0, !PT ;  /* 0x0000001f0aff7812 */ /* 0x002fda000782c0ff */
[----:B--2---:R-:W-:Y:S05]  /*9050*/  @!P1 BRA `(.L_x_85) ;  /* 0x0000000000049947 */ /* 0x004fea0003800000 */
[----:B------:R-:W-:Y:S01]  /*9060*/  BPT.TRAP 0x1 ;  /* 0x000000040000795c */ /* 0x000fe20000300000 */
.L_x_85:
        /* <DEDUP_REMOVED lines=22> */
[----:B------:R-:W1:Y:S01]  /*91d0*/  LDC R11, c[0x0][0x280] ;  /* 0x0000a000ff0b7b82 */ /* 0x000e620000000800 */
[----:B------:R-:W-:Y:S01]  /*91e0*/  UMOV UR41, UR17 ;  /* 0x0000001100297c82 */ /* 0x000fe20008000000 */
[----:B------:R-:W-:Y:S01]  /*91f0*/  UMOV UR35, UR19 ;  /* 0x0000001300237c82 */ /* 0x000fe20008000000 */
[----:B------:R-:W-:Y:S01]  /*9200*/  LEA.HI.X R14, R4, R9, R14, 0x2, P1 ;  /* 0x00000009040e7211 */ /* 0x000fe200008f140e */
[----:B------:R-:W-:Y:S01]  /*9210*/  UMOV UR33, UR17 ;  /* 0x0000001100217c82 */ /* 0x000fe20008000000 */
[----:B------:R-:W-:Y:S01]  /*9220*/  R2UR UR22, R10 ;  /* 0x000000000a1672ca */ /* 0x000fe200000e0000 */
[----:B------:R-:W-:Y:S01]  /*9230*/  UMOV UR26, 0xc0 ;  /* 0x000000c0001a7882 */ /* 0x000fe20000000000 */
        /* <DEDUP_REMOVED lines=69> */
[----:B------:R-:W-:Y:S01]  /*9690*/  VIADD R11, R11, 0x3f ;  /* 0x0000003f0b0b7836 */ /* 0x000fe20000000000 */
[----:B------:R-:W-:Y:S01]  /*96a0*/  IADD3 R10, P1, R10, 0x100, RZ ;  /* 0x000001000a0a7810 */ /* 0x000fe20007f3e0ff */
[----:B------:R-:W-:Y:S01]  /*96b0*/  IMAD.MOV.U32 R9, RZ, RZ, 0x1 ;  /* 0x00000001ff097424 */ /* 0x000fe200078e00ff */
[----:B------:R-:W-:Y:S01]  /*96c0*/  CS2R R16, SRZ ;  /* 0x0000000000107805 */ /* 0x000fe2000001ff00 */
[----:B------:R-:W-:Y:S01]  /*96d0*/  IMAD.MOV.U32 R8, RZ, RZ, RZ ;  /* 0x000000ffff087224 */ /* 0x000fe200078e00ff */
[----:B------:R-:W-:-:S04]  /*96e0*/  SHF.R.S32.HI R0, RZ, 0x1f, R11 ;  /* 0x0000001fff007819 */ /* 0x000fc8000001140b */
[----:B------:R-:W-:Y:S02]  /*96f0*/  LEA.HI R0, R0, R11, RZ, 0x6 ;  /* 0x0000000b00007211 */ /* 0x000fe400078f30ff */
[----:B--2---:R-:W-:Y:S01]  /*9700*/  LEA R11, P2, R2, R12, 0x2 ;  /* 0x0000000c020b7211 */ /* 0x004fe200078410ff */
[----:B------:R-:W-:Y:S01]  /*9710*/  IMAD.X R12, RZ, RZ, R14, P1 ;  /* 0x000000ffff0c7224 */ /* 0x000fe200008e060e */
[----:B------:R-:W-:Y:S01]  /*9720*/  LEA.HI.SX32 R14, R0, 0xffffffff, 0x1a ;  /* 0xffffffff000e7811 */ /* 0x000fe200078fd2ff */
[----:B------:R-:W-:Y:S01]  /*9730*/  IMAD.MOV.U32 R0, RZ, RZ, 0x1 ;  /* 0x00000001ff007424 */ /* 0x000fe200078e00ff */
[----:B------:R-:W-:Y:S02]  /*9740*/  LEA.HI.X R13, R2, R13, R6, 0x2, P2 ;  /* 0x0000000d020d7211 */ /* 0x000fe400010f1406 */
[----:B-1----:R-:W-:-:S07]  /*9750*/  LOP3.LUT R15, R15, 0x1f, RZ, 0xc0, !PT ;  /* 0x0000001f0f0f7812 */ /* 0x002fce00078ec0ff */
.L_x_91:
[----:B------:R-:W-:-:S04]  /*9760*/  SHF.L.U32 R4, R9, 0x1f, RZ ;  /* 0x0000001f09047819 */ /* 0x000fc800000006ff */
[----:B-1----:R-:W1:Y:S02]  /*9770*/  SYNCS.PHASECHK.TRANS64.TRYWAIT P1, [R7+URZ+0x31838], R4 ;  /* 0x03183804070075a7 */ /* 0x002e64000802017f */
[----:B-12--5:R-:W-:Y:S05]  /*9780*/  @!P1 BRA `(.L_x_87) ;  /* 0x0000000c00989947 */ /* 0x026fea0003800000 */
.L_x_100:
[----:B------:R-:W-:Y:S05]  /*9790*/  @P0 BRA `(.L_x_88) ;  /* 0x0000000000140947 */ /* 0x000fea0003800000 */
[----:B------:R-:W-:Y:S01]  /*97a0*/  ISETP.NE.AND P1, PT, R15, RZ, PT ;  /* 0x000000ff0f00720c */ /* 0x000fe20003f25270 */
[----:B-1----:R-:W-:-:S04]  /*97b0*/  IMAD.MOV.U32 R4, RZ, RZ, 0x8100 ;  /* 0x00008100ff047424 */ /* 0x002fc800078e00ff */
[----:B------:R2:W-:Y:S08]  /*97c0*/  SYNCS.ARRIVE.TRANS64 RZ, [R7+URZ+0x31830], R4 ;  /* 0x0318300407ff79a7 */ /* 0x0005f0000800003f */
[----:B------:R-:W-:Y:S05]  /*97d0*/  @!P1 BRA `(.L_x_88) ;  /* 0x0000000000049947 */ /* 0x000fea0003800000 */
[----:B------:R-:W-:Y:S01]  /*97e0*/  BPT.TRAP 0x1 ;  /* 0x000000040000795c */ /* 0x000fe20000300000 */
.L_x_88:
[----:B------:R3:W-:Y:S02]  /*97f0*/  STL.64 [R1], R2 ;  /* 0x0000000201007387 */ /* 0x0007e40000100a00 */
[----:B---3--:R-:W1:Y:S02]  /*9800*/  LDC.64 R2, c[0x0][0x198] ;  /* 0x00006600ff027b82 */ /* 0x008e640000000a00 */
[----:B-12---:R-:W-:-:S05]  /*9810*/  IMAD.MOV.U32 R4, RZ, RZ, R2 ;  /* 0x000000ffff047224 */ /* 0x006fca00078e0002 */
[----:B------:R-:W-:-:S04]  /*9820*/  IADD3 R5, P1, R4, 0x1f0, RZ ;  /* 0x000001f004057810 */ /* 0x000fc80007f3e0ff */
[----:B------:R-:W-:Y:S01]  /*9830*/  R2UR UR6, R5 ;  /* 0x00000000050672ca */ /* 0x000fe200000e0000 */
[----:B------:R-:W-:Y:S02]  /*9840*/  IMAD.MOV.U32 R5, RZ, RZ, R3 ;  /* 0x000000ffff057224 */ /* 0x000fe400078e0003 */
[----:B------:R1:W5:Y:S01]  /*9850*/  LDL.LU.64 R2, [R1] ;  /* 0x0000000001027983 */ /* 0x0003620000300a00 */
        /* <DEDUP_REMOVED lines=43> */
.L_x_102:
[----:B------:R-:W-:Y:S01]  /*9b10*/  LOP3.LUT R9, R9, 0x1, RZ, 0x3c, !PT ;  /* 0x0000000109097812 */ /* 0x000fe200078e3cff */
[----:B------:R-:W-:Y:S06]  /*9b20*/  @P2 BRA `(.L_x_90) ;  /* 0x0000000000142947 */ /* 0x000fec0003800000 */
[----:B------:R-:W-:Y:S01]  /*9b30*/  ISETP.NE.AND P1, PT, R15, RZ, PT ;  /* 0x000000ff0f00720c */ /* 0x000fe20003f25270 */
[----:B-1----:R-:W-:-:S04]  /*9b40*/  IMAD.MOV.U32 R20, RZ, RZ, 0x8100 ;  /* 0x00008100ff147424 */ /* 0x002fc800078e00ff */
[----:B------:R2:W-:Y:S08]  /*9b50*/  SYNCS.ARRIVE.TRANS64 RZ, [R18+URZ+0x31810], R20 ;  /* 0x0318101412ff79a7 */ /* 0x0005f0000800003f */
[----:B------:R-:W-:Y:S05]  /*9b60*/  @!P1 BRA `(.L_x_90) ;  /* 0x0000000000049947 */ /* 0x000fea0003800000 */
[----:B------:R-:W-:Y:S01]  /*9b70*/  BPT.TRAP 0x1 ;  /* 0x000000040000795c */ /* 0x000fe20000300000 */
.L_x_90:
[----:B------:R-:W-:Y:S01]  /*9b80*/  R2UR UR43, R8 ;  /* 0x00000000082b72ca */ /* 0x000fe200000e0000 */
[----:B------:R-:W-:Y:S01]  /*9b90*/  IMAD R8, R17, 0x8000, R7 ;  /* 0x0000800011087824 */ /* 0x000fe200078e0207 */
        /* <DEDUP_REMOVED lines=51> */
.L_x_86:
[----:B------:R-:W-:-:S04]  /*9ed0*/  SHF.L.U32 R10, R9, 0x1f, RZ ;  /* 0x0000001f090a7819 */ /* 0x000fc800000006ff */
[----:B------:R-:W3:Y:S02]  /*9ee0*/  SYNCS.PHASECHK.TRANS64.TRYWAIT P1, [R7+URZ+0x31838], R10 ;  /* 0x0318380a070075a7 */ /* 0x000ee4000802017f */
[----:B---3--:R-:W-:Y:S05]  /*9ef0*/  @!P1 BRA `(.L_x_92) ;  /* 0x0000000400e89947 */ /* 0x008fea0003800000 */
.L_x_103:
[----:B------:R-:W-:Y:S05]  /*9f00*/  @P0 BRA `(.L_x_93) ;  /* 0x0000000000180947 */ /* 0x000fea0003800000 */
[----:B------:R-:W4:Y:S01]  /*9f10*/  S2R R11, SR_TID.X ;  /* 0x00000000000b7919 */ /* 0x000f220000002100 */
[----:B---3--:R-:W-:-:S04]  /*9f20*/  IMAD.MOV.U32 R10, RZ, RZ, 0x8100 ;  /* 0x00008100ff0a7424 */ /* 0x008fc800078e00ff */
[----:B------:R3:W-:Y:S01]  /*9f30*/  SYNCS.ARRIVE.TRANS64 RZ, [R7+URZ+0x31830], R10 ;  /* 0x0318300a07ff79a7 */ /* 0x0007e2000800003f */
[----:B----4-:R-:W-:-:S13]  /*9f40*/  LOP3.LUT P0, RZ, R11, 0x1f, RZ, 0xc0, !PT ;  /* 0x0000001f0bff7812 */ /* 0x010fda000780c0ff */
[----:B---3--:R-:W-:Y:S05]  /*9f50*/  @!P0 BRA `(.L_x_93) ;  /* 0x0000000000048947 */ /* 0x008fea0003800000 */
[----:B------:R-:W-:Y:S01]  /*9f60*/  BPT.TRAP 0x1 ;  /* 0x000000040000795c */ /* 0x000fe20000300000 */
.L_x_93:
[----:B---3--:R-:W3:Y:S01]  /*9f70*/  LDC.64 R10, c[0x0][0x728] ;  /* 0x0001ca00ff0a7b82 */ /* 0x008ee20000000a00 */
        /* <DEDUP_REMOVED lines=15> */
[----:B------:R-:W-:-:S02]  /*a070*/  UIADD3 UR40, UR8, 0x24100, URZ ;  /* 0x0002410008287890 */ /* 0x000fc4000fffe03f */
[----:B------:R-:W-:Y:S02]  /*a080*/  UIADD3 UR41, UR8, 0x31830, URZ ;  /* 0x0003183008297890 */ /* 0x000fe4000fffe03f */
[----:B------:R-:W-:Y:S02]  /*a090*/  UIADD3 UR32, UR8, 0x26100, URZ ;  /* 0x0002610008207890 */ /* 0x000fe4000fffe03f */
[----:B------:R-:W-:Y:S01]  /*a0a0*/  UIADD3 UR24, UR8, 0x28100, URZ ;  /* 0x0002810008187890 */ /* 0x000fe2000fffe03f */
[C---:B---3--:R-:W-:Y:S01]  /*a0b0*/  LEA R10, P0, R2.reuse, R10, 0x2 ;  /* 0x0000000a020a7211 */ /* 0x048fe200078010ff */
        /* <DEDUP_REMOVED lines=18> */
[----:B------:R-:W-:-:S02]  /*a1e0*/  ISETP.NE.AND P0, PT, R17, 0x2, PT ;  /* 0x000000021100780c */ /* 0x000fc40003f05270 */
[----:B------:R-:W-:Y:S02]  /*a1f0*/  LOP3.LUT R6, R9, 0x1, RZ, 0x3c, !PT ;  /* 0x0000000109067812 */ /* 0x000fe400078e3cff */
        /* <DEDUP_REMOVED lines=8> */
[----:B---3--:R-:W-:Y:S01]  /*a280*/  NOP ;  /* 0x0000000000007918 */ /* 0x008fe20000000000 */
.L_x_83:
[----:B------:R-:W-:Y:S05]  /*a290*/  WARPSYNC.ALL ;  /* 0x0000000000007948 */ /* 0x000fea0003800000 */
[----:B------:R-:W-:-:S13]  /*a2a0*/  ELECT P0, URZ, PT ;  /* 0x00000000003f782f */ /* 0x000fda0003800000 */
[----:B------:R-:W-:Y:S05]  /*a2b0*/  @!P0 BRA `(.L_x_64) ;  /* 0x0000000000708947 */ /* 0x000fea0003800000 */
[----:B------:R-:W-:-:S04]  /*a2c0*/  LOP3.LUT R19, R19, 0x2, RZ, 0xfc, !PT ;  /* 0x0000000213137812 */ /* 0x000fc800078efcff */
[----:B------:R-:W-:-:S13]  /*a2d0*/  ISETP.NE.AND P1, PT, R19, 0x3, PT ;  /* 0x000000031300780c */ /* 0x000fda0003f25270 */
[----:B------:R-:W-:Y:S05]  /*a2e0*/  @!P1 BRA `(.L_x_94) ;  /* 0x0000000000049947 */ /* 0x000fea0003800000 */
[----:B------:R-:W-:Y:S01]  /*a2f0*/  BPT.TRAP 0x1 ;  /* 0x000000040000795c */ /* 0x000fe20000300000 */
.L_x_94:
[----:B------:R-:W3:Y:S01]  /*a300*/  S2R R3, SR_CgaCtaId ;  /* 0x0000000000037919 */ /* 0x000ee20000008800 */
[----:B------:R-:W-:-:S04]  /*a310*/  MOV R2, 0x400 ;  /* 0x0000040000027802 */ /* 0x000fc80000000f00 */
[----:B---3--:R-:W-:Y:S02]  /*a320*/  LEA R5, R3, R2, 0x18 ;  /* 0x0000000203057211 */ /* 0x008fe400078ec0ff */
[----:B------:R-:W-:-:S03]  /*a330*/  SHF.L.U32 R3, R0, 0x1f, RZ ;  /* 0x0000001f00037819 */ /* 0x000fc600000006ff */
[----:B------:R-:W-:-:S04]  /*a340*/  VIADD R2, R5, 0x31820 ;  /* 0x0003182005027836 */ /* 0x000fc80000000000 */
[----:B------:R-:W-:-:S04]  /*a350*/  IMAD R4, R17, 0x8, R2 ;  /* 0x0000000811047824 */ /* 0x000fc800078e0202 */
[----:B------:R-:W3:Y:S02]  /*a360*/  SYNCS.PHASECHK.TRANS64.TRYWAIT P0, [R4+URZ], R3 ;  /* 0x00000003040075a7 */ /* 0x000ee4000800017f */
[----:B---3--:R-:W-:Y:S05]  /*a370*/  @!P0 BRA `(.L_x_95) ;  /* 0x0000000000dc8947 */ /* 0x008fea0003800000 */
.L_x_104:
[----:B------:R-:W-:-:S05]  /*a380*/  VIADD R17, R17, 0x1 ;  /* 0x0000000111117836 */ /* 0x000fca0000000000 */
[----:B------:R-:W-:-:S04]  /*a390*/  ISETP.NE.AND P0, PT, R17, 0x2, PT ;  /* 0x000000021100780c */ /* 0x000fc80003f05270 */
[----:B---3--:R-:W-:Y:S02]  /*a3a0*/  SEL R3, RZ, 0x1, P0 ;  /* 0x00000001ff037807 */ /* 0x008fe40000000000 */
[----:B------:R-:W-:Y:S02]  /*a3b0*/  SEL R17, R17, RZ, P0 ;  /* 0x000000ff11117207 */ /* 0x000fe40000000000 */
[----:B------:R-:W-:-:S03]  /*a3c0*/  LOP3.LUT R0, R0, R3, RZ, 0x3c, !PT ;  /* 0x0000000300007212 */ /* 0x000fc600078e3cff */
[----:B------:R-:W-:Y:S01]  /*a3d0*/  IMAD R17, R17, 0x8, R2 ;  /* 0x0000000811117824 */ /* 0x000fe200078e0202 */
[----:B------:R-:W-:-:S04]  /*a3e0*/  SHF.L.U32 R0, R0, 0x1f, RZ ;  /* 0x0000001f00007819 */ /* 0x000fc800000006ff */
[----:B------:R-:W3:Y:S02]  /*a3f0*/  SYNCS.PHASECHK.TRANS64.TRYWAIT P0, [R17+URZ], R0 ;  /* 0x00000000110075a7 */ /* 0x000ee4000800017f */
[----:B---3--:R-:W-:Y:S05]  /*a400*/  @!P0 BRA `(.L_x_96) ;  /* 0x0000000000cc8947 */ /* 0x008fea0003800000 */
.L_x_105:
[----:B------:R-:W-:Y:S05]  /*a410*/  @!P1 BRA `(.L_x_97) ;  /* 0x0000000000049947 */ /* 0x000fea0003800000 */
[----:B------:R-:W-:Y:S01]  /*a420*/  BPT.TRAP 0x1 ;  /* 0x000000040000795c */ /* 0x000fe20000300000 */
.L_x_97:
[----:B------:R-:W-:-:S07]  /*a430*/  SHF.L.U32 R6, R6, 0x1f, RZ ;  /* 0x0000001f06067819 */ /* 0x000fce00000006ff */
.L_x_98:
[----:B----4-:R4:W1:Y:S02]  /*a440*/  SYNCS.PHASECHK.TRANS64.TRYWAIT P0, [R5+URZ+0x31838], R6 ;  /* 0x03183806050075a7 */ /* 0x010864000800017f */
[----:B-1----:R-:W-:Y:S05]  /*a450*/  @!P0 NANOSLEEP.SYNCS 0x989680 ;  /* 0x009896800000895d */ /* 0x002fea0003900000 */
[----:B------:R-:W1:Y:S02]  /*a460*/  @!P0 SYNCS.PHASECHK.TRANS64 P0, [R5+URZ+0x31838], R6 ;  /* 0x03183806050085a7 */ /* 0x000e64000800007f */
[----:B-1----:R-:W-:Y:S05]  /*a470*/  @!P0 BRA `(.L_x_98) ;  /* 0xfffffffc00f08947 */ /* 0x002fea000383ffff */
.L_x_64:
[----:B------:R-:W-:Y:S05]  /*a480*/  BSYNC B0 ;  /* 0x0000000000007941 */ /* 0x000fea0003800000 */
.L_x_61:
[----:B------:R-:W-:Y:S05]  /*a490*/  EXIT ;  /* 0x000000000000794d */ /* 0x000fea0003800000 */
.L_x_66:
[----:B-1----:R-:W-:-:S04]  /*a4a0*/  IMAD.U32 R2, RZ, RZ, UR60 ;  /* 0x0000003cff027e24 */ /* 0x002fc8000f8e00ff */
[----:B------:R1:W2:Y:S03]  /*a4b0*/  SYNCS.PHASECHK.TRANS64.TRYWAIT P0, [R2+URZ+0x31800], R11 ;  /* 0x0318000b020075a7 */ /* 0x0002a6000800017f */
[----:B--2---:R-:W-:Y:S05]  /*a4c0*/  @!P0 NANOSLEEP.SYNCS 0x989680 ;  /* 0x009896800000895d */ /* 0x004fea0003900000 */
[----:B------:R-:W2:Y:S02]  /*a4d0*/  @!P0 SYNCS.PHASECHK.TRANS64 P0, [R2+URZ+0x31800], R11 ;  /* 0x0318000b020085a7 */ /* 0x000ea4000800007f */
[----:B--2---:R-:W-:Y:S05]  /*a4e0*/  @!P0 BRA `(.L_x_66) ;  /* 0xfffffffc00ec8947 */ /* 0x004fea000383ffff */
[----:B------:R-:W-:Y:S05]  /*a4f0*/  BRA `(.L_x_65) ;  /* 0xffffff6000a47947 */ /* 0x000fea000383ffff */
.L_x_71:
[----:B--2---:R2:W3:Y:S02]  /*a500*/  SYNCS.PHASECHK.TRANS64.TRYWAIT P1, [R16+URZ+0x31810], R11 ;  /* 0x0318100b100075a7 */ /* 0x0044e4000802017f */
[----:B---3--:R-:W-:Y:S05]  /*a510*/  @!P1 NANOSLEEP.SYNCS 0x989680 ;  /* 0x009896800000995d */ /* 0x008fea0003900000 */
[----:B------:R-:W3:Y:S02]  /*a520*/  @!P1 SYNCS.PHASECHK.TRANS64 P1, [R16+URZ+0x31810], R11 ;  /* 0x0318100b100095a7 */ /* 0x000ee4000802007f */
[----:B---3--:R-:W-:Y:S05]  /*a530*/  @!P1 BRA `(.L_x_71) ;  /* 0xfffffffc00f09947 */ /* 0x008fea000383ffff */
[----:B------:R-:W-:Y:S05]  /*a540*/  BRA `(.L_x_70) ;  /* 0xffffff6c00f47947 */ /* 0x000fea000383ffff */
.L_x_75:
[----:B------:R1:W1:Y:S02]  /*a550*/  SYNCS.PHASECHK.TRANS64.TRYWAIT P1, [R5+URZ+0x31830], R12 ;  /* 0x0318300c050075a7 */ /* 0x000264000802017f */
[----:B-1----:R-:W-:Y:S05]  /*a560*/  @!P1 NANOSLEEP.SYNCS 0x989680 ;  /* 0x009896800000995d */ /* 0x002fea0003900000 */
[----:B------:R-:W1:Y:S02]  /*a570*/  @!P1 SYNCS.PHASECHK.TRANS64 P1, [R5+URZ+0x31830], R12 ;  /* 0x0318300c050095a7 */ /* 0x000e64000802007f */
[----:B-1----:R-:W-:Y:S05]  /*a580*/  @!P1 BRA `(.L_x_75) ;  /* 0xfffffffc00f09947 */ /* 0x002fea000383ffff */
[----:B------:R-:W-:Y:S05]  /*a590*/  BRA `(.L_x_74) ;  /* 0xffffff8800f47947 */ /* 0x000fea000383ffff */
.L_x_84:
[----:B-1----:R1:W2:Y:S02]  /*a5a0*/  SYNCS.PHASECHK.TRANS64.TRYWAIT P1, [R7+URZ+0x31820], R0 ;  /* 0x03182000070075a7 */ /* 0x0022a4000802017f */
[----:B--2---:R-:W-:Y:S05]  /*a5b0*/  @!P1 NANOSLEEP.SYNCS 0x989680 ;  /* 0x009896800000995d */ /* 0x004fea0003900000 */
[----:B------:R-:W2:Y:S02]  /*a5c0*/  @!P1 SYNCS.PHASECHK.TRANS64 P1, [R7+URZ+0x31820], R0 ;  /* 0x03182000070095a7 */ /* 0x000ea4000802007f */
[----:B--2---:R-:W-:Y:S05]  /*a5d0*/  @!P1 BRA `(.L_x_84) ;  /* 0xfffffffc00f09947 */ /* 0x004fea000383ffff */
[----:B------:R-:W-:Y:S05]  /*a5e0*/  BRA `(.L_x_99) ;  /* 0xffffffe800787947 */ /* 0x000fea000383ffff */
.L_x_87:
[----:B-1----:R1:W2:Y:S02]  /*a5f0*/  SYNCS.PHASECHK.TRANS64.TRYWAIT P1, [R7+URZ+0x31838], R4 ;  /* 0x03183804070075a7 */ /* 0x0022a4000802017f */
[----:B--2---:R-:W-:Y:S05]  /*a600*/  @!P1 NANOSLEEP.SYNCS 0x989680 ;  /* 0x009896800000995d */ /* 0x004fea0003900000 */
[----:B------:R-:W2:Y:S02]  /*a610*/  @!P1 SYNCS.PHASECHK.TRANS64 P1, [R7+URZ+0x31838], R4 ;  /* 0x03183804070095a7 */ /* 0x000ea4000802007f */
[----:B--2---:R-:W-:Y:S05]  /*a620*/  @!P1 BRA `(.L_x_87) ;  /* 0xfffffffc00f09947 */ /* 0x004fea000383ffff */
[----:B------:R-:W-:Y:S05]  /*a630*/  BRA `(.L_x_100) ;  /* 0xfffffff000547947 */ /* 0x000fea000383ffff */
.L_x_89:
[----:B------:R-:W-:-:S07]  /*a640*/  SHF.L.U32 R20, R0, 0x1f, RZ ;  /* 0x0000001f00147819 */ /* 0x000fce00000006ff */
.L_x_101:
[----:B-1----:R1:W2:Y:S02]  /*a650*/  SYNCS.PHASECHK.TRANS64.TRYWAIT P1, [R18+URZ+0x31820], R20 ;  /* 0x03182014120075a7 */ /* 0x0022a4000802017f */
[----:B--2---:R-:W-:Y:S05]  /*a660*/  @!P1 NANOSLEEP.SYNCS 0x989680 ;  /* 0x009896800000995d */ /* 0x004fea0003900000 */
[----:B------:R-:W2:Y:S02]  /*a670*/  @!P1 SYNCS.PHASECHK.TRANS64 P1, [R18+URZ+0x31820], R20 ;  /* 0x03182014120095a7 */ /* 0x000ea4000802007f */
[----:B--2---:R-:W-:Y:S05]  /*a680*/  @!P1 BRA `(.L_x_101) ;  /* 0xfffffffc00f09947 */ /* 0x004fea000383ffff */
[----:B------:R-:W-:Y:S05]  /*a690*/  BRA `(.L_x_102) ;  /* 0xfffffff4001c7947 */ /* 0x000fea000383ffff */
.L_x_92:
[----:B---3--:R3:W4:Y:S02]  /*a6a0*/  SYNCS.PHASECHK.TRANS64.TRYWAIT P1, [R7+URZ+0x31838], R10 ;  /* 0x0318380a070075a7 */ /* 0x008724000802017f */
[----:B----4-:R-:W-:Y:S05]  /*a6b0*/  @!P1 NANOSLEEP.SYNCS 0x989680 ;  /* 0x009896800000995d */ /* 0x010fea0003900000 */
[----:B------:R-:W4:Y:S02]  /*a6c0*/  @!P1 SYNCS.PHASECHK.TRANS64 P1, [R7+URZ+0x31838], R10 ;  /* 0x0318380a070095a7 */ /* 0x000f24000802007f */
[----:B----4-:R-:W-:Y:S05]  /*a6d0*/  @!P1 BRA `(.L_x_92) ;  /* 0xfffffffc00f09947 */ /* 0x010fea000383ffff */
[----:B------:R-:W-:Y:S05]  /*a6e0*/  BRA `(.L_x_103) ;  /* 0xfffffff800047947 */ /* 0x000fea000383ffff */
.L_x_95:
[----:B---3--:R3:W4:Y:S02]  /*a6f0*/  SYNCS.PHASECHK.TRANS64.TRYWAIT P0, [R4+URZ], R3 ;  /* 0x00000003040075a7 */ /* 0x008724000800017f */
[----:B----4-:R-:W-:Y:S05]  /*a700*/  @!P0 NANOSLEEP.SYNCS 0x989680 ;  /* 0x009896800000895d */ /* 0x010fea0003900000 */
[----:B------:R-:W4:Y:S02]  /*a710*/  @!P0 SYNCS.PHASECHK.TRANS64 P0, [R4+URZ], R3 ;  /* 0x00000003040085a7 */ /* 0x000f24000800007f */
[----:B----4-:R-:W-:Y:S05]  /*a720*/  @!P0 BRA `(.L_x_95) ;  /* 0xfffffffc00f08947 */ /* 0x010fea000383ffff */
[----:B------:R-:W-:Y:S05]  /*a730*/  BRA `(.L_x_104) ;  /* 0xfffffffc00107947 */ /* 0x000fea000383ffff */
.L_x_96:
[----:B---3--:R3:W4:Y:S02]  /*a740*/  SYNCS.PHASECHK.TRANS64.TRYWAIT P0, [R17+URZ], R0 ;  /* 0x00000000110075a7 */ /* 0x008724000800017f */
[----:B----4-:R-:W-:Y:S05]  /*a750*/  @!P0 NANOSLEEP.SYNCS 0x989680 ;  /* 0x009896800000895d */ /* 0x010fea0003900000 */
[----:B------:R-:W4:Y:S02]  /*a760*/  @!P0 SYNCS.PHASECHK.TRANS64 P0, [R17+URZ], R0 ;  /* 0x00000000110085a7 */ /* 0x000f24000800007f */
[----:B----4-:R-:W-:Y:S05]  /*a770*/  @!P0 BRA `(.L_x_96) ;  /* 0xfffffffc00f08947 */ /* 0x010fea000383ffff */
[----:B------:R-:W-:Y:S05]  /*a780*/  BRA `(.L_x_105) ;  /* 0xfffffffc00207947 */ /* 0x000fea000383ffff */
.L_x_106:
        /* <DEDUP_REMOVED lines=15> */
.L_x_1146:


//--------------------- .text._ZN7cutlass13device_kernelIN5flash11enable_sm90INS1_16FlashAttnBwdSm90INS1_25CollectiveMainloopBwdSm90ILi2ELi1ELi1EN4cute5tupleIJNS5_1CILi1EEES8_S8_EEENS6_IJNS7_ILi64EEENS7_ILi80EEENS7_ILi256EEEEEENS_6half_tEfNS_4arch4Sm90ELb0ELb0ELb1ELb1ELb0ELb0ELb1ELb1ELi2ELi1ELi1ELi1ELb0EEENS1_21CollectiveEpilogueBwdISD_SE_SG_Li256ELb1ELb1ELi2EEENS1_19SingleTileSchedulerILb1ELb0ELb0ELi80EEEEEEEEEvNT_6ParamsE --------------------------
	.section	.text._ZN7cutlass13device_kernelIN5flash11enable_sm90INS1_16FlashAttnBwdSm90INS1_25CollectiveMainloopBwdSm90ILi2ELi1ELi1EN4cute5tupleIJNS5_1CILi1EEES8_S8_EEENS6_IJNS7_ILi64EEENS7_ILi80EEENS7_ILi256EEEEEENS_6half_tEfNS_4arch4Sm90ELb0ELb0ELb1ELb1ELb0ELb0ELb1ELb1ELi2ELi1ELi1ELi1ELb0EEENS1_21CollectiveEpilogueBwdISD_SE_SG_Li256ELb1ELb1ELi2EEENS1_19SingleTileSchedulerILb1ELb0ELb0ELi80EEEEEEEEEvNT_6ParamsE,"ax",@progbits
	.align	128
.text._ZN7cutlass13device_kernelIN5flash11enable_sm90INS1_16FlashAttnBwdSm90INS1_25CollectiveMainloopBwdSm90ILi2ELi1ELi1EN4cute5tupleIJNS5_1CILi1EEES8_S8_EEENS6_IJNS7_ILi64EEENS7_ILi80EEENS7_ILi256EEEEEENS_6half_tEfNS_4arch4Sm90ELb0ELb0ELb1ELb1ELb0ELb0ELb1ELb1ELi2ELi1ELi1ELi1ELb0EEENS1_21CollectiveEpilogueBwdISD_SE_SG_Li256ELb1ELb1ELi2EEENS1_19SingleTileSchedulerILb1ELb0ELb0ELi80EEEEEEEEEvNT_6ParamsE:
        .type           _ZN7cutlass13device_kernelIN5flash11enable_sm90INS1_16FlashAttnBwdSm90INS1_25CollectiveMainloopBwdSm90ILi2ELi1ELi1EN4cute5tupleIJNS5_1CILi1EEES8_S8_EEENS6_IJNS7_ILi64EEENS7_ILi80EEENS7_ILi256EEEEEENS_6half_tEfNS_4arch4Sm90ELb0ELb0ELb1ELb1ELb0ELb0ELb1ELb1ELi2ELi1ELi1ELi1ELb0EEENS1_21CollectiveEpilogueBwdISD_SE_SG_Li256ELb1ELb1ELi2EEENS1_19SingleTileSchedulerILb1ELb0ELb0ELi80EEEEEEEEEvNT_6ParamsE,@function
        .size           _ZN7cutlass13device_kernelIN5flash11enable_sm90INS1_16FlashAttnBwdSm90INS1_25CollectiveMainloopBwdSm90ILi2ELi1ELi1EN4cute5tupleIJNS5_1CILi1EEES8_S8_EEENS6_IJNS7_ILi64EEENS7_ILi80EEENS7_ILi256EEEEEENS_6half_tEfNS_4arch4Sm90ELb0ELb0ELb1ELb1ELb0ELb0ELb1ELb1ELi2ELi1ELi1ELi1ELb0EEENS1_21CollectiveEpilogueBwdISD_SE_SG_Li256ELb1ELb1ELi2EEENS1_19SingleTileSchedulerILb1ELb0ELb0ELi80EEEEEEEEEvNT_6ParamsE,(.L_x_1147 - _ZN7cutlass13device_kernelIN5flash11enable_sm90INS1_16FlashAttnBwdSm90INS1_25CollectiveMainloopBwdSm90ILi2ELi1ELi1EN4cute5tupleIJNS5_1CILi1EEES8_S8_EEENS6_IJNS7_ILi64EEENS7_ILi80EEENS7_ILi256EEEEEENS_6half_tEfNS_4arch4Sm90ELb0ELb0ELb1ELb1ELb0ELb0ELb1ELb1ELi2ELi1ELi1ELi1ELb0EEENS1_21CollectiveEpilogueBwdISD_SE_SG_Li256ELb1ELb1ELi2EEENS1_19SingleTileSchedulerILb1ELb0ELb0ELi80EEEEEEEEEvNT_6ParamsE)
        .other          _ZN7cutlass13device_kernelIN5flash11enable_sm90INS1_16FlashAttnBwdSm90INS1_25CollectiveMainloopBwdSm90ILi2ELi1ELi1EN4cute5tupleIJNS5_1CILi1EEES8_S8_EEENS6_IJNS7_ILi64EEENS7_ILi80EEENS7_ILi256EEEEEENS_6half_tEfNS_4arch4Sm90ELb0ELb0ELb1ELb1ELb0ELb0ELb1ELb1ELi2ELi1ELi1ELi1ELb0EEENS1_21CollectiveEpilogueBwdISD_SE_SG_Li256ELb1ELb1ELi2EEENS1_19SingleTileSchedulerILb1ELb0ELb0ELi80EEEEEEEEEvNT_6ParamsE,@"STO_CUDA_ENTRY STV_DEFAULT"
_ZN7cutlass13device_kernelIN5flash11enable_sm90INS1_16FlashAttnBwdSm90INS1_25CollectiveMainloopBwdSm90ILi2ELi1ELi1EN4cute5tupleIJNS5_1CILi1EEES8_S8_EEENS6_IJNS7_ILi64EEENS7_ILi80EEENS7_ILi256EEEEEENS_6half_tEfNS_4arch4Sm90ELb0ELb0ELb1ELb1ELb0ELb0ELb1ELb1ELi2ELi1ELi1ELi1ELb0EEENS1_21CollectiveEpilogueBwdISD_SE_SG_Li256ELb1ELb1ELi2EEENS1_19SingleTileSchedulerILb1ELb0ELb0ELi80EEEEEEEEEvNT_6ParamsE:
[----:B------:R-:W0:Y:S02]  /*0000*/  LDC R1, c[0x0][0x28] ;  /* 0x00000a00ff017b82 */ /* 0x000e240000000800 */
[----:B0-----:R-:W-:Y:S01]  /*0010*/  VIADD R1, R1, 0xfffffff8 ;  /* 0xfffffff801017836 */ /* 0x001fe20000000000 */
[----:B------:R-:W0:Y:S01]  /*0020*/  S2R R3, SR_TID.X ;  /* 0x0000000000037919 */ /* 0x000e220000002100 */
[----:B------:R-:W-:Y:S01]  /*0030*/  ELECT P0, URZ, PT ;  /* 0x00000000003f782f */ /* 0x000fe20003800000 */
[----:B------:R-:W-:Y:S01]  /*0040*/  BSSY B0, `(.L_x_107) ;  /* 0x0000013000007945 */ /* 0x000fe20003800000 */
[----:B0-----:R-:W-:-:S05]  /*0050*/  SHF.R.U32.HI R0, RZ, 0x5, R3 ;  /* 0x00000005ff007819 */ /* 0x001fca0000011603 */
[----:B------:R-:W0:Y:S02]  /*0060*/  SHFL.IDX PT, R2, R0, RZ, 0x1f ;  /* 0x00001fff00027589 */ /* 0x000e2400000e0000 */
[----:B0-----:R-:W-:-:S13]  /*0070*/  ISETP.EQ.AND P0, PT, R2, RZ, P0 ;  /* 0x000000ff0200720c */ /* 0x001fda0000702270 */
        /* <DEDUP_REMOVED lines=14> */
[----:B0-----:R-:W-:Y:S01]  /*0160*/  NOP ;  /* 0x0000000000007918 */ /* 0x001fe20000000000 */
.L_x_108:
[----:B------:R-:W-:Y:S05]  /*0170*/  BSYNC B0 ;  /* 0x0000000000007941 */ /* 0x000fea0003800000 */
.L_x_107:
[----:B------:R-:W-:Y:S01]  /*0180*/  VOTEU.ANY UP0, P0 ;  /* 0x00000000003f7886 */ /* 0x000fe20000000100 */
[----:B------:R-:W0:Y:S01]  /*0190*/  SHFL.IDX PT, R2, R0, RZ, 0x1f ;  /* 0x00001fff00027589 */ /* 0x000e2200000e0000 */
[----:B------:R-:W-:-:S03]  /*01a0*/  UMOV UR4, 0x1 ;  /* 0x0000000100047882 */ /* 0x000fc60000000000 */
[----:B------:R-:W1:Y:S01]  /*01b0*/  @UP0 S2UR UR7, SR_CgaCtaId ;  /* 0x00000000000709c3 */ /* 0x000e620000008800 */
[----:B------:R-:W-:Y:S01]  /*01c0*/  @UP0 UMOV UR6, 0x400 ;  /* 0x0000040000060882 */ /* 0x000fe20000000000 */
[----:B------:R-:W-:-:S04]  /*01d0*/  @UP0 UIADD3 UR4, -UR4, 0x100000, URZ ;  /* 0x0010000004040890 */ /* 0x000fc8000fffe13f */
[----:B------:R-:W-:Y:S02]  /*01e0*/  @UP0 USHF.L.U32 UR5, UR4, 0xb, URZ ;  /* 0x0000000b04050899 */ /* 0x000fe4000800063f */
[----:B------:R-:W-:Y:S01]  /*01f0*/  @UP0 USHF.L.U32 UR4, UR4, 0x1, URZ ;  /* 0x0000000104040899 */ /* 0x000fe2000800063f */
[----:B0-----:R-:W-:Y:S02]  /*0200*/  ISETP.NE.AND P1, PT, R2, RZ, PT ;  /* 0x000000ff0200720c */ /* 0x001fe40003f25270 */
[----:B------:R-:W-:Y:S01]  /*0210*/  SHF.R.U32.HI R2, RZ, 0x7, R3 ;  /* 0x00000007ff027819 */ /* 0x000fe20000011603 */
[----:B-1----:R-:W-:Y:S01]  /*0220*/  @UP0 ULEA UR6, UR7, UR6, 0x18 ;  /* 0x0000000607060291 */ /* 0x002fe2000f8ec03f */
[----:B------:R-:W-:-:S04]  /*0230*/  VOTEU.ANY UP0, P0 ;  /* 0x00000000003f7886 */ /* 0x000fc80000000100 */
[----:B------:R-:W0:Y:S04]  /*0240*/  SHFL.IDX PT, R2, R2, RZ, 0x1f ;  /* 0x00001fff02027589 */ /* 0x000e2800000e0000 */
[----:B------:R-:W1:Y:S03]  /*0250*/  FENCE.VIEW.ASYNC.S ;  /* 0x00000000000073c6 */ /* 0x000e660000000000 */
[----:B-1----:R1:W2:Y:S01]  /*0260*/  @UP0 SYNCS.EXCH.64 URZ, [UR6+0x31600], UR4 ;  /* 0x03160004063f05b2 */ /* 0x0022a20008000100 */
[----:B------:R-:W-:Y:S05]  /*0270*/  @P1 BRA `(.L_x_109) ;  /* 0x0000000000481947 */ /* 0x000fea0003800000 */
[----:B-1----:R-:W1:Y:S01]  /*0280*/  S2UR UR5, SR_CgaCtaId ;  /* 0x00000000000579c3 */ /* 0x002e620000008800 */
[----:B------:R-:W-:Y:S01]  /*0290*/  UMOV UR4, 0x400 ;  /* 0x0000040000047882 */ /* 0x000fe20000000000 */
[----:B------:R-:W-:Y:S01]  /*02a0*/  UMOV UR6, 0x1 ;  /* 0x0000000100067882 */ /* 0x000fe20000000000 */
[----:B------:R-:W-:Y:S01]  /*02b0*/  UMOV UR9, 0x100 ;  /* 0x0000010000097882 */ /* 0x000fe20000000000 */
[----:B------:R-:W-:-:S04]  /*02c0*/  UIADD3 UR6, -UR6, 0x100000, URZ ;  /* 0x0010000006067890 */ /* 0x000fc8000fffe13f */
[----:B------:R-:W-:Y:S02]  /*02d0*/  USHF.L.U32 UR7, UR6, 0xb, URZ ;  /* 0x0000000b06077899 */ /* 0x000fe4000800063f */
[----:B------:R-:W-:Y:S01]  /*02e0*/  USHF.L.U32 UR6, UR6, 0x1, URZ ;  /* 0x0000000106067899 */ /* 0x000fe2000800063f */
[----:B------:R-:W-:Y:S01]  /*02f0*/  ELECT P0, URZ, PT ;  /* 0x00000000003f782f */ /* 0x000fe20003800000 */
[----:B-1----:R-:W-:Y:S02]  /*0300*/  ULEA UR8, UR5, UR4, 0x18 ;  /* 0x0000000405087291 */ /* 0x002fe4000f8ec03f */
[----:B------:R-:W-:-:S04]  /*0310*/  UIADD3 UR4, -UR9, 0x100000, URZ ;  /* 0x0010000009047890 */ /* 0x000fc8000fffe13f */
[----:B------:R-:W-:Y:S02]  /*0320*/  USHF.L.U32 UR5, UR4, 0xb, URZ ;  /* 0x0000000b04057899 */ /* 0x000fe4000800063f */
[----:B------:R-:W-:Y:S01]  /*0330*/  USHF.L.U32 UR4, UR4, 0x1, URZ ;  /* 0x0000000104047899 */ /* 0x000fe2000800063f */
[----:B------:R-:W1:Y:S03]  /*0340*/  FENCE.VIEW.ASYNC.S ;  /* 0x00000000000073c6 */ /* 0x000e660000000000 */
[----:B-1----:R3:W4:Y:S08]  /*0350*/  SYNCS.EXCH.64 URZ, [UR8+0x31610], UR6 ;  /* 0x03161006083f75b2 */ /* 0x0027300008000100 */
[----:B------:R3:W1:Y:S01]  /*0360*/  SYNCS.EXCH.64 URZ, [UR8+0x31620], UR4 ;  /* 0x03162004083f75b2 */ /* 0x0006620008000100 */
[----:B------:R3:W0:Y:S01]  /*0370*/  SYNCS.EXCH.64 URZ, [UR8+0x31618], UR6 ;  /* 0x03161806083f75b2 */ /* 0x0006220008000100 */
[----:B------:R3:W0:Y:S02]  /*0380*/  SYNCS.EXCH.64 URZ, [UR8+0x31628], UR4 ;  /* 0x03162804083f75b2 */ /* 0x0006240008000100 */
[----:B---3--:R-:W-:Y:S01]  /*0390*/  NOP ;  /* 0x0000000000007918 */ /* 0x008fe20000000000 */
.L_x_109:
[----:B------:R-:W3:Y:S01]  /*03a0*/  SHFL.IDX PT, R3, R0, RZ, 0x1f ;  /* 0x00001fff00037589 */ /* 0x000ee200000e0000 */
[----:B------:R-:W-:Y:S01]  /*03b0*/  NOP ;  /* 0x0000000000007918 */ /* 0x000fe20000000000 */
[----:B---3--:R-:W-:-:S13]  /*03c0*/  ISETP.NE.AND P0, PT, R3, RZ, PT ;  /* 0x000000ff0300720c */ /* 0x008fda0003f05270 */
[----:B------:R-:W-:Y:S05]  /*03d0*/  @P0 BRA `(.L_x_110) ;  /* 0x0000000000400947 */ /* 0x000fea0003800000 */
[----:B-1----:R-:W1:Y:S01]  /*03e0*/  S2UR UR5, SR_CgaCtaId ;  /* 0x00000000000579c3 */ /* 0x002e620000008800 */
[----:B------:R-:W-:Y:S01]  /*03f0*/  UMOV UR4, 0x400 ;  /* 0x0000040000047882 */ /* 0x000fe20000000000 */
[----:B------:R-:W-:Y:S01]  /*0400*/  UMOV UR6, 0x1 ;  /* 0x0000000100067882 */ /* 0x000fe20000000000 */
[----:B------:R-:W-:Y:S01]  /*0410*/  UMOV UR7, 0x100 ;  /* 0x0000010000077882 */ /* 0x000fe20000000000 */
[----:B------:R-:W-:Y:S01]  /*0420*/  ELECT P0, URZ, PT ;  /* 0x00000000003f782f */ /* 0x000fe20003800000 */
[----:B-1----:R-:W-:Y:S02]  /*0430*/  ULEA UR8, UR5, UR4, 0x18 ;  /* 0x0000000405087291 */ /* 0x002fe4000f8ec03f */
[----:B------:R-:W-:-:S04]  /*0440*/  UIADD3 UR4, -UR6, 0x100000, URZ ;  /* 0x0010000006047890 */ /* 0x000fc8000fffe13f */
[----:B------:R-:W-:Y:S02]  /*0450*/  USHF.L.U32 UR5, UR4, 0xb, URZ ;  /* 0x0000000b04057899 */ /* 0x000fe4000800063f */
[----:B------:R-:W-:Y:S02]  /*0460*/  USHF.L.U32 UR4, UR4, 0x1, URZ ;  /* 0x0000000104047899 */ /* 0x000fe4000800063f */
[----:B------:R-:W-:-:S04]  /*0470*/  UIADD3 UR6, -UR7, 0x100000, URZ ;  /* 0x0010000007067890 */ /* 0x000fc8000fffe13f */
[----:B------:R-:W-:Y:S02]  /*0480*/  USHF.L.U32 UR7, UR6, 0xb, URZ ;  /* 0x0000000b06077899 */ /* 0x000fe4000800063f */
[----:B------:R-:W-:Y:S01]  /*0490*/  USHF.L.U32 UR6, UR6, 0x1, URZ ;  /* 0x0000000106067899 */ /* 0x000fe2000800063f */
[----:B------:R-:W1:Y:S03]  /*04a0*/  FENCE.VIEW.ASYNC.S ;  /* 0x00000000000073c6 */ /* 0x000e660000000000 */
[----:B-1----:R3:W1:Y:S08]  /*04b0*/  SYNCS.EXCH.64 URZ, [UR8+0x31630], UR4 ;  /* 0x03163004083f75b2 */ /* 0x0026700008000100 */
[----:B------:R3:W0:Y:S02]  /*04c0*/  SYNCS.EXCH.64 URZ, [UR8+0x31638], UR6 ;  /* 0x03163806083f75b2 */ /* 0x0006240008000100 */
[----:B---3--:R-:W-:Y:S01]  /*04d0*/  NOP ;  /* 0x0000000000007918 */ /* 0x008fe20000000000 */
.L_x_110:
[----:B0-----:R-:W-:Y:S01]  /*04e0*/  ISETP.NE.AND P0, PT, R2, RZ, PT ;  /* 0x000000ff0200720c */ /* 0x001fe20003f05270 */
[----:B------:R-:W-:Y:S01]  /*04f0*/  IMAD.MOV.U32 R21, RZ, RZ, 0x1 ;  /* 0x00000001ff157424 */ /* 0x000fe200078e00ff */
[----:B------:R-:W-:Y:S01]  /*0500*/  NOP ;  /* 0x0000000000007918 */ /* 0x000fe20000000000 */
[----:B------:R-:W-:Y:S03]  /*0510*/  BSSY B0, `(.L_x_111) ;  /* 0x0000e76000007945 */ /* 0x000fe60003800000 */
[----:B------:R-:W-:Y:S01]  /*0520*/  SEL R21, R21, 0x2, !P0 ;  /* 0x0000000215157807 */ /* 0x000fe20004000000 */
[----:B-12-4-:R-:W-:Y:S06]  /*0530*/  BAR.SYNC.DEFER_BLOCKING 0x0 ;  /* 0x0000000000007b1d */ /* 0x016fec0000010000 */
[----:B------:R-:W-:Y:S05]  /*0540*/  @!P0 BRA `(.L_x_112) ;  /* 0x000000c400e08947 */ /* 0x000fea0003800000 */
.L_x_113:
[----:B------:R-:W-:-:S08]  /*0550*/  NOP ;  /* 0x0000000000007918 */ /* 0x000fd00000000000 */
[----:B------:R-:W0:Y:S02]  /*0560*/  USETMAXREG.TRY_ALLOC.CTAPOOL UP0, 0xf0 ;  /* 0x000000f0000079c8 */ /* 0x000e240008000600 */
[----:B0-----:R-:W-:-:S13]  /*0570*/  PLOP3.LUT P0, PT, PT, PT, UP0, 0x80, 0x0 ;  /* 0x000000000000781c */ /* 0x001fda0003f0f008 */
[----:B------:R-:W-:Y:S05]  /*0580*/  @!P0 BRA `(.L_x_113) ;  /* 0xfffffffc00f08947 */ /* 0x000fea000383ffff */
[----:B------:R-:W-:Y:S01]  /*0590*/  ULDC.64 UR4, c[0x0][0x8d8] ;  /* 0x0002360000047ab9 */ /* 0x000fe20000000a00 */
[----:B------:R-:W0:Y:S01]  /*05a0*/  S2R R11, SR_CTAID.X ;  /* 0x00000000000b7919 */ /* 0x000e220000002500 */
[----:B------:R-:W-:Y:S01]  /*05b0*/  ISETP.NE.U32.AND P0, PT, RZ, UR4, PT ;  /* 0x00000004ff007c0c */ /* 0x000fe2000bf05070 */
[----:B------:R-:W1:Y:S03]  /*05c0*/  S2R R233, SR_CTAID.Z ;  /* 0x0000000000e97919 */ /* 0x000e660000002700 */
[----:B------:R-:W-:-:S13]  /*05d0*/  ISETP.NE.AND.EX P0, PT, RZ, UR5, PT, P0 ;  /* 0x00000005ff007c0c */ /* 0x000fda000bf05300 */
[----:B------:R-:W-:Y:S05]  /*05e0*/  @!P0 BRA `(.L_x_114) ;  /* 0x0000000000148947 */ /* 0x000fea0003800000 */
[----:B------:R-:W1:Y:S01]  /*05f0*/  LDC.64 R2, c[0x0][0x8d8] ;  /* 0x00023600ff027b82 */ /* 0x000e620000000a00 */
[----:B------:R-:W-:Y:S01]  /*0600*/  ULDC.64 UR4, c[0x0][0x208] ;  /* 0x0000820000047ab9 */ /* 0x000fe20000000a00 */
[----:B-1----:R-:W-:-:S05]  /*0610*/  IMAD.WIDE R2, R233, 0x4, R2 ;  /* 0x00000004e9027825 */ /* 0x002fca00078e0202 */
[----:B------:R1:W5:Y:S01]  /*0620*/  LDG.E R0, desc[UR4][R2.64] ;  /* 0x0000000402007981 */ /* 0x000362000c1e1900 */
[----:B------:R-:W-:Y:S05]  /*0630*/  BRA `(.L_x_115) ;  /* 0x0000000000307947 */ /* 0x000fea0003800000 */
.L_x_114:
[----:B------:R-:W-:Y:S02]  /*0640*/  ULDC.64 UR4, c[0x0][0x8d0] ;  /* 0x0002340000047ab9 */ /* 0x000fe40000000a00 */
[----:B------:R-:W-:-:S04]  /*0650*/  ISETP.NE.U32.AND P0, PT, RZ, UR4, PT ;  /* 0x00000004ff007c0c */ /* 0x000fc8000bf05070 */
[----:B------:R-:W-:-:S13]  /*0660*/  ISETP.NE.AND.EX P0, PT, RZ, UR5, PT, P0 ;  /* 0x00000005ff007c0c */ /* 0x000fda000bf05300 */
[----:B------:R-:W-:Y:S05]  /*0670*/  @!P0 BRA `(.L_x_116) ;  /* 0x00000000001c8947 */ /* 0x000fea0003800000 */
[----:B------:R-:W1:Y:S01]  /*0680*/  LDC.64 R2, c[0x0][0x8d0] ;  /* 0x00023400ff027b82 */ /* 0x000e620000000a00 */
[----:B------:R-:W-:Y:S01]  /*0690*/  ULDC.64 UR4, c[0x0][0x208] ;  /* 0x0000820000047ab9 */ /* 0x000fe20000000a00 */
[----:B-1----:R-:W-:-:S05]  /*06a0*/  IMAD.WIDE R2, R233, 0x4, R2 ;  /* 0x00000004e9027825 */ /* 0x002fca00078e0202 */
[----:B------:R-:W2:Y:S04]  /*06b0*/  LDG.E R0, desc[UR4][R2.64] ;  /* 0x0000000402007981 */ /* 0x000ea8000c1e1900 */
[----:B------:R-:W2:Y:S02]  /*06c0*/  LDG.E R5, desc[UR4][R2.64+0x4] ;  /* 0x0000040402057981 */ /* 0x000ea4000c1e1900 */
[----:B--2---:R-:W-:Y:S01]  /*06d0*/  IMAD.IADD R0, R5, 0x1, -R0 ;  /* 0x0000000105007824 */ /* 0x004fe200078e0a00 */
[----:B------:R-:W-:Y:S06]  /*06e0*/  BRA `(.L_x_115) ;  /* 0x0000000000047947 */ /* 0x000fec0003800000 */
.L_x_116:
[----:B------:R-:W2:Y:S02]  /*06f0*/  LDC R0, c[0x0][0x8bc] ;  /* 0x00022f00ff007b82 */ /* 0x000ea40000000800 */
.L_x_115:
[----:B01----:R-:W-:-:S05]  /*0700*/  IMAD R3, R11, 0x50, RZ ;  /* 0x000000500b037824 */ /* 0x003fca00078e02ff */
[----:B--2--5:R-:W-:-:S04]  /*0710*/  ISETP.GE.AND P0, PT, R3, R0, PT ;  /* 0x000000000300720c */ /* 0x024fc80003f06270 */
[----:B------:R-:W-:-:S04]  /*0720*/  SEL R233, R233, 0xffffffff, !P0 ;  /* 0xffffffffe9e97807 */ /* 0x000fc80004000000 */
[----:B------:R-:W-:-:S13]  /*0730*/  ISETP.GE.AND P0, PT, R233, RZ, PT ;  /* 0x000000ffe900720c */ /* 0x000fda0003f06270 */
[----:B------:R-:W-:Y:S05]  /*0740*/  @!P0 BRA `(.L_x_117) ;  /* 0x000000e400488947 */ /* 0x000fea0003800000 */
[----:B------:R-:W0:Y:S01]  /*0750*/  LDC.64 R4, c[0x0][0x770] ;  /* 0x0001dc00ff047b82 */ /* 0x000e220000000a00 */
[----:B------:R-:W-:-:S07]  /*0760*/  ULDC.64 UR6, c[0x0][0x208] ;  /* 0x0000820000067ab9 */ /* 0x000fce0000000a00 */
[----:B------:R-:W1:Y:S08]  /*0770*/  LDC.64 R2, c[0x0][0x770] ;  /* 0x0001dc00ff027b82 */ /* 0x000e700000000a00 */
[----:B------:R-:W2:Y:S01]  /*0780*/  LDC.64 R6, c[0x0][0x780] ;  /* 0x0001e000ff067b82 */ /* 0x000ea20000000a00 */
[----:B0-----:R-:W-:-:S04]  /*0790*/  ISETP.NE.U32.AND P1, PT, R4, RZ, PT ;  /* 0x000000ff0400720c */ /* 0x001fc80003f25070 */
[----:B------:R-:W-:Y:S01]  /*07a0*/  ISETP.NE.AND.EX P1, PT, R5, RZ, PT, P1 ;  /* 0x000000ff0500720c */ /* 0x000fe20003f25310 */
[----:B-1----:R-:W-:Y:S01]  /*07b0*/  IMAD.WIDE R4, R233, 0x4, R2 ;  /* 0x00000004e9047825 */ /* 0x002fe200078e0202 */
[----:B--2---:R-:W-:-:S11]  /*07c0*/  ISETP.NE.U32.AND P0, PT, R6, RZ, PT ;  /* 0x000000ff0600720c */ /* 0x004fd60003f05070 */
[----:B------:R-:W2:Y:S01]  /*07d0*/  @P1 LDG.E R8, desc[UR6][R4.64] ;  /* 0x0000000604081981 */ /* 0x000ea2000c1e1900 */
[----:B------:R-:W-:Y:S01]  /*07e0*/  ISETP.NE.AND.EX P0, PT, R7, RZ, PT, P0 ;  /* 0x000000ff0700720c */ /* 0x000fe20003f05300 */
[----:B------:R-:W0:-:S12]  /*07f0*/  LDC R6, c[0x0][0x290] ;  /* 0x0000a400ff067b82 */ /* 0x000e180000000800 */
[----:B------:R-:W1:Y:S01]  /*0800*/  @P0 LDC.64 R2, c[0x0][0x780] ;  /* 0x0001e000ff020b82 */ /* 0x000e620000000a00 */
[----:B------:R-:W-:Y:S02]  /*0810*/  ULDC UR4, c[0x0][0x280] ;  /* 0x0000a00000047ab9 */ /* 0x000fe40000000800 */
[----:B------:R-:W-:Y:S01]  /*0820*/  IMAD.U32 R0, RZ, RZ, UR4 ;  /* 0x00000004ff007e24 */ /* 0x000fe2000f8e00ff */
[----:B------:R-:W-:Y:S02]  /*0830*/  ULDC.64 UR4, c[0x0][0x788] ;  /* 0x0001e20000047ab9 */ /* 0x000fe40000000a00 */
[----:B------:R-:W-:-:S04]  /*0840*/  ISETP.NE.U32.AND P2, PT, RZ, UR4, PT ;  /* 0x00000004ff007c0c */ /* 0x000fc8000bf45070 */
[----:B------:R-:W-:Y:S01]  /*0850*/  ISETP.NE.AND.EX P2, PT, RZ, UR5, PT, P2 ;  /* 0x00000005ff007c0c */ /* 0x000fe2000bf45320 */
[----:B-1----:R-:W-:-:S05]  /*0860*/  @P0 IMAD.WIDE R2, R233, 0x4, R2 ;  /* 0x00000004e9020825 */ /* 0x002fca00078e0202 */
[----:B------:R1:W5:Y:S01]  /*0870*/  @P0 LDG.E R0, desc[UR6][R2.64] ;  /* 0x0000000602000981 */ /* 0x000362000c1e1900 */
[----:B--2---:R-:W-:-:S05]  /*0880*/  @P1 IMAD R8, R233, 0x40, R8 ;  /* 0x00000040e9081824 */ /* 0x004fca00078e0208 */
[----:B------:R-:W-:-:S04]  /*0890*/  @P1 SHF.R.S32.HI R7, RZ, 0x1f, R8 ;  /* 0x0000001fff071819 */ /* 0x000fc80000011408 */
[----:B------:R-:W-:Y:S01]  /*08a0*/  @P1 LEA.HI R8, R7, R8, RZ, 0x6 ;  /* 0x0000000807081211 */ /* 0x000fe200078f30ff */
[----:B------:R-:W-:-:S04]  /*08b0*/  IMAD.MOV.U32 R7, RZ, RZ, RZ ;  /* 0x000000ffff077224 */ /* 0x000fc800078e00ff */
[----:B------:R-:W-:Y:S01]  /*08c0*/  @P1 IMAD.SHL.U32 R8, R8, 0x100, RZ ;  /* 0x0000010008081824 */ /* 0x000fe200078e00ff */
[----:B01----:R-:W-:Y:S06]  /*08d0*/  @P0 BRA `(.L_x_118) ;  /* 0x0000000000140947 */ /* 0x003fec0003800000 */
[----:B------:R-:W-:Y:S05]  /*08e0*/  @!P1 BRA `(.L_x_118) ;  /* 0x0000000000109947 */ /* 0x000fea0003800000 */
[----:B------:R-:W-:Y:S02]  /*08f0*/  ULDC.64 UR4, c[0x0][0x208] ;  /* 0x0000820000047ab9 */ /* 0x000fe40000000a00 */
[----:B------:R-:W2:Y:S04]  /*0900*/  LDG.E R3, desc[UR4][R4.64] ;  /* 0x0000000404037981 */ /* 0x000ea8000c1e1900 */
[----:B-----5:R-:W2:Y:S02]  /*0910*/  LDG.E R0, desc[UR4][R4.64+0x4] ;  /* 0x0000040404007981 */ /* 0x020ea4000c1e1900 */
[----:B--2---:R-:W-:-:S07]  /*0920*/  IMAD.IADD R0, R0, 0x1, -R3 ;  /* 0x0000000100007824 */ /* 0x004fce00078e0a03 */
.L_x_118:
[----:B------:R-:W-:Y:S01]  /*0930*/  @P1 LOP3.LUT R7, R8, 0xffffc000, RZ, 0xc0, !PT ;  /* 0xffffc00008071812 */ /* 0x000fe200078ec0ff */
[----:B------:R-:W-:Y:S06]  /*0940*/  @!P2 BRA `(.L_x_119) ;  /* 0x000000000014a947 */ /* 0x000fec0003800000 */
[----:B------:R-:W0:Y:S01]  /*0950*/  LDC.64 R2, c[0x0][0x788] ;  /* 0x0001e200ff027b82 */ /* 0x000e220000000a00 */
[----:B------:R-:W-:Y:S01]  /*0960*/  ULDC.64 UR4, c[0x0][0x208] ;  /* 0x0000820000047ab9 */ /* 0x000fe20000000a00 */
[----:B0-----:R-:W-:-:S05]  /*0970*/  IMAD.WIDE R2, R233, 0x4, R2 ;  /* 0x00000004e9027825 */ /* 0x001fca00078e0202 */
[----:B------:R0:W5:Y:S01]  /*0980*/  LDG.E R6, desc[UR4][R2.64] ;  /* 0x0000000402067981 */ /* 0x000162000c1e1900 */
[----:B------:R-:W-:Y:S05]  /*0990*/  BRA `(.L_x_120) ;  /* 0x0000000000287947 */ /* 0x000fea0003800000 */
.L_x_119:
[----:B------:R-:W-:Y:S02]  /*09a0*/  ULDC.64 UR4, c[0x0][0x778] ;  /* 0x0001de0000047ab9 */ /* 0x000fe40000000a00 */
[----:B------:R-:W-:-:S04]  /*09b0*/  ISETP.NE.U32.AND P0, PT, RZ, UR4, PT ;  /* 0x00000004ff007c0c */ /* 0x000fc8000bf05070 */
[----:B------:R-:W-:-:S13]  /*09c0*/  ISETP.NE.AND.EX P0, PT, RZ, UR5, PT, P0 ;  /* 0x00000005ff007c0c */ /* 0x000fda000bf05300 */
[----:B------:R-:W-:Y:S05]  /*09d0*/  @!P0 BRA `(.L_x_120) ;  /* 0x0000000000188947 */ /* 0x000fea0003800000 */
[----:B------:R-:W0:Y:S01]  /*09e0*/  LDC.64 R2, c[0x0][0x778] ;  /* 0x0001de00ff027b82 */ /* 0x000e220000000a00 */
[----:B------:R-:W-:Y:S01]  /*09f0*/  ULDC.64 UR4, c[0x0][0x208] ;  /* 0x0000820000047ab9 */ /* 0x000fe20000000a00 */
[----:B0-----:R-:W-:-:S05]  /*0a00*/  IMAD.WIDE R2, R233, 0x4, R2 ;  /* 0x00000004e9027825 */ /* 0x001fca00078e0202 */
[----:B------:R-:W2:Y:S04]  /*0a10*/  LDG.E R6, desc[UR4][R2.64] ;  /* 0x0000000402067981 */ /* 0x000ea8000c1e1900 */
[----:B------:R-:W2:Y:S02]  /*0a20*/  LDG.E R5, desc[UR4][R2.64+0x4] ;  /* 0x0000040402057981 */ /* 0x000ea4000c1e1900 */
[----:B--2---:R-:W-:-:S07]  /*0a30*/  IMAD.IADD R6, R5, 0x1, -R6 ;  /* 0x0000000105067824 */ /* 0x004fce00078e0a06 */
.L_x_120:
[----:B-----5:R-:W-:Y:S02]  /*0a40*/  ISETP.GE.AND P2, PT, R0, 0x1, PT ;  /* 0x000000010000780c */ /* 0x020fe40003f46270 */
[----:B------:R-:W-:Y:S02]  /*0a50*/  CS2R R134, SRZ ;  /* 0x0000000000867805 */ /* 0x000fe4000001ff00 */
[----:B------:R-:W-:Y:S02]  /*0a60*/  PLOP3.LUT P0, PT, PT, PT, PT, 0x80, 0x0 ;  /* 0x000000000000781c */ /* 0x000fe40003f0f070 */
        /* <DEDUP_REMOVED lines=78> */
[----:B------:R-:W-:Y:S01]  /*0f50*/  CS2R R136, SRZ ;  /* 0x0000000000887805 */ /* 0x000fe2000001ff00 */
[----:B------:R-:W-:Y:S06]  /*0f60*/  @!P2 BRA `(.L_x_121) ;  /* 0x0000007800a0a947 */ /* 0x000fec0003800000 */
[----:B0-----:R-:W0:Y:S01]  /*0f70*/  S2R R3, SR_CgaCtaId ;  /* 0x0000000000037919 */ /* 0x001e220000008800 */
[----:B------:R-:W-:Y:S01]  /*0f80*/  MOV R18, 0x400 ;  /* 0x0000040000127802 */ /* 0x000fe20000000f00 */
[----:B------:R-:W-:Y:S01]  /*0f90*/  VIADD R8, R0, 0x3f ;  /* 0x0000003f00087836 */ /* 0x000fe20000000000 */
[----:B------:R-:W-:Y:S01]  /*0fa0*/  SHF.L.U32 R13, RZ, 0x1f, RZ ;  /* 0x0000001fff0d7819 */ /* 0x000fe200000006ff */
[----:B------:R-:W1:Y:S01]  /*0fb0*/  S2R R2, SR_TID.X ;  /* 0x0000000000027919 */ /* 0x000e620000002100 */
[----:B------:R-:W-:Y:S02]  /*0fc0*/  IMAD R10, R11, -0x50, R6 ;  /* 0xffffffb00b0a7824 */ /* 0x000fe400078e0206 */
[----:B------:R-:W-:-:S04]  /*0fd0*/  SHF.R.S32.HI R9, RZ, 0x1f, R8 ;  /* 0x0000001fff097819 */ /* 0x000fc80000011408 */
[----:B------:R-:W-:Y:S02]  /*0fe0*/  LEA.HI R235, R9, R8, RZ, 0x6 ;  /* 0x0000000809eb7211 */ /* 0x000fe400078f30ff */
[----:B0-----:R-:W-:-:S04]  /*0ff0*/  LEA R18, R3, R18, 0x18 ;  /* 0x0000001203127211 */ /* 0x001fc800078ec0ff */
[----:B------:R-:W0:Y:S01]  /*1000*/  SYNCS.PHASECHK.TRANS64.TRYWAIT P0, [R18+URZ+0x31600], R13 ;  /* 0x0316000d120075a7 */ /* 0x000e22000800017f */
[----:B-1----:R-:W-:-:S05]  /*1010*/  VIADD R2, R2, 0xffffff80 ;  /* 0xffffff8002027836 */ /* 0x002fca0000000000 */
[----:B------:R-:W-:-:S04]  /*1020*/  SHF.R.S32.HI R3, RZ, 0x1f, R2 ;  /* 0x0000001fff037819 */ /* 0x000fc80000011402 */
[CC--:B------:R-:W-:Y:S02]  /*1030*/  LEA.HI R4, R3.reuse, R2.reuse, RZ, 0x7 ;  /* 0x0000000203047211 */ /* 0x0c0fe400078f38ff */
[CC--:B------:R-:W-:Y:S02]  /*1040*/  LEA.HI R6, R3.reuse, R2.reuse, RZ, 0x5 ;  /* 0x0000000203067211 */ /* 0x0c0fe400078f28ff */
[----:B------:R-:W-:Y:S02]  /*1050*/  SHF.R.S32.HI R0, RZ, 0x7, R4 ;  /* 0x00000007ff007819 */ /* 0x000fe40000011404 */
[----:B------:R-:W-:-:S03]  /*1060*/  LEA.HI R8, R3, R2, RZ, 0x4 ;  /* 0x0000000203087211 */ /* 0x000fc600078f20ff */
[----:B------:R1:W2:Y:S02]  /*1070*/  SHFL.IDX PT, R5, R0, RZ, 0x1f ;  /* 0x00001fff00057589 */ /* 0x0002a400000e0000 */
[----:B01----:R-:W-:Y:S05]  /*1080*/  @P0 BRA `(.L_x_122) ;  /* 0x0000000000080947 */ /* 0x003fea0003800000 */
[----:B------:R-:W0:Y:S02]  /*1090*/  SYNCS.PHASECHK.TRANS64.TRYWAIT P0, [R18+URZ+0x31600], R13 ;  /* 0x0316000d120075a7 */ /* 0x000e24000800017f */
[----:B0-----:R-:W-:Y:S05]  /*10a0*/  @!P0 BRA `(.L_x_123) ;  /* 0x000000d800f88947 */ /* 0x001fea0003800000 */
.L_x_122:
[----:B------:R-:W-:Y:S01]  /*10b0*/  LOP3.LUT R3, R4, 0xffffff80, RZ, 0xc0, !PT ;  /* 0xffffff8004037812 */ /* 0x000fe200078ec0ff */
[----:B------:R-:W1:Y:S01]  /*10c0*/  S2UR UR4, SR_CTAID.Y ;  /* 0x00000000000479c3 */ /* 0x000e620000002600 */
[----:B0-----:R-:W-:Y:S01]  /*10d0*/  LOP3.LUT R13, R8, 0xffffff0, RZ, 0xc0, !PT ;  /* 0x0ffffff0080d7812 */ /* 0x001fe200078ec0ff */
[----:B------:R-:W-:Y:S01]  /*10e0*/  IMAD.MOV.U32 R16, RZ, RZ, RZ ;  /* 0x000000ffff107224 */ /* 0x000fe200078e00ff */
[--C-:B------:R-:W-:Y:S01]  /*10f0*/  SHF.R.S32.HI R4, RZ, 0x5, R6.reuse ;  /* 0x00000005ff047819 */ /* 0x100fe20000011406 */
[C---:B------:R-:W-:Y:S01]  /*1100*/  IMAD.IADD R9, R2.reuse, 0x1, -R3 ;  /* 0x0000000102097824 */ /* 0x040fe200078e0a03 */
[----:B------:R-:W-:Y:S01]  /*1110*/  SHF.R.S32.HI R11, RZ, 0x1f, R6 ;  /* 0x0000001fff0b7819 */ /* 0x000fe20000011406 */
[----:B------:R-:W-:Y:S01]  /*1120*/  IMAD.IADD R13, R2, 0x1, -R13 ;  /* 0x00000001020d7824 */ /* 0x000fe200078e0a0d */
[C---:B------:R-:W-:Y:S01]  /*1130*/  LEA.HI R3, R0.reuse, R0, RZ, 0x1 ;  /* 0x0000000000037211 */ /* 0x040fe200078f08ff */
[----:B------:R-:W0:Y:S01]  /*1140*/  LDC.64 R14, c[0x0][0x2d8] ;  /* 0x0000b600ff0e7b82 */ /* 0x000e220000000a00 */
[----:B------:R-:W-:Y:S01]  /*1150*/  LEA.HI R11, R11, R4, RZ, 0x2 ;  /* 0x000000040b0b7211 */ /* 0x000fe200078f10ff */
[C---:B------:R-:W-:Y:S01]  /*1160*/  IMAD R8, R0.reuse, 0x800, R9 ;  /* 0x0000080000087824 */ /* 0x040fe200078e0209 */
[----:B--2---:R-:W-:Y:S01]  /*1170*/  LEA.HI R2, R5, R5, RZ, 0x1 ;  /* 0x0000000505027211 */ /* 0x004fe200078f08ff */
[----:B------:R-:W-:Y:S01]  /*1180*/  IMAD R6, R0, 0x40, R13 ;  /* 0x0000004000067824 */ /* 0x000fe200078e020d */
[----:B------:R-:W-:Y:S01]  /*1190*/  LOP3.LUT R3, R3, 0xfffffffe, RZ, 0xc0, !PT ;  /* 0xfffffffe03037812 */ /* 0x000fe200078ec0ff */
[----:B------:R-:W-:Y:S01]  /*11a0*/  IMAD.MOV.U32 R228, RZ, RZ, RZ ;  /* 0x000000ffffe47224 */ /* 0x000fe200078e00ff */
[----:B------:R-:W-:Y:S01]  /*11b0*/  LOP3.LUT R11, R11, 0xfffffc, RZ, 0xc0, !PT ;  /* 0x00fffffc0b0b7812 */ /* 0x000fe200078ec0ff */
[----:B------:R-:W-:Y:S01]  /*11c0*/  IMAD.MOV.U32 R19, RZ, RZ, RZ ;  /* 0x000000ffff137224 */ /* 0x000fe200078e00ff */
[----:B------:R-:W-:Y:S01]  /*11d0*/  LOP3.LUT R2, R2, 0xfffffffe, RZ, 0xc0, !PT ;  /* 0xfffffffe02027812 */ /* 0x000fe200078ec0ff */
[----:B------:R-:W-:Y:S01]  /*11e0*/  IMAD.IADD R3, R0, 0x1, -R3 ;  /* 0x0000000100037824 */ /* 0x000fe200078e0a03 */
[----:B------:R-:W-:Y:S01]  /*11f0*/  SHF.R.S32.HI R0, RZ, 0x1f, R9 ;  /* 0x0000001fff007819 */ /* 0x000fe20000011409 */
[----:B------:R-:W-:Y:S01]  /*1200*/  IMAD.IADD R11, R4, 0x1, -R11 ;  /* 0x00000001040b7824 */ /* 0x000fe200078e0a0b */
[----:B------:R-:W-:Y:S01]  /*1210*/  SEL R231, R233, RZ, !P1 ;  /* 0x000000ffe9e77207 */ /* 0x000fe20004800000 */
[----:B------:R-:W-:Y:S01]  /*1220*/  IMAD.IADD R4, R5, 0x1, -R2 ;  /* 0x0000000105047824 */ /* 0x000fe200078e0a02 */
[----:B------:R-:W-:Y:S01]  /*1230*/  LOP3.LUT R229, R21, 0x1, RZ, 0xfc, !PT ;  /* 0x0000000115e57812 */ /* 0x000fe200078efcff */
[----:B------:R-:W-:Y:S01]  /*1240*/  IMAD.SHL.U32 R2, R8, 0x4, RZ ;  /* 0x0000000408027824 */ /* 0x000fe200078e00ff */
[----:B-1----:R-:W-:Y:S01]  /*1250*/  USHF.R.S32.HI UR5, URZ, 0x1f, UR4 ;  /* 0x0000001f3f057899 */ /* 0x002fe20008011404 */
[----:B------:R-:W-:Y:S01]  /*1260*/  IMAD R13, R3, -0x8, R10 ;  /* 0xfffffff8030d7824 */ /* 0x000fe200078e020a */
[----:B------:R-:W-:Y:S01]  /*1270*/  LEA.HI R3, R0, R9, RZ, 0x2 ;  /* 0x0000000900037211 */ /* 0x000fe200078f10ff */
[----:B------:R-:W-:Y:S01]  /*1280*/  IMAD R11, R11, 0x10, R6 ;  /* 0x000000100b0b7824 */ /* 0x000fe200078e0206 */
[----:B------:R-:W-:-:S02]  /*1290*/  SHF.R.S32.HI R10, RZ, 0x1f, R2 ;  /* 0x0000001fff0a7819 */ /* 0x000fc40000011402 */
[----:B------:R-:W-:Y:S02]  /*12a0*/  CS2R R134, SRZ ;  /* 0x0000000000867805 */ /* 0x000fe4000001ff00 */
[----:B------:R-:W-:Y:S02]  /*12b0*/  IADD3 R2, P0, R2, R7, RZ ;  /* 0x0000000702027210 */ /* 0x000fe40007f1e0ff */
[----:B------:R-:W-:Y:S02]  /*12c0*/  CS2R R132, SRZ ;  /* 0x0000000000847805 */ /* 0x000fe4000001ff00 */
[--C-:B------:R-:W-:Y:S02]  /*12d0*/  SHF.R.S32.HI R5, RZ, 0x2, R3.reuse ;  /* 0x00000002ff057819 */ /* 0x100fe40000011403 */
[----:B------:R-:W-:Y:S02]  /*12e0*/  CS2R R130, SRZ ;  /* 0x0000000000827805 */ /* 0x000fe4000001ff00 */
[----:B------:R-:W-:-:S02]  /*12f0*/  SHF.R.S32.HI R6, RZ, 0x1f, R3 ;  /* 0x0000001fff067819 */ /* 0x000fc40000011403 */
[----:B------:R-:W-:Y:S02]  /*1300*/  CS2R R128, SRZ ;  /* 0x0000000000807805 */ /* 0x000fe4000001ff00 */
[----:B------:R-:W-:Y:S02]  /*1310*/  LOP3.LUT R8, R3, 0xfffffffc, RZ, 0xc0, !PT ;  /* 0xfffffffc03087812 */ /* 0x000fe400078ec0ff */
[----:B------:R-:W-:Y:S02]  /*1320*/  CS2R R126, SRZ ;  /* 0x00000000007e7805 */ /* 0x000fe4000001ff00 */
[----:B------:R-:W-:Y:S01]  /*1330*/  LEA.HI.X.SX32 R3, R7, R10, 0x1, P0 ;  /* 0x0000000a07037211 */ /* 0x000fe200000f0eff */
[----:B0-----:R-:W-:Y:S01]  /*1340*/  IMAD R10, R14, UR5, RZ ;  /* 0x000000050e0a7c24 */ /* 0x001fe2000f8e02ff */
[----:B------:R-:W-:Y:S01]  /*1350*/  LEA.HI R6, R6, R5, RZ, 0x3 ;  /* 0x0000000506067211 */ /* 0x000fe200078f18ff */
[----:B------:R-:W-:Y:S01]  /*1360*/  IMAD.IADD R8, R9, 0x1, -R8 ;  /* 0x0000000109087824 */ /* 0x000fe200078e0a08 */
[----:B------:R-:W-:Y:S01]  /*1370*/  SHF.R.S32.HI R7, RZ, 0x1f, R233 ;  /* 0x0000001fff077819 */ /* 0x000fe200000114e9 */
[----:B------:R-:W-:Y:S01]  /*1380*/  IMAD.WIDE.U32 R2, R14, UR4, R2 ;  /* 0x000000040e027c25 */ /* 0x000fe2000f8e0002 */
[----:B------:R-:W-:-:S02]  /*1390*/  LOP3.LUT R6, R6, 0xfffffff8, RZ, 0xc0, !PT ;  /* 0xfffffff806067812 */ /* 0x000fc400078ec0ff */
[----:B------:R-:W-:Y:S02]  /*13a0*/  CS2R R124, SRZ ;  /* 0x00000000007c7805 */ /* 0x000fe4000001ff00 */
[----:B------:R-:W-:Y:S01]  /*13b0*/  LEA.HI R0, R0, R9, RZ, 0x5 ;  /* 0x0000000900007211 */ /* 0x000fe200078f28ff */
[----:B------:R-:W-:Y:S01]  /*13c0*/  IMAD R9, R15, UR4, R10 ;  /* 0x000000040f097c24 */ /* 0x000fe2000f8e020a */
[----:B------:R-:W-:Y:S01]  /*13d0*/  SEL R7, R7, RZ, !P1 ;  /* 0x000000ff07077207 */ /* 0x000fe20004800000 */
[----:B------:R-:W-:Y:S01]  /*13e0*/  ULDC.64 UR4, c[0x0][0x2e0] ;  /* 0x0000b80000047ab9 */ /* 0x000fe20000000a00 */
[----:B------:R-:W-:Y:S01]  /*13f0*/  IMAD.IADD R5, R5, 0x1, -R6 ;  /* 0x0000000105057824 */ /* 0x000fe200078e0a06 */
[----:B------:R-:W-:Y:S01]  /*1400*/  SHF.R.S32.HI R232, RZ, 0x5, R0 ;  /* 0x00000005ffe87819 */ /* 0x000fe20000011400 */
[----:B------:R-:W-:Y:S01]  /*1410*/  IMAD.IADD R3, R3, 0x1, R9 ;  /* 0x0000000103037824 */ /* 0x000fe200078e0209 */
[----:B------:R-:W-:Y:S01]  /*1420*/  CS2R R122, SRZ ;  /* 0x00000000007a7805 */ /* 0x000fe2000001ff00 */
[----:B------:R-:W-:Y:S01]  /*1430*/  IMAD R6, R7, UR4, RZ ;  /* 0x0000000407067c24 */ /* 0x000fe2000f8e02ff */
[----:B------:R-:W-:Y:S01]  /*1440*/  CS2R R120, SRZ ;  /* 0x0000000000787805 */ /* 0x000fe2000001ff00 */
[----:B------:R-:W-:Y:S01]  /*1450*/  IMAD R232, R232, 0x10, R5 ;  /* 0x00000010e8e87824 */ /* 0x000fe200078e0205 */
[----:B------:R-:W-:Y:S01]  /*1460*/  CS2R R118, SRZ ;  /* 0x0000000000767805 */ /* 0x000fe2000001ff00 */
[C---:B------:R-:W-:Y:S01]  /*1470*/  IMAD R7, R231.reuse, UR5, R6 ;  /* 0x00000005e7077c24 */ /* 0x040fe2000f8e0206 */
[----:B------:R-:W-:Y:S01]  /*1480*/  CS2R R116, SRZ ;  /* 0x0000000000747805 */ /* 0x000fe2000001ff00 */
[----:B------:R-:W-:Y:S01]  /*1490*/  IMAD.WIDE.U32 R230, R231, UR4, R2 ;  /* 0x00000004e7e67c25 */ /* 0x000fe2000f8e0002 */
[----:B------:R-:W-:-:S02]  /*14a0*/  CS2R R114, SRZ ;  /* 0x0000000000727805 */ /* 0x000fc4000001ff00 */
[----:B------:R-:W-:Y:S02]  /*14b0*/  CS2R R112, SRZ ;  /* 0x0000000000707805 */ /* 0x000fe4000001ff00 */
[----:B------:R-:W-:Y:S01]  /*14c0*/  CS2R R110, SRZ ;  /* 0x00000000006e7805 */ /* 0x000fe2000001ff00 */
[----:B------:R-:W-:Y:S01]  /*14d0*/  IMAD.SHL.U32 R5, R11, 0x8, RZ ;  /* 0x000000080b057824 */ /* 0x000fe200078e00ff */
[----:B------:R-:W-:Y:S01]  /*14e0*/  CS2R R108, SRZ ;  /* 0x00000000006c7805 */ /* 0x000fe2000001ff00 */
[----:B------:R-:W-:Y:S01]  /*14f0*/  IMAD R0, R8, -0x2, R13 ;  /* 0xfffffffe08007824 */ /* 0x000fe200078e020d */
[----:B------:R-:W-:Y:S01]  /*1500*/  CS2R R106, SRZ ;  /* 0x00000000006a7805 */ /* 0x000fe2000001ff00 */
[----:B------:R-:W-:Y:S01]  /*1510*/  IMAD.MOV.U32 R3, RZ, RZ, RZ ;  /* 0x000000ffff037224 */ /* 0x000fe200078e00ff */
        /* <DEDUP_REMOVED lines=66> */
[----:B------:R-:W-:Y:S01]  /*1940*/  IMAD R2, R5, 0x2, R18 ;  /* 0x0000000205027824 */ /* 0x000fe200078e0212 */
[----:B------:R-:W-:Y:S01]  /*1950*/  ULDC UR61, c[0x0][0x75c] ;  /* 0x0001d700003d7ab9 */ /* 0x000fe20000000800 */
[----:B------:R-:W-:Y:S01]  /*1960*/  IMAD.IADD R234, R231, 0x1, R7 ;  /* 0x00000001e7ea7824 */ /* 0x000fe200078e0207 */
[----:B------:R-:W-:-:S06]  /*1970*/  ULDC UR60, c[0x0][0x744] ;  /* 0x0001d100003c7ab9 */ /* 0x000fcc0000000800 */
.L_x_134:
[----:B------:R-:W-:-:S13]  /*1980*/  ISETP.NE.AND P0, PT, R229, 0x3, PT ;  /* 0x00000003e500780c */ /* 0x000fda0003f05270 */
[----:B0-----:R-:W-:Y:S05]  /*1990*/  @!P0 BRA `(.L_x_124) ;  /* 0x0000000000048947 */ /* 0x001fea0003800000 */
[----:B------:R-:W-:Y:S01]  /*19a0*/  BPT.TRAP 0x1 ;  /* 0x000000040000795c */ /* 0x000fe20000300000 */
.L_x_124:
[----:B------:R-:W-:Y:S01]  /*19b0*/  IMAD R17, R3, 0x8, R18 ;  /* 0x0000000803117824 */ /* 0x000fe200078e0212 */
[----:B------:R-:W-:-:S04]  /*19c0*/  SHF.L.U32 R8, R228, 0x1f, RZ ;  /* 0x0000001fe4087819 */ /* 0x000fc800000006ff */
[----:B------:R0:W1:Y:S01]  /*19d0*/  SYNCS.PHASECHK.TRANS64.TRYWAIT P1, [R17+URZ+0x31610], R8 ;  /* 0x03161008110075a7 */ /* 0x000062000802017f */
[----:B------:R-:W-:Y:S05]  /*19e0*/  @!P0 BRA `(.L_x_125) ;  /* 0x0000000000048947 */ /* 0x000fea0003800000 */
[----:B------:R-:W-:Y:S01]  /*19f0*/  BPT.TRAP 0x1 ;  /* 0x000000040000795c */ /* 0x000fe20000300000 */
.L_x_125:
[----:B------:R-:W-:Y:S02]  /*1a00*/  VIADD R6, R18, 0x14100 ;  /* 0x0001410012067836 */ /* 0x000fe40000000000 */
[----:B------:R-:W-:-:S03]  /*1a10*/  IMAD R5, R4, 0x400, R18 ;  /* 0x0000040004057824 */ /* 0x000fc600078e0212 */
[----:B------:R-:W-:Y:S02]  /*1a20*/  SHF.R.U32.HI R6, RZ, 0x4, R6 ;  /* 0x00000004ff067819 */ /* 0x000fe40000011606 */
[----:B------:R-:W-:Y:S02]  /*1a30*/  SHF.R.U32.HI R7, RZ, 0x4, R5 ;  /* 0x00000004ff077819 */ /* 0x000fe40000011605 */
[----:B------:R-:W-:Y:S02]  /*1a40*/  LOP3.LUT R6, R6, 0x3fff, RZ, 0xc0, !PT ;  /* 0x00003fff06067812 */ /* 0x000fe400078ec0ff */
[----:B------:R-:W-:Y:S02]  /*1a50*/  LOP3.LUT R7, R7, 0x3fff, RZ, 0xc0, !PT ;  /* 0x00003fff07077812 */ /* 0x000fe400078ec0ff */
[----:B------:R-:W-:Y:S02]  /*1a60*/  LOP3.LUT R10, R6, 0x10000, RZ, 0xfc, !PT ;  /* 0x00010000060a7812 */ /* 0x000fe400078efcff */
[----:B------:R-:W-:Y:S01]  /*1a70*/  LOP3.LUT R6, R7, 0x10000, RZ, 0xfc, !PT ;  /* 0x0001000007067812 */ /* 0x000fe200078efcff */
[----:B-1----:R-:W-:Y:S06]  /*1a80*/  @P1 BRA `(.L_x_126) ;  /* 0x0000000000081947 */ /* 0x002fec0003800000 */
[----:B------:R-:W1:Y:S02]  /*1a90*/  SYNCS.PHASECHK.TRANS64.TRYWAIT P1, [R17+URZ+0x31610], R8 ;  /* 0x03161008110075a7 */ /* 0x000e64000802017f */
[----:B-1----:R-:W-:Y:S05]  /*1aa0*/  @!P1 BRA `(.L_x_127) ;  /* 0x000000d0008c9947 */ /* 0x002fea0003800000 */
.L_x_126:
[----:B------:R-:W-:Y:S01]  /*1ab0*/  IMAD R7, R3, 0x800, R10 ;  /* 0x0000080003077824 */ /* 0x000fe200078e020a */
[C---:B------:R-:W-:Y:S01]  /*1ac0*/  R2UR UR6, R6.reuse ;  /* 0x00000000060672ca */ /* 0x040fe200000e0000 */
[C---:B01----:R-:W-:Y:S01]  /*1ad0*/  VIADD R8, R6.reuse, 0x80 ;  /* 0x0000008006087836 */ /* 0x043fe20000000000 */
        /* <DEDUP_REMOVED lines=407> */
[----:B------:R-:W-:Y:S01]  /*3450*/  VIADD R8, R6, 0x806 ;  /* 0x0000080606087836 */ /* 0x000fe20000000000 */
[----:B------:R-:W-:Y:S01]  /*3460*/  UMOV UR7, 0x40000000 ;  /* 0x4000000000077882 */ /* 0x000fe20000000000 */
[----:B------:R-:W-:Y:S01]  /*3470*/  UMOV UR5, 0x40000040 ;  /* 0x4000004000057882 */ /* 0x000fe20000000000 */
[----:B------:R-:W-:Y:S01]  /*3480*/  R2UR UR9, R7 ;  /* 0x00000000070972ca */ /* 0x000fe200000e0000 */
[----:B------:R-:W-:Y:S01]  /*3490*/  IMAD R7, R3, 0x40, R232 ;  /* 0x0000004003077824 */ /* 0x000fe200078e02e8 */
[----:B------:R-:W-:Y:S01]  /*34a0*/  R2UR UR8, R8 ;  /* 0x00000000080872ca */ /* 0x000fe200000e0000 */
[----:B------:R-:W-:-:S02]  /*34b0*/  VIADD R8, R6, 0x906 ;  /* 0x0000090606087836 */ /* 0x000fc40000000000 */
[----:B------:R-:W-:Y:S02]  /*34c0*/  IMAD R7, R7, 0x4, R18 ;  /* 0x0000000407077824 */ /* 0x000fe400078e0212 */
[----:B------:R-:W-:Y:S01]  /*34d0*/  VIADD R6, R6, 0x986 ;  /* 0x0000098606067836 */ /* 0x000fe20000000000 */
[----:B------:R-:W-:Y:S02]  /*34e0*/  R2UR UR10, R8 ;  /* 0x00000000080a72ca */ /* 0x000fe400000e0000 */
[----:B------:R0:W1:Y:S02]  /*34f0*/  LDS R8, [R7+0x2c100] ;  /* 0x02c1000007087984 */ /* 0x0000640000000800 */
[----:B------:R-:W-:Y:S02]  /*3500*/  R2UR UR11, R6 ;  /* 0x00000000060b72ca */ /* 0x000fe400000e0000 */
[----:B------:R0:W2:Y:S01]  /*3510*/  LDS R9, [R7+0x2c120] ;  /* 0x02c1200007097984 */ /* 0x0000a20000000800 */
        /* <DEDUP_REMOVED lines=12> */
[----:B------:R-:W-:Y:S01]  /*35e0*/  HGMMA.64x8x16.F32 R40, gdesc[UR4], R40, gsb0 ;  /* 0x00000000042879f0 */ /* 0x000fe20008000828 */
[----:B0-----:R-:W-:Y:S05]  /*35f0*/  @!P0 BRA `(.L_x_128) ;  /* 0x0000000000048947 */ /* 0x001fea0003800000 */
[----:B------:R-:W-:Y:S01]  /*3600*/  BPT.TRAP 0x1 ;  /* 0x000000040000795c */ /* 0x000fe20000300000 */
.L_x_128:
[----:B------:R-:W-:-:S04]  /*3610*/  SHF.L.U32 R11, R19, 0x1f, RZ ;  /* 0x0000001f130b7819 */ /* 0x000fc800000006ff */
[----:B------:R0:W3:Y:S01]  /*3620*/  SYNCS.PHASECHK.TRANS64.TRYWAIT P1, [R18+URZ+0x31630], R11 ;  /* 0x0316300b120075a7 */ /* 0x0000e2000802017f */
[----:B------:R-:W-:Y:S05]  /*3630*/  @!P0 BRA `(.L_x_129) ;  /* 0x0000000000048947 */ /* 0x000fea0003800000 */
[----:B------:R-:W-:Y:S01]  /*3640*/  BPT.TRAP 0x1 ;  /* 0x000000040000795c */ /* 0x000fe20000300000 */
.L_x_129:
        /* <DEDUP_REMOVED lines=8> */
[----:B---3--:R-:W-:Y:S06]  /*36d0*/  @P1 BRA `(.L_x_130) ;  /* 0x0000000000081947 */ /* 0x008fec0003800000 */
[----:B------:R-:W3:Y:S02]  /*36e0*/  SYNCS.PHASECHK.TRANS64.TRYWAIT P1, [R18+URZ+0x31630], R11 ;  /* 0x0316300b120075a7 */ /* 0x000ee4000802017f */
[----:B---3--:R-:W-:Y:S05]  /*36f0*/  @!P1 BRA `(.L_x_131) ;  /* 0x000000b4008c9947 */ /* 0x008fea0003800000 */
.L_x_130:
[C---:B------:R-:W-:Y:S01]  /*3700*/  VIADD R10, R6.reuse, 0x80 ;  /* 0x00000080060a7836 */ /* 0x040fe20000000000 */
[----:B------:R-:W-:Y:S01]  /*3710*/  R2UR UR4, R7 ;  /* 0x00000000070472ca */ /* 0x000fe200000e0000 */
[C---:B0--3--:R-:W-:Y:S01]  /*3720*/  VIADD R11, R6.reuse, 0x100 ;  /* 0x00000100060b7836 */ /* 0x049fe20000000000 */
[----:B------:R-:W-:Y:S01]  /*3730*/  R2UR UR6, R6 ;  /* 0x00000000060672ca */ /* 0x000fe200000e0000 */
[----:B------:R-:W-:Y:S01]  /*3740*/  WARPGROUP.ARRIVE ;  /* 0x00000000000079c5 */ /* 0x000fe20000000000 */
[----:B------:R-:W-:Y:S01]  /*3750*/  R2UR UR8, R10 ;  /* 0x000000000a0872ca */ /* 0x000fe200000e0000 */
[C---:B------:R-:W-:Y:S01]  /*3760*/  VIADD R10, R6.reuse, 0x180 ;  /* 0x00000180060a7836 */ /* 0x040fe20000000000 */
[----:B------:R-:W-:Y:S01]  /*3770*/  R2UR UR9, R11 ;  /* 0x000000000b0972ca */ /* 0x000fe200000e0000 */
[----:B------:R-:W-:Y:S01]  /*3780*/  VIADD R11, R6, 0x200 ;  /* 0x00000200060b7836 */ /* 0x000fe20000000000 */
[----:B------:R-:W-:Y:S01]  /*3790*/  UMOV UR5, 0x40000040 ;  /* 0x4000004000057882 */ /* 0x000fe20000000000 */
[----:B------:R-:W-:Y:S01]  /*37a0*/  UMOV UR7, 0x40000000 ;  /* 0x4000000000077882 */ /* 0x000fe20000000000 */
[----:B------:R-:W-:Y:S01]  /*37b0*/  R2UR UR10, R10 ;  /* 0x000000000a0a72ca */ /* 0x000fe200000e0000 */
[----:B------:R-:W-:Y:S01]  /*37c0*/  VIADD R10, R6, 0x2 ;  /* 0x00000002060a7836 */ /* 0x000fe20000000000 */
[----:B------:R-:W-:Y:S01]  /*37d0*/  R2UR UR11, R11 ;  /* 0x000000000b0b72ca */ /* 0x000fe200000e0000 */
[----:B------:R-:W-:Y:S01]  /*37e0*/  UMOV UR57, 0x40000040 ;  /* 0x4000004000397882 */ /* 0x000fe20000000000 */
[C---:B------:R-:W-:Y:S01]  /*37f0*/  ISETP.GT.AND P1, PT, R0.reuse, RZ, PT ;  /* 0x000000ff0000720c */ /* 0x040fe20003f24270 */
[----:B------:R-:W-:Y:S01]  /*3800*/  HGMMA.64x8x16.F32 R44, gdesc[UR4], RZ, !UPT ;  /* 0x00000000042c79f0 */ /* 0x000fe2000c7008ff */
[----:B------:R-:W-:Y:S01]  /*3810*/  UMOV UR7, 0x40000000 ;  /* 0x4000000000077882 */ /* 0x000fe20000000000 */
[----:B------:R-:W-:Y:S01]  /*3820*/  UMOV UR6, UR8 ;  /* 0x0000000800067c82 */ /* 0x000fe20008000000 */
[C---:B------:R-:W-:Y:S01]  /*3830*/  ISETP.GT.AND P6, PT, R0.reuse, 0x10, PT ;  /* 0x000000100000780c */ /* 0x040fe20003fc4270 */
[----:B------:R-:W-:Y:S01]  /*3840*/  HGMMA.64x8x16.F32 R48, gdesc[UR4], RZ, !UPT ;  /* 0x00000000043079f0 */ /* 0x000fe2000c7008ff */
[----:B------:R-:W-:Y:S01]  /*3850*/  UMOV UR6, UR9 ;  /* 0x0000000900067c82 */ /* 0x000fe20008000000 */
[----:B------:R-:W-:Y:S01]  /*3860*/  UMOV UR7, 0x40000000 ;  /* 0x4000000000077882 */ /* 0x000fe20000000000 */
        /* <DEDUP_REMOVED lines=11> */
[C---:B------:R-:W-:Y:S01]  /*3920*/  VIADD R10, R7.reuse, 0x2 ;  /* 0x00000002070a7836 */ /* 0x040fe20000000000 */
[----:B------:R-:W-:Y:S01]  /*3930*/  UMOV UR7, 0x40000000 ;  /* 0x4000000000077882 */ /* 0x000fe20000000000 */
[----:B------:R-:W-:Y:S01]  /*3940*/  UMOV UR5, 0x40000040 ;  /* 0x4000004000057882 */ /* 0x000fe20000000000 */
[----:B------:R-:W-:Y:S01]  /*3950*/  ISETP.GT.AND P5, PT, R0, 0x31, PT ;  /* 0x000000310000780c */ /* 0x000fe20003fa4270 */
[----:B------:R-:W-:Y:S01]  /*3960*/  UMOV UR59, 0x40 ;  /* 0x00000040003b7882 */ /* 0x000fe20000000000 */
[----:B------:R-:W-:Y:S01]  /*3970*/  R2UR UR4, R10 ;  /* 0x000000000a0472ca */ /* 0x000fe200000e0000 */
[----:B------:R-:W-:Y:S01]  /*3980*/  VIADD R10, R6, 0x82 ;  /* 0x00000082060a7836 */ /* 0x000fe20000000000 */
[----:B------:R-:W-:Y:S01]  /*3990*/  UMOV UR13, UR57 ;  /* 0x00000039000d7c82 */ /* 0x000fe20008000000 */
[----:B------:R-:W-:Y:S01]  /*39a0*/  UMOV UR15, 0x40 ;  /* 0x00000040000f7882 */ /* 0x000fe20000000000 */
[----:B------:R-:W-:Y:S01]  /*39b0*/  UMOV UR17, UR57 ;  /* 0x0000003900117c82 */ /* 0x000fe20008000000 */
[----:B------:R-:W-:Y:S01]  /*39c0*/  UMOV UR19, 0x40 ;  /* 0x0000004000137882 */ /* 0x000fe20000000000 */
[----:B------:R-:W-:Y:S01]  /*39d0*/  R2UR UR8, R10 ;  /* 0x000000000a0872ca */ /* 0x000fe200000e0000 */
[----:B------:R-:W-:Y:S01]  /*39e0*/  VIADD R10, R6, 0x102 ;  /* 0x00000102060a7836 */ /* 0x000fe20000000000 */
[----:B------:R-:W-:Y:S01]  /*39f0*/  UMOV UR49, 0x40000040 ;  /* 0x4000004000317882 */ /* 0x000fe20000000000 */
[----:B------:R-:W-:Y:S01]  /*3a00*/  UMOV UR51, 0x40 ;  /* 0x0000004000337882 */ /* 0x000fe20000000000 */
[----:B------:R-:W-:Y:S01]  /*3a10*/  UMOV UR53, UR49 ;  /* 0x0000003100357c82 */ /* 0x000fe20008000000 */
[----:B------:R-:W-:Y:S01]  /*3a20*/  UMOV UR55, 0x40 ;  /* 0x0000004000377882 */ /* 0x000fe20000000000 */
[----:B------:R-:W-:Y:S01]  /*3a30*/  R2UR UR9, R10 ;  /* 0x000000000a0972ca */ /* 0x000fe200000e0000 */
[----:B------:R-:W-:Y:S01]  /*3a40*/  VIADD R10, R6, 0x182 ;  /* 0x00000182060a7836 */ /* 0x000fe20000000000 */
[----:B------:R-:W-:Y:S01]  /*3a50*/  UMOV UR45, UR49 ;  /* 0x00000031002d7c82 */ /* 0x000fe20008000000 */
[----:B------:R-:W-:Y:S01]  /*3a60*/  UMOV UR47, 0x40 ;  /* 0x00000040002f7882 */ /* 0x000fe20000000000 */
[----:B------:R-:W-:Y:S01]  /*3a70*/  UMOV UR29, 0x40000040 ;  /* 0x40000040001d7882 */ /* 0x000fe20000000000 */
        /* <DEDUP_REMOVED lines=8> */
[----:B------:R-:W-:Y:S01]  /*3b00*/  HGMMA.64x8x16.F32 R44, gdesc[UR4], R44 ;  /* 0x00000000042c79f0 */ /* 0x000fe2000870082c */
[----:B------:R-:W-:Y:S01]  /*3b10*/  UMOV UR6, UR8 ;  /* 0x0000000800067c82 */ /* 0x000fe20008000000 */
[----:B------:R-:W-:Y:S01]  /*3b20*/  UMOV UR7, 0x40000000 ;  /* 0x4000000000077882 */ /* 0x000fe20000000000 */
[----:B------:R-:W-:Y:S01]  /*3b30*/  VIADD R10, R6, 0x4 ;  /* 0x00000004060a7836 */ /* 0x000fe20000000000 */
        /* <DEDUP_REMOVED lines=15> */
[----:B------:R-:W-:Y:S01]  /*3c30*/  UMOV UR7, 0x40000000 ;  /* 0x4000000000077882 */ /* 0x000fe20000000000 */
[----:B------:R-:W-:Y:S01]  /*3c40*/  UMOV UR5, 0x40000040 ;  /* 0x4000004000057882 */ /* 0x000fe20000000000 */
[----:B------:R-:W-:Y:S01]  /*3c50*/  UMOV UR27, 0x40 ;  /* 0x00000040001b7882 */ /* 0x000fe20000000000 */
[----:B------:R-:W-:Y:S01]  /*3c60*/  UMOV UR23, 0x40 ;  /* 0x0000004000177882 */ /* 0x000fe20000000000 */
[----:B------:R-:W-:Y:S01]  /*3c70*/  R2UR UR4, R10 ;  /* 0x000000000a0472ca */ /* 0x000fe200000e0000 */
[----:B------:R-:W-:-:S05]  /*3c80*/  VIADD R10, R6, 0x84 ;  /* 0x00000084060a7836 */ /* 0x000fca0000000000 */
[----:B------:R-:W-:Y:S01]  /*3c90*/  R2UR UR8, R10 ;  /* 0x000000000a0872ca */ /* 0x000fe200000e0000 */
[----:B------:R-:W-:-:S05]  /*3ca0*/  VIADD R10, R6, 0x104 ;  /* 0x00000104060a7836 */ /* 0x000fca0000000000 */
[----:B------:R-:W-:Y:S01]  /*3cb0*/  R2UR UR9, R10 ;  /* 0x000000000a0972ca */ /* 0x000fe200000e0000 */
[----:B------:R-:W-:-:S05]  /*3cc0*/  VIADD R10, R6, 0x184 ;  /* 0x00000184060a7836 */ /* 0x000fca0000000000 */
[----:B------:R-:W-:Y:S01]  /*3cd0*/  R2UR UR10, R10 ;  /* 0x000000000a0a72ca */ /* 0x000fe200000e0000 */
[----:B------:R-:W-:-:S05]  /*3ce0*/  VIADD R10, R6, 0x204 ;  /* 0x00000204060a7836 */ /* 0x000fca0000000000 */
[----:B------:R-:W-:Y:S01]  /*3cf0*/  R2UR UR11, R10 ;  /* 0x000000000a0b72ca */ /* 0x000fe200000e0000 */
[----:B------:R-:W-:Y:S01]  /*3d00*/  HGMMA.64x8x16.F32 R44, gdesc[UR4], R44 ;  /* 0x00000000042c79f0 */ /* 0x000fe2000870082c */
[----:B------:R-:W-:Y:S01]  /*3d10*/  UMOV UR6, UR8 ;  /* 0x0000000800067c82 */ /* 0x000fe20008000000 */
[----:B------:R-:W-:Y:S01]  /*3d20*/  UMOV UR7, 0x40000000 ;  /* 0x4000000000077882 */ /* 0x000fe20000000000 */
        /* <DEDUP_REMOVED lines=13> */
[----:B------:R-:W-:Y:S01]  /*3e00*/  UMOV UR7, 0x40000000 ;  /* 0x4000000000077882 */ /* 0x000fe20000000000 */
[----:B------:R-:W-:-:S03]  /*3e10*/  UMOV UR5, 0x40000040 ;  /* 0x4000004000057882 */ /* 0x000fc60000000000 */
        /* <DEDUP_REMOVED lines=294> */
[C---:B------:R-:W-:Y:S01]  /*5080*/  VIADD R10, R7.reuse, 0x604 ;  /* 0x00000604070a7836 */ /* 0x040fe20000000000 */
[----:B------:R-:W-:Y:S01]  /*5090*/  UMOV UR7, 0x40000000 ;  /* 0x4000000000077882 */ /* 0x000fe20000000000 */
[----:B------:R-:W-:Y:S01]  /*50a0*/  UMOV UR5, 0x40000040 ;  /* 0x4000004000057882 */ /* 0x000fe20000000000 */
[----:B------:R-:W-:Y:S02]  /*50b0*/  VIADD R7, R7, 0x606 ;  /* 0x0000060607077836 */ /* 0x000fe40000000000 */
        /* <DEDUP_REMOVED lines=31> */
[C---:B------:R-:W-:Y:S02]  /*52b0*/  VIADD R7, R6.reuse, 0x906 ;  /* 0x0000090606077836 */ /* 0x040fe40000000000 */
[----:B------:R-:W-:-:S03]  /*52c0*/  VIADD R6, R6, 0x986 ;  /* 0x0000098606067836 */ /* 0x000fc60000000000 */
[----:B------:R-:W-:Y:S02]  /*52d0*/  R2UR UR10, R7 ;  /* 0x00000000070a72ca */ /* 0x000fe400000e0000 */
[----:B------:R-:W-:Y:S01]  /*52e0*/  R2UR UR11, R6 ;  /* 0x00000000060b72ca */ /* 0x000fe200000e0000 */
[----:B------:R-:W-:Y:S01]  /*52f0*/  HGMMA.64x8x16.F32 R44, gdesc[UR4], R44 ;  /* 0x00000000042c79f0 */ /* 0x000fe2000870082c */
[----:B------:R-:W-:Y:S01]  /*5300*/  UMOV UR6, UR8 ;  /* 0x0000000800067c82 */ /* 0x000fe20008000000 */
[----:B------:R-:W-:Y:S02]  /*5310*/  UMOV UR7, 0x40000000 ;  /* 0x4000000000077882 */ /* 0x000fe40000000000 */
[----:B------:R-:W-:Y:S01]  /*5320*/  HGMMA.64x8x16.F32 R48, gdesc[UR4], R48 ;  /* 0x00000000043079f0 */ /* 0x000fe20008700830 */
[----:B------:R-:W-:Y:S01]  /*5330*/  UMOV UR6, UR9 ;  /* 0x0000000900067c82 */ /* 0x000fe20008000000 */
[----:B------:R-:W-:Y:S01]  /*5340*/  UMOV UR7, 0x40000000 ;  /* 0x4000000000077882 */ /* 0x000fe20000000000 */
[----:B------:R-:W-:Y:S01]  /*5350*/  UMOV UR9, UR57 ;  /* 0x0000003900097c82 */ /* 0x000fe20008000000 */
[----:B------:R-:W-:Y:S02]  /*5360*/  HGMMA.64x8x16.F32 R52, gdesc[UR4], R52 ;  /* 0x00000000043479f0 */ /* 0x000fe40008700834 */
[----:B------:R-:W-:Y:S01]  /*5370*/  UMOV UR6, UR10 ;  /* 0x0000000a00067c82 */ /* 0x000fe20008000000 */
[----:B------:R-:W-:-:S02]  /*5380*/  UMOV UR7, 0x40000000 ;  /* 0x4000000000077882 */ /* 0x000fc40000000000 */
[----:B------:R-:W-:Y:S01]  /*5390*/  HGMMA.64x8x16.F32 R216, gdesc[UR4], R216 ;  /* 0x0000000004d879f0 */ /* 0x000fe200087008d8 */
[----:B------:R-:W-:Y:S01]  /*53a0*/  UMOV UR6, UR11 ;  /* 0x0000000b00067c82 */ /* 0x000fe20008000000 */
[----:B------:R-:W-:Y:S01]  /*53b0*/  UMOV UR7, 0x40000000 ;  /* 0x4000000000077882 */ /* 0x000fe20000000000 */
[----:B------:R-:W-:Y:S01]  /*53c0*/  UMOV UR11, 0x40 ;  /* 0x00000040000b7882 */ /* 0x000fe20000000000 */
[----:B------:R-:W-:Y:S03]  /*53d0*/  HGMMA.64x8x16.F32 R220, gdesc[UR4], R220, gsb0 ;  /* 0x0000000004dc79f0 */ /* 0x000fe600080008dc */
[----:B------:R-:W-:Y:S02]  /*53e0*/  WARPGROUP.DEPBAR.LE gsb0, 0x1 ;  /* 0x00008000000079c5 */ /* 0x000fe40000010100 */
[----:B------:R-:W-:Y:S01]  /*53f0*/  FMUL.FTZ R10, R24, UR61 ;  /* 0x0000003d180a7c20 */ /* 0x000fe20008410000 */
[----:B------:R-:W-:Y:S01]  /*5400*/  FMUL.FTZ R11, R26, UR61 ;  /* 0x0000003d1a0b7c20 */ /* 0x000fe20008410000 */
[----:B------:R-:W-:Y:S01]  /*5410*/  FMUL.FTZ R12, R25, UR61 ;  /* 0x0000003d190c7c20 */ /* 0x000fe20008410000 */
[----:B------:R-:W-:Y:S01]  /*5420*/  FMUL.FTZ R13, R27, UR61 ;  /* 0x0000003d1b0d7c20 */ /* 0x000fe20008410000 */
[----:B------:R-:W-:-:S02]  /*5430*/  IMAD R27, R232, 0x4, R18 ;  /* 0x00000004e81b7824 */ /* 0x000fc400078e0212 */
[----:B------:R-:W-:Y:S01]  /*5440*/  FMUL.FTZ R24, R28, UR61 ;  /* 0x0000003d1c187c20 */ /* 0x000fe20008410000 */
[----:B------:R-:W0:Y:S01]  /*5450*/  MUFU.TANH R10, R10 ;  /* 0x0000000a000a7308 */ /* 0x000e220000002400 */
[----:B------:R-:W-:Y:S01]  /*5460*/  FMUL.FTZ R25, R29, UR61 ;  /* 0x0000003d1d197c20 */ /* 0x000fe20008410000 */
[----:B------:R-:W-:Y:S01]  /*5470*/  FMUL.FTZ R28, R32, UR61 ;  /* 0x0000003d201c7c20 */ /* 0x000fe20008410000 */
[----:B------:R-:W3:Y:S01]  /*5480*/  LDS R15, [R27+0x2c300] ;  /* 0x02c300001b0f7984 */ /* 0x000ee20000000800 */
[----:B------:R-:W-:Y:S01]  /*5490*/  FMUL.FTZ R29, R35, UR61 ;  /* 0x0000003d231d7c20 */ /* 0x000fe20008410000 */
[----:B------:R-:W-:Y:S01]  /*54a0*/  FMUL.FTZ R26, R30, UR61 ;  /* 0x0000003d1e1a7c20 */ /* 0x000fe20008410000 */
[----:B------:R-:W-:Y:S01]  /*54b0*/  FMUL.FTZ R30, R36, UR61 ;  /* 0x0000003d241e7c20 */ /* 0x000fe20008410000 */
[----:B------:R4:W5:Y:S01]  /*54c0*/  LDS R14, [R27+0x2c320] ;  /* 0x02c320001b0e7984 */ /* 0x0009620000000800 */
[----:B------:R-:W2:Y:S01]  /*54d0*/  MUFU.TANH R11, R11 ;  /* 0x0000000b000b7308 */ /* 0x000ea20000002400 */
[----:B------:R-:W-:Y:S01]  /*54e0*/  FMUL.FTZ R36, R40, UR61 ;  /* 0x0000003d28247c20 */ /* 0x000fe20008410000 */
[----:B------:R-:W-:Y:S01]  /*54f0*/  FMUL.FTZ R32, R38, UR61 ;  /* 0x0000003d26207c20 */ /* 0x000fe20008410000 */
[----:B------:R-:W-:Y:S01]  /*5500*/  FMUL.FTZ R39, R39, UR61 ;  /* 0x0000003d27277c20 */ /* 0x000fe20008410000 */
[----:B------:R-:W-:Y:S01]  /*5510*/  FMUL.FTZ R40, R42, UR61 ;  /* 0x0000003d2a287c20 */ /* 0x000fe20008410000 */
[----:B----4-:R-:W-:-:S03]  /*5520*/  FMUL.FTZ R27, R31, UR61 ;  /* 0x0000003d1f1b7c20 */ /* 0x010fc60008410000 */
[----:B------:R-:W4:Y:S01]  /*5530*/  MUFU.TANH R12, R12 ;  /* 0x0000000c000c7308 */ /* 0x000f220000002400 */
[C---:B0-----:R-:W-:Y:S01]  /*5540*/  FSEL R7, R10.reuse, -INF , P1 ;  /* 0xff8000000a077808 */ /* 0x041fe20000800000 */
[----:B------:R-:W-:Y:S01]  /*5550*/  FFMA.FTZ R10, -R10, R10, 1 ;  /* 0x3f8000000a0a7423 */ /* 0x000fe2000001010a */
[----:B------:R-:W-:-:S03]  /*5560*/  FMUL.FTZ R31, R37, UR61 ;  /* 0x0000003d251f7c20 */ /* 0x000fc60008410000 */
[----:B-1----:R-:W-:Y:S02]  /*5570*/  FFMA.FTZ R23, R7, UR60, -R8 ;  /* 0x0000003c07177c23 */ /* 0x002fe40008010808 */
[----:B------:R-:W0:Y:S01]  /*5580*/  MUFU.TANH R13, R13 ;  /* 0x0000000d000d7308 */ /* 0x000e220000002400 */
[----:B--2---:R-:W-:Y:S02]  /*5590*/  FSEL R6, R11, -INF , P1 ;  /* 0xff8000000b067808 */ /* 0x004fe40000800000 */
[----:B------:R-:W-:-:S03]  /*55a0*/  ISETP.GT.AND P1, PT, R0, 0x1, PT ;  /* 0x000000010000780c */ /* 0x000fc60003f24270 */
[----:B------:R-:W-:Y:S02]  /*55b0*/  FFMA.FTZ R21, R6, UR60, -R9 ;  /* 0x0000003c06157c23 */ /* 0x000fe40008010809 */
[----:B------:R-:W-:Y:S01]  /*55c0*/  MUFU.EX2 R23, R23 ;  /* 0x0000001700177308 */ /* 0x000fe20000000800 */
[----:B----4-:R-:W-:Y:S01]  /*55d0*/  FSEL R7, R12, -INF , P1 ;  /* 0xff8000000c077808 */ /* 0x010fe20000800000 */
[----:B------:R-:W-:-:S04]  /*55e0*/  WARPGROUP.DEPBAR.LE gsb0, 0x0 ;  /* 0x00008000000079c5 */ /* 0x000fc80000010000 */
[----:B------:R-:W-:Y:S02]  /*55f0*/  FFMA.FTZ R22, R7, UR60, -R8 ;  /* 0x0000003c07167c23 */ /* 0x000fe40008010808 */
[----:B------:R-:W-:Y:S01]  /*5600*/  MUFU.EX2 R21, R21 ;  /* 0x0000001500157308 */ /* 0x000fe20000000800 */
[C---:B0-----:R-:W-:Y:S01]  /*5610*/  FSEL R6, R13.reuse, -INF , P1 ;  /* 0xff8000000d067808 */ /* 0x041fe20000800000 */
[----:B------:R-:W-:Y:S01]  /*5620*/  FFMA.FTZ R13, -R13, R13, 1 ;  /* 0x3f8000000d0d7423 */ /* 0x000fe2000001010d */
[--C-:B---3--:R-:W-:Y:S01]  /*5630*/  FADD.FTZ R44, R44, -R15.reuse ;  /* 0x8000000f2c2c7221 */ /* 0x108fe20000010000 */
[----:B------:R-:W-:Y:S01]  /*5640*/  ISETP.GT.AND P1, PT, R0, 0x11, PT ;  /* 0x000000110000780c */ /* 0x000fe20003f24270 */
[----:B------:R-:W-:Y:S01]  /*5650*/  FADD.FTZ R48, R48, -R15 ;  /* 0x8000000f30307221 */ /* 0x000fe20000010000 */
[----:B------:R-:W-:Y:S01]  /*5660*/  FFMA.FTZ R20, R6, UR60, -R9 ;  /* 0x0000003c06147c23 */ /* 0x000fe20008010809 */
[--C-:B-----5:R-:W-:Y:S01]  /*5670*/  FADD.FTZ R46, R46, -R14.reuse ;  /* 0x8000000e2e2e7221 */ /* 0x120fe20000010000 */
[----:B------:R-:W0:Y:S01]  /*5680*/  MUFU.EX2 R22, R22 ;  /* 0x0000001600167308 */ /* 0x000e220000000800 */
[--C-:B------:R-:W-:Y:S01]  /*5690*/  FADD.FTZ R47, R47, -R14.reuse ;  /* 0x8000000e2f2f7221 */ /* 0x100fe20000010000 */
[--C-:B------:R-:W-:Y:S01]  /*56a0*/  FADD.FTZ R45, R45, -R15.reuse ;  /* 0x8000000f2d2d7221 */ /* 0x100fe20000010000 */
[--C-:B------:R-:W-:Y:S01]  /*56b0*/  FADD.FTZ R49, R49, -R15.reuse ;  /* 0x8000000f31317221 */ /* 0x100fe20000010000 */
[--C-:B------:R-:W-:Y:S01]  /*56c0*/  FADD.FTZ R52, R52, -R15.reuse ;  /* 0x8000000f34347221 */ /* 0x100fe20000010000 */
[--C-:B------:R-:W-:Y:S01]  /*56d0*/  FADD.FTZ R53, R53, -R15.reuse ;  /* 0x8000000f35357221 */ /* 0x100fe20000010000 */
[--C-:B------:R-:W-:Y:S01]  /*56e0*/  FADD.FTZ R220, R220, -R15.reuse ;  /* 0x8000000fdcdc7221 */ /* 0x100fe20000010000 */
[--C-:B------:R-:W-:Y:S01]  /*56f0*/  FADD.FTZ R216, R216, -R15.reuse ;  /* 0x8000000fd8d87221 */ /* 0x100fe20000010000 */
[----:B------:R-:W1:Y:S01]  /*5700*/  MUFU.EX2 R20, R20 ;  /* 0x0000001400147308 */ /* 0x000e620000000800 */
[--C-:B------:R-:W-:Y:S01]  /*5710*/  FADD.FTZ R217, R217, -R15.reuse ;  /* 0x8000000fd9d97221 */ /* 0x100fe20000010000 */
[----:B------:R-:W-:Y:S01]  /*5720*/  FADD.FTZ R15, R221, -R15 ;  /* 0x8000000fdd0f7221 */ /* 0x000fe20000010000 */
[--C-:B------:R-:W-:Y:S01]  /*5730*/  FADD.FTZ R50, R50, -R14.reuse ;  /* 0x8000000e32327221 */ /* 0x100fe20000010000 */
[--C-:B------:R-:W-:Y:S01]  /*5740*/  FADD.FTZ R54, R54, -R14.reuse ;  /* 0x8000000e36367221 */ /* 0x100fe20000010000 */
[--C-:B------:R-:W-:Y:S01]  /*5750*/  FADD.FTZ R51, R51, -R14.reuse ;  /* 0x8000000e33337221 */ /* 0x100fe20000010000 */
[--C-:B------:R-:W-:Y:S01]  /*5760*/  FADD.FTZ R55, R55, -R14.reuse ;  /* 0x8000000e37377221 */ /* 0x100fe20000010000 */
[--C-:B------:R-:W-:Y:S01]  /*5770*/  FADD.FTZ R218, R218, -R14.reuse ;  /* 0x8000000edada7221 */ /* 0x100fe20000010000 */
[----:B------:R-:W2:Y:S01]  /*5780*/  MUFU.TANH R24, R24 ;  /* 0x0000001800187308 */ /* 0x000ea20000002400 */
[C---:B0-----:R-:W-:Y:S01]  /*5790*/  F2FP.F16.F32.PACK_AB R6, R22.reuse, R23 ;  /* 0x000000171606723e */ /* 0x041fe200000000ff */
[----:B------:R-:W-:Y:S01]  /*57a0*/  FMUL.FTZ R38, R22, R45 ;  /* 0x0000002d16267220 */ /* 0x000fe20000410000 */
[--C-:B------:R-:W-:Y:S01]  /*57b0*/  FADD.FTZ R219, R219, -R14.reuse ;  /* 0x8000000edbdb7221 */ /* 0x100fe20000010000 */
[--C-:B------:R-:W-:Y:S01]  /*57c0*/  FADD.FTZ R222, R222, -R14.reuse ;  /* 0x8000000edede7221 */ /* 0x100fe20000010000 */
[----:B------:R-:W-:-:S03]  /*57d0*/  FADD.FTZ R14, R223, -R14 ;  /* 0x8000000edf0e7221 */ /* 0x000fc60000010000 */
[----:B------:R-:W0:Y:S01]  /*57e0*/  MUFU.TANH R25, R25 ;  /* 0x0000001900197308 */ /* 0x000e220000002400 */
[----:B-1----:R-:W-:Y:S01]  /*57f0*/  F2FP.F16.F32.PACK_AB R7, R20, R21 ;  /* 0x000000151407723e */ /* 0x002fe200000000ff */
[----:B------:R-:W-:Y:S06]  /*5800*/  BAR.SYNC.DEFER_BLOCKING 0x9, 0x100 ;  /* 0x0244000000007b1d */ /* 0x000fec0000010000 */
[----:B------:R-:W1:Y:S08]  /*5810*/  MUFU.TANH R28, R28 ;  /* 0x0000001c001c7308 */ /* 0x000e700000002400 */
[----:B------:R-:W-:Y:S08]  /*5820*/  MUFU.TANH R30, R30 ;  /* 0x0000001e001e7308 */ /* 0x000ff00000002400 */
[----:B------:R-:W-:Y:S01]  /*5830*/  MUFU.TANH R31, R31 ;  /* 0x0000001f001f7308 */ /* 0x000fe20000002400 */
[----:B------:R3:W-:Y:S07]  /*5840*/  STSM.16.M88.2 [R2+0x2c500], R6 ;  /* 0x02c5000602007844 */ /* 0x0007ee0000000100 */
[----:B------:R-:W4:Y:S01]  /*5850*/  MUFU.TANH R26, R26 ;  /* 0x0000001a001a7308 */ /* 0x000f220000002400 */
[----:B---3--:R-:W-:Y:S01]  /*5860*/  FMUL.FTZ R6, R33, UR61 ;  /* 0x0000003d21067c20 */ /* 0x008fe20008410000 */
[----:B------:R-:W-:Y:S01]  /*5870*/  FMUL.FTZ R33, R23, R44 ;  /* 0x0000002c17217220 */ /* 0x000fe20000410000 */
[----:B------:R-:W-:Y:S01]  /*5880*/  FMUL.FTZ R23, R21, R46 ;  /* 0x0000002e15177220 */ /* 0x000fe20000410000 */
[----:B--2---:R-:W-:Y:S01]  /*5890*/  FSEL R21, R24, -INF , P6 ;  /* 0xff80000018157808 */ /* 0x004fe20003000000 */
[----:B------:R-:W-:Y:S01]  /*58a0*/  FMUL.FTZ R7, R34, UR61 ;  /* 0x0000003d22077c20 */ /* 0x000fe20008410000 */
[----:B------:R-:W-:-:S02]  /*58b0*/  FMUL.FTZ R34, R20, R47 ;  /* 0x0000002f14227220 */ /* 0x000fc40000410000 */
[----:B------:R-:W-:Y:S01]  /*58c0*/  MUFU.TANH R6, R6 ;  /* 0x0000000600067308 */ /* 0x000fe20000002400 */
[----:B------:R-:W-:Y:S01]  /*58d0*/  FMUL.FTZ R10, R10, R33 ;  /* 0x000000210a0a7220 */ /* 0x000fe20000410000 */
[--C-:B------:R-:W-:Y:S01]  /*58e0*/  FFMA.FTZ R35, R21, UR60, -R8.reuse ;  /* 0x0000003c15237c23 */ /* 0x100fe20008010808 */
[----:B0-----:R-:W-:Y:S01]  /*58f0*/  FSEL R21, R25, -INF , P1 ;  /* 0xff80000019157808 */ /* 0x001fe20000800000 */
[----:B------:R-:W-:Y:S01]  /*5900*/  FMUL.FTZ R44, R41, UR61 ;  /* 0x0000003d292c7c20 */ /* 0x000fe20008410000 */
[----:B-1----:R-:W-:Y:S01]  /*5910*/  FSEL R33, R28, -INF , P2 ;  /* 0xff8000001c217808 */ /* 0x002fe20001000000 */
[----:B------:R-:W-:Y:S01]  /*5920*/  FFMA.FTZ R25, -R25, R25, 1 ;  /* 0x3f80000019197423 */ /* 0x000fe20000010119 */
[----:B----4-:R-:W-:Y:S01]  /*5930*/  FSEL R46, R26, -INF , P6 ;  /* 0xff8000001a2e7808 */ /* 0x010fe20003000000 */
[----:B------:R-:W0:Y:S01]  /*5940*/  MUFU.EX2 R35, R35 ;  /* 0x0000002300237308 */ /* 0x000e220000000800 */
[--C-:B------:R-:W-:Y:S01]  /*5950*/  FFMA.FTZ R20, R21, UR60, -R8.reuse ;  /* 0x0000003c15147c23 */ /* 0x100fe20008010808 */
[----:B------:R-:W-:Y:S01]  /*5960*/  FFMA.FTZ R33, R33, UR60, -R8 ;  /* 0x0000003c21217c23 */ /* 0x000fe20008010808 */
[----:B------:R-:W-:Y:S01]  /*5970*/  FFMA.FTZ R21, -R12, R12, 1 ;  /* 0x3f8000000c157423 */ /* 0x000fe2000001010c */
[----:B------:R-:W-:Y:S01]  /*5980*/  FFMA.FTZ R12, -R24, R24, 1 ;  /* 0x3f800000180c7423 */ /* 0x000fe20000010118 */
[----:B------:R-:W-:Y:S01]  /*5990*/  ISETP.GT.AND P6, PT, R0, 0x40, PT ;  /* 0x000000400000780c */ /* 0x000fe20003fc4270 */
[----:B------:R-:W-:Y:S01]  /*59a0*/  FMUL.FTZ R34, R13, R34 ;  /* 0x000000220d227220 */ /* 0x000fe20000410000 */
[----:B------:R-:W-:Y:S01]  /*59b0*/  FMUL.FTZ R21, R21, R38 ;  /* 0x0000002615157220 */ /* 0x000fe20000410000 */
[----:B------:R-:W1:Y:S08]  /*59c0*/  MUFU.EX2 R20, R20 ;  /* 0x0000001400147308 */ /* 0x000e700000000800 */
[----:B------:R-:W2:Y:S01]  /*59d0*/  MUFU.TANH R27, R27 ;  /* 0x0000001b001b7308 */ /* 0x000ea20000002400 */
[----:B0-----:R-:W-:-:S04]  /*59e0*/  FMUL.FTZ R37, R35, R48 ;  /* 0x0000003023257220 */ /* 0x001fc80000410000 */
[----:B------:R-:W-:Y:S01]  /*59f0*/  FMUL.FTZ R12, R12, R37 ;  /* 0x000000250c0c7220 */ /* 0x000fe20000410000 */
[----:B------:R-:W-:Y:S02]  /*5a00*/  FSEL R37, R6, -INF , P3 ;  /* 0xff80000006257808 */ /* 0x000fe40001800000 */
[----:B------:R-:W-:Y:S01]  /*5a10*/  MUFU.EX2 R33, R33 ;  /* 0x0000002100217308 */ /* 0x000fe20000000800 */
[----:B-1----:R-:W-:Y:S02]  /*5a20*/  FMUL.FTZ R24, R20, R49 ;  /* 0x0000003114187220 */ /* 0x002fe40000410000 */
[--C-:B------:R-:W-:Y:S01]  /*5a30*/  FFMA.FTZ R38, R37, UR60, -R8.reuse ;  /* 0x0000003c25267c23 */ /* 0x100fe20008010808 */
[----:B------:R-:W-:Y:S01]  /*5a40*/  FSEL R37, R30, -INF , P4 ;  /* 0xff8000001e257808 */ /* 0x000fe20002000000 */
[----:B------:R-:W-:Y:S01]  /*5a50*/  FMUL.FTZ R25, R25, R24 ;  /* 0x0000001819197220 */ /* 0x000fe20000410000 */
[----:B------:R-:W-:Y:S02]  /*5a60*/  FFMA.FTZ R24, -R28, R28, 1 ;  /* 0x3f8000001c187423 */ /* 0x000fe4000001011c */
[----:B------:R-:W0:Y:S01]  /*5a70*/  MUFU.TANH R36, R36 ;  /* 0x0000002400247308 */ /* 0x000e220000002400 */
[----:B------:R-:W-:Y:S01]  /*5a80*/  FFMA.FTZ R41, R37, UR60, -R8 ;  /* 0x0000003c25297c23 */ /* 0x000fe20008010808 */
[C---:B------:R-:W-:Y:S01]  /*5a90*/  FSEL R37, R31.reuse, -INF , P5 ;  /* 0xff8000001f257808 */ /* 0x040fe20002800000 */
[----:B------:R-:W-:Y:S01]  /*5aa0*/  FFMA.FTZ R31, -R31, R31, 1 ;  /* 0x3f8000001f1f7423 */ /* 0x000fe2000001011f */
[----:B--2---:R-:W-:-:S02]  /*5ab0*/  FSEL R42, R27, -INF , P1 ;  /* 0xff8000001b2a7808 */ /* 0x004fc40000800000 */
[----:B------:R-:W-:Y:S01]  /*5ac0*/  ISETP.GT.AND P1, PT, R0, 0x41, PT ;  /* 0x000000410000780c */ /* 0x000fe20003f24270 */
[----:B------:R-:W-:Y:S01]  /*5ad0*/  FFMA.FTZ R28, R37, UR60, -R8 ;  /* 0x0000003c251c7c23 */ /* 0x000fe20008010808 */
[----:B------:R-:W1:Y:S01]  /*5ae0*/  MUFU.TANH R44, R44 ;  /* 0x0000002c002c7308 */ /* 0x000e620000002400 */
[----:B------:R-:W-:-:S07]  /*5af0*/  FFMA.FTZ R42, R42, UR60, -R9 ;  /* 0x0000003c2a2a7c23 */ /* 0x000fce0008010809 */
[----:B------:R2:W-:Y:S01]  /*5b00*/  MUFU.TANH R22, R39 ;  /* 0x0000002700167308 */ /* 0x0005e20000002400 */
[C---:B0-----:R-:W-:Y:S01]  /*5b10*/  FSEL R37, R36.reuse, -INF , P6 ;  /* 0xff80000024257808 */ /* 0x041fe20003000000 */
[----:B------:R-:W-:-:S04]  /*5b20*/  FFMA.FTZ R36, -R36, R36, 1 ;  /* 0x3f80000024247423 */ /* 0x000fc80000010124 */
[----:B------:R-:W-:Y:S01]  /*5b30*/  FFMA.FTZ R45, R37, UR60, -R8 ;  /* 0x0000003c252d7c23 */ /* 0x000fe20008010808 */
[----:B------:R-:W-:Y:S01]  /*5b40*/  FFMA.FTZ R37, -R6, R6, 1 ;  /* 0x3f80000006257423 */ /* 0x000fe20000010106 */
[----:B------:R-:W0:Y:S01]  /*5b50*/  MUFU.EX2 R38, R38 ;  /* 0x0000002600267308 */ /* 0x000e220000000800 */
[----:B--2---:R-:W-:-:S04]  /*5b60*/  FMUL.FTZ R39, R33, R52 ;  /* 0x0000003421277220 */ /* 0x004fc80000410000 */
[----:B------:R-:W-:Y:S01]  /*5b70*/  FMUL.FTZ R24, R24, R39 ;  /* 0x0000002718187220 */ /* 0x000fe20000410000 */
[----:B-1----:R-:W-:Y:S02]  /*5b80*/  FSEL R39, R44, -INF , P1 ;  /* 0xff8000002c277808 */ /* 0x002fe40000800000 */
[----:B------:R-:W1:Y:S03]  /*5b90*/  MUFU.TANH R7, R7 ;  /* 0x0000000700077308 */ /* 0x000e660000002400 */
[----:B------:R-:W-:Y:S01]  /*5ba0*/  FFMA.FTZ R47, R39, UR60, -R8 ;  /* 0x0000003c272f7c23 */ /* 0x000fe20008010808 */
[----:B------:R-:W-:-:S04]  /*5bb0*/  FFMA.FTZ R8, -R30, R30, 1 ;  /* 0x3f8000001e087423 */ /* 0x000fc8000001011e */
[----:B------:R2:W3:Y:S01]  /*5bc0*/  MUFU.EX2 R39, R45 ;  /* 0x0000002d00277308 */ /* 0x0004e20000000800 */
[----:B0-----:R-:W-:-:S04]  /*5bd0*/  FMUL.FTZ R6, R38, R53 ;  /* 0x0000003526067220 */ /* 0x001fc80000410000 */
[----:B------:R-:W-:Y:S01]  /*5be0*/  FMUL.FTZ R37, R37, R6 ;  /* 0x0000000625257220 */ /* 0x000fe20000410000 */
[----:B------:R-:W-:Y:S02]  /*5bf0*/  FMUL.FTZ R6, R43, UR61 ;  /* 0x0000003d2b067c20 */ /* 0x000fe40008410000 */
[----:B------:R-:W0:Y:S01]  /*5c00*/  MUFU.EX2 R30, R47 ;  /* 0x0000002f001e7308 */ /* 0x000e220000000800 */
[----:B--2---:R-:W-:Y:S01]  /*5c10*/  FFMA.FTZ R45, R46, UR60, -R9 ;  /* 0x0000003c2e2d7c23 */ /* 0x004fe20008010809 */
[----:B-1----:R-:W-:Y:S02]  /*5c20*/  FSEL R46, R7, -INF , P2 ;  /* 0xff800000072e7808 */ /* 0x002fe40001000000 */
[----:B------:R-:W-:-:S04]  /*5c30*/  F2FP.F16.F32.PACK_AB R24, R37, R24 ;  /* 0x000000182518723e */ /* 0x000fc800000000ff */
[----:B------:R-:W1:Y:S01]  /*5c40*/  MUFU.TANH R29, R29 ;  /* 0x0000001d001d7308 */ /* 0x000e620000002400 */
[----:B---3--:R-:W-:-:S04]  /*5c50*/  FMUL.FTZ R43, R39, R220 ;  /* 0x000000dc272b7220 */ /* 0x008fc80000410000 */
[----:B------:R-:W-:Y:S01]  /*5c60*/  FMUL.FTZ R36, R36, R43 ;  /* 0x0000002b24247220 */ /* 0x000fe20000410000 */
[----:B------:R-:W-:Y:S02]  /*5c70*/  FFMA.FTZ R43, -R44, R44, 1 ;  /* 0x3f8000002c2b7423 */ /* 0x000fe4000001012c */
[----:B------:R-:W2:Y:S01]  /*5c80*/  MUFU.TANH R32, R32 ;  /* 0x0000002000207308 */ /* 0x000ea20000002400 */
[----:B0-----:R-:W-:Y:S01]  /*5c90*/  FMUL.FTZ R44, R30, R15 ;  /* 0x0000000f1e2c7220 */ /* 0x001fe20000410000 */
[----:B------:R-:W-:-:S03]  /*5ca0*/  FFMA.FTZ R15, R46, UR60, -R9 ;  /* 0x0000003c2e0f7c23 */ /* 0x000fc60008010809 */
[----:B------:R-:W-:Y:S01]  /*5cb0*/  FMUL.FTZ R43, R43, R44 ;  /* 0x0000002c2b2b7220 */ /* 0x000fe20000410000 */
[----:B------:R-:W-:Y:S01]  /*5cc0*/  FFMA.FTZ R44, -R11, R11, 1 ;  /* 0x3f8000000b2c7423 */ /* 0x000fe2000001010b */
[----:B------:R-:W-:Y:S01]  /*5cd0*/  FFMA.FTZ R11, -R26, R26, 1 ;  /* 0x3f8000001a0b7423 */ /* 0x000fe2000001011a */
[----:B------:R-:W0:Y:S01]  /*5ce0*/  MUFU.EX2 R45, R45 ;  /* 0x0000002d002d7308 */ /* 0x000e220000000800 */
[----:B-1----:R-:W-:Y:S01]  /*5cf0*/  FSEL R46, R29, -INF , P3 ;  /* 0xff8000001d2e7808 */ /* 0x002fe20001800000 */
[----:B------:R-:W-:Y:S01]  /*5d00*/  FMUL.FTZ R23, R44, R23 ;  /* 0x000000172c177220 */ /* 0x000fe20000410000 */
[----:B------:R-:W-:Y:S01]  /*5d10*/  FFMA.FTZ R44, -R27, R27, 1 ;  /* 0x3f8000001b2c7423 */ /* 0x000fe2000001011b */
[----:B------:R-:W-:Y:S02]  /*5d20*/  F2FP.F16.F32.PACK_AB R36, R43, R36 ;  /* 0x000000242b24723e */ /* 0x000fe400000000ff */
[----:B------:R-:W-:Y:S02]  /*5d30*/  FFMA.FTZ R13, R46, UR60, -R9 ;  /* 0x0000003c2e0d7c23 */ /* 0x000fe40008010809 */
[----:B------:R-:W1:Y:S01]  /*5d40*/  MUFU.TANH R40, R40 ;  /* 0x0000002800287308 */ /* 0x000e620000002400 */
[C---:B--2---:R-:W-:Y:S01]  /*5d50*/  FSEL R46, R32.reuse, -INF , P4 ;  /* 0xff800000202e7808 */ /* 0x044fe20002000000 */
[----:B------:R-:W-:-:S04]  /*5d60*/  FFMA.FTZ R32, -R32, R32, 1 ;  /* 0x3f80000020207423 */ /* 0x000fc80000010120 */
[----:B------:R-:W-:Y:S01]  /*5d70*/  FFMA.FTZ R27, R46, UR60, -R9 ;  /* 0x0000003c2e1b7c23 */ /* 0x000fe20008010809 */
[----:B------:R-:W-:Y:S01]  /*5d80*/  VIADD R46, R18, 0x2c500 ;  /* 0x0002c500122e7836 */ /* 0x000fe20000000000 */
[----:B------:R-:W2:Y:S01]  /*5d90*/  MUFU.EX2 R41, R41 ;  /* 0x0000002900297308 */ /* 0x000ea20000000800 */
[----:B0-----:R-:W-:-:S03]  /*5da0*/  FMUL.FTZ R50, R45, R50 ;  /* 0x000000322d327220 */ /* 0x001fc60000410000 */
[----:B------:R-:W-:Y:S01]  /*5db0*/  SHF.R.U32.HI R47, RZ, 0x4, R46 ;  /* 0x00000004ff2f7819 */ /* 0x000fe2000001162e */
[----:B------:R-:W-:Y:S01]  /*5dc0*/  FMUL.FTZ R11, R11, R50 ;  /* 0x000000320b0b7220 */ /* 0x000fe20000410000 */
[----:B------:R-:W-:Y:S02]  /*5dd0*/  FFMA.FTZ R46, -R7, R7, 1 ;  /* 0x3f800000072e7423 */ /* 0x000fe40000010107 */
[----:B------:R-:W-:Y:S01]  /*5de0*/  MUFU.TANH R6, R6 ;  /* 0x0000000600067308 */ /* 0x000fe20000002400 */
[C---:B-1----:R-:W-:Y:S01]  /*5df0*/  FSEL R50, R40.reuse, -INF , P6 ;  /* 0xff80000028327808 */ /* 0x042fe20003000000 */
[----:B------:R-:W-:-:S06]  /*5e00*/  FFMA.FTZ R40, -R40, R40, 1 ;  /* 0x3f80000028287423 */ /* 0x000fcc0000010128 */
[----:B------:R-:W0:Y:S01]  /*5e10*/  MUFU.EX2 R28, R28 ;  /* 0x0000001c001c7308 */ /* 0x000e220000000800 */
[----:B--2---:R-:W-:-:S04]  /*5e20*/  FMUL.FTZ R49, R41, R216 ;  /* 0x000000d829317220 */ /* 0x004fc80000410000 */
[----:B------:R-:W-:-:S03]  /*5e30*/  FMUL.FTZ R8, R8, R49 ;  /* 0x0000003108087220 */ /* 0x000fc60000410000 */
[----:B------:R-:W1:Y:S08]  /*5e40*/  MUFU.EX2 R15, R15 ;  /* 0x0000000f000f7308 */ /* 0x000e700000000800 */
[----:B------:R2:W3:Y:S01]  /*5e50*/  MUFU.EX2 R26, R13 ;  /* 0x0000000d001a7308 */ /* 0x0004e20000000800 */
[C---:B0-----:R-:W-:Y:S01]  /*5e60*/  FMUL.FTZ R48, R28.reuse, R217 ;  /* 0x000000d91c307220 */ /* 0x041fe20000410000 */
[----:B------:R-:W-:-:S03]  /*5e70*/  F2FP.F16.F32.PACK_AB R28, R28, R41 ;  /* 0x000000291c1c723e */ /* 0x000fc600000000ff */
[----:B------:R-:W-:Y:S01]  /*5e80*/  FMUL.FTZ R31, R31, R48 ;  /* 0x000000301f1f7220 */ /* 0x000fe20000410000 */
[C---:B------:R-:W-:Y:S01]  /*5e90*/  FSEL R48, R22.reuse, -INF , P5 ;  /* 0xff80000016307808 */ /* 0x040fe20002800000 */
[----:B------:R-:W-:Y:S01]  /*5ea0*/  FFMA.FTZ R22, -R22, R22, 1 ;  /* 0x3f80000016167423 */ /* 0x000fe20000010116 */
[----:B------:R-:W0:Y:S01]  /*5eb0*/  MUFU.EX2 R42, R42 ;  /* 0x0000002a002a7308 */ /* 0x000e220000000800 */
[----:B--2---:R-:W-:Y:S01]  /*5ec0*/  LOP3.LUT R13, R47, 0x3fff, RZ, 0xc0, !PT ;  /* 0x00003fff2f0d7812 */ /* 0x004fe200078ec0ff */
[--C-:B------:R-:W-:Y:S01]  /*5ed0*/  FFMA.FTZ R47, R50, UR60, -R9.reuse ;  /* 0x0000003c322f7c23 */ /* 0x100fe20008010809 */
[----:B------:R-:W-:Y:S01]  /*5ee0*/  FSEL R50, R6, -INF , P1 ;  /* 0xff80000006327808 */ /* 0x000fe20000800000 */
[----:B-1----:R-:W-:Y:S01]  /*5ef0*/  FMUL.FTZ R7, R15, R54 ;  /* 0x000000360f077220 */ /* 0x002fe20000410000 */
[----:B------:R-:W-:Y:S01]  /*5f00*/  LOP3.LUT R13, R13, 0x80000, RZ, 0xfc, !PT ;  /* 0x000800000d0d7812 */ /* 0x000fe200078efcff */
[--C-:B------:R-:W-:Y:S01]  /*5f10*/  FFMA.FTZ R48, R48, UR60, -R9.reuse ;  /* 0x0000003c30307c23 */ /* 0x100fe20008010809 */
[----:B------:R-:W-:Y:S01]  /*5f20*/  FFMA.FTZ R6, -R6, R6, 1 ;  /* 0x3f80000006067423 */ /* 0x000fe20000010106 */
[----:B------:R-:W-:Y:S01]  /*5f30*/  FFMA.FTZ R49, R50, UR60, -R9 ;  /* 0x0000003c32317c23 */ /* 0x000fe20008010809 */
[----:B------:R-:W1:Y:S01]  /*5f40*/  MUFU.EX2 R27, R27 ;  /* 0x0000001b001b7308 */ /* 0x000e620000000800 */
[----:B------:R-:W-:Y:S01]  /*5f50*/  FMUL.FTZ R46, R46, R7 ;  /* 0x000000072e2e7220 */ /* 0x000fe20000410000 */
[----:B------:R-:W-:-:S02]  /*5f60*/  VIADD R7, R13, 0x80 ;  /* 0x000000800d077836 */ /* 0x000fc40000000000 */
[----:B------:R-:W-:Y:S01]  /*5f70*/  FFMA.FTZ R9, -R29, R29, 1 ;  /* 0x3f8000001d097423 */ /* 0x000fe2000001011d */
[----:B------:R-:W-:Y:S01]  /*5f80*/  VIADD R29, R13, 0x180 ;  /* 0x000001800d1d7836 */ /* 0x000fe20000000000 */
[C---:B---3--:R-:W-:Y:S01]  /*5f90*/  F2FP.F16.F32.PACK_AB R15, R26.reuse, R15 ;  /* 0x0000000f1a0f723e */ /* 0x048fe200000000ff */
[----:B------:R-:W-:Y:S01]  /*5fa0*/  FMUL.FTZ R50, R26, R55 ;  /* 0x000000371a327220 */ /* 0x000fe20000410000 */
[----:B------:R-:W-:Y:S01]  /*5fb0*/  R2UR UR4, R7 ;  /* 0x00000000070472ca */ /* 0x000fe200000e0000 */
[----:B------:R-:W2:Y:S01]  /*5fc0*/  MUFU.EX2 R49, R49 ;  /* 0x0000003100317308 */ /* 0x000ea20000000800 */
[----:B------:R-:W-:Y:S02]  /*5fd0*/  VIADD R7, R13, 0x100 ;  /* 0x000001000d077836 */ /* 0x000fe40000000000 */
[----:B0-----:R-:W-:Y:S01]  /*5fe0*/  FMUL.FTZ R51, R42, R51 ;  /* 0x000000332a337220 */ /* 0x001fe20000410000 */
[----:B------:R-:W-:Y:S01]  /*5ff0*/  R2UR UR6, R29 ;  /* 0x000000001d0672ca */ /* 0x000fe200000e0000 */
[----:B------:R-:W-:Y:S01]  /*6000*/  FMUL.FTZ R9, R9, R50 ;  /* 0x0000003209097220 */ /* 0x000fe20000410000 */
[----:B------:R-:W-:Y:S01]  /*6010*/  F2FP.F16.F32.PACK_AB R26, R30, R39 ;  /* 0x000000271e1a723e */ /* 0x000fe200000000ff */
[----:B------:R-:W-:Y:S01]  /*6020*/  FMUL.FTZ R44, R44, R51 ;  /* 0x000000332c2c7220 */ /* 0x000fe20000410000 */
[----:B------:R-:W-:Y:S01]  /*6030*/  R2UR UR5, R7 ;  /* 0x00000000070572ca */ /* 0x000fe200000e0000 */
[----:B------:R-:W0:Y:S01]  /*6040*/  MUFU.EX2 R47, R47 ;  /* 0x0000002f002f7308 */ /* 0x000e220000000800 */
[----:B-1----:R-:W-:Y:S01]  /*6050*/  FMUL.FTZ R7, R27, R218 ;  /* 0x000000da1b077220 */ /* 0x002fe20000410000 */
[----:B------:R-:W-:-:S02]  /*6060*/  F2FP.F16.F32.PACK_AB R8, R31, R8 ;  /* 0x000000081f08723e */ /* 0x000fc400000000ff */
[----:B------:R-:W-:Y:S01]  /*6070*/  F2FP.F16.F32.PACK_AB R11, R44, R11 ;  /* 0x0000000b2c0b723e */ /* 0x000fe200000000ff */
[----:B------:R-:W-:Y:S01]  /*6080*/  FMUL.FTZ R32, R32, R7 ;  /* 0x0000000720207220 */ /* 0x000fe20000410000 */
[----:B------:R-:W-:Y:S01]  /*6090*/  F2FP.F16.F32.PACK_AB R7, R42, R45 ;  /* 0x0000002d2a07723e */ /* 0x000fe200000000ff */
[----:B------:R-:W-:Y:S01]  /*60a0*/  UMOV UR14, UR4 ;  /* 0x00000004000e7c82 */ /* 0x000fe20008000000 */
[----:B------:R-:W1:Y:S01]  /*60b0*/  MUFU.EX2 R48, R48 ;  /* 0x0000003000307308 */ /* 0x000e620000000800 */
[----:B--2---:R-:W-:Y:S01]  /*60c0*/  FMUL.FTZ R51, R49, R14 ;  /* 0x0000000e31337220 */ /* 0x004fe20000410000 */
[----:B------:R-:W-:Y:S01]  /*60d0*/  F2FP.F16.F32.PACK_AB R14, R38, R33 ;  /* 0x00000021260e723e */ /* 0x000fe200000000ff */
[----:B------:R-:W-:Y:S01]  /*60e0*/  UMOV UR18, UR6 ;  /* 0x0000000600127c82 */ /* 0x000fe20008000000 */
[----:B------:R-:W-:Y:S01]  /*60f0*/  R2UR UR58, R13 ;  /* 0x000000000d3a72ca */ /* 0x000fe200000e0000 */
[----:B------:R-:W-:Y:S01]  /*6100*/  FMUL.FTZ R51, R6, R51 ;  /* 0x0000003306337220 */ /* 0x000fe20000410000 */
[----:B------:R-:W-:Y:S01]  /*6110*/  F2FP.F16.F32.PACK_AB R6, R20, R35 ;  /* 0x000000231406723e */ /* 0x000fe200000000ff */
[----:B------:R-:W-:Y:S01]  /*6120*/  UMOV UR10, UR5 ;  /* 0x00000005000a7c82 */ /* 0x000fe20008000000 */
[----:B------:R-:W-:Y:S01]  /*6130*/  F2FP.F16.F32.PACK_AB R20, R21, R10 ;  /* 0x0000000a1514723e */ /* 0x000fe200000000ff */
[----:B0-----:R-:W-:Y:S01]  /*6140*/  FMUL.FTZ R29, R47, R222 ;  /* 0x000000de2f1d7220 */ /* 0x001fe20000410000 */
[----:B------:R-:W-:Y:S01]  /*6150*/  F2FP.F16.F32.PACK_AB R21, R34, R23 ;  /* 0x000000172215723e */ /* 0x000fe200000000ff */
[----:B------:R0:W-:Y:S01]  /*6160*/  STSM.16.M88.2 [R2+0x2cd00], R6 ;  /* 0x02cd000602007844 */ /* 0x0001e20000000100 */
[----:B------:R-:W-:Y:S01]  /*6170*/  F2FP.F16.F32.PACK_AB R10, R25, R12 ;  /* 0x0000000c190a723e */ /* 0x000fe200000000ff */
[----:B------:R-:W-:Y:S01]  /*6180*/  FMUL.FTZ R40, R40, R29 ;  /* 0x0000001d28287220 */ /* 0x000fe20000410000 */
[----:B------:R-:W-:Y:S01]  /*6190*/  F2FP.F16.F32.PACK_AB R25, R9, R46 ;  /* 0x0000002e0919723e */ /* 0x000fe200000000ff */
[----:B------:R-:W-:Y:S01]  /*61a0*/  STSM.16.M88.2 [R2+0x2d500], R14 ;  /* 0x02d5000e02007844 */ /* 0x000fe20000000100 */
[C---:B-1----:R-:W-:Y:S01]  /*61b0*/  F2FP.F16.F32.PACK_AB R29, R48.reuse, R27 ;  /* 0x0000001b301d723e */ /* 0x042fe200000000ff */
[----:B------:R-:W-:Y:S01]  /*61c0*/  FMUL.FTZ R219, R48, R219 ;  /* 0x000000db30db7220 */ /* 0x000fe20000410000 */
[----:B------:R-:W-:-:S02]  /*61d0*/  F2FP.F16.F32.PACK_AB R27, R49, R47 ;  /* 0x0000002f311b723e */ /* 0x000fc400000000ff */
[----:B------:R-:W-:Y:S01]  /*61e0*/  F2FP.F16.F32.PACK_AB R37, R51, R40 ;  /* 0x000000283325723e */ /* 0x000fe200000000ff */
[----:B------:R-:W-:Y:S01]  /*61f0*/  STSM.16.M88.2 [R2+0x2dd00], R28 ;  /* 0x02dd001c02007844 */ /* 0x000fe20000000100 */
[----:B------:R-:W-:Y:S01]  /*6200*/  FMUL.FTZ R219, R22, R219 ;  /* 0x000000db16db7220 */ /* 0x000fe20000410000 */
[----:B------:R-:W-:Y:S02]  /*6210*/  IMAD R22, R4, 0x2000, R5 ;  /* 0x0000200004167824 */ /* 0x000fe400078e0205 */
[----:B------:R-:W-:Y:S01]  /*6220*/  STSM.16.M88.2 [R2+0x2e500], R26 ;  /* 0x02e5001a02007844 */ /* 0x000fe20000000100 */
[----:B0-----:R-:W-:Y:S01]  /*6230*/  VIADD R6, R13, 0x10 ;  /* 0x000000100d067836 */ /* 0x001fe20000000000 */
[----:B------:R-:W-:Y:S01]  /*6240*/  F2FP.F16.F32.PACK_AB R9, R219, R32 ;  /* 0x00000020db09723e */ /* 0x000fe200000000ff */
[----:B------:R0:W-:Y:S06]  /*6250*/  MEMBAR.ALL.CTA ;  /* 0x0000000000007992 */ /* 0x0001ec0000008000 */
[----:B0-----:R-:W0:Y:S01]  /*6260*/  FENCE.VIEW.ASYNC.S ;  /* 0x00000000000073c6 */ /* 0x001e220000000000 */
[----:B------:R-:W-:-:S02]  /*6270*/  SHF.R.U32.HI R5, RZ, 0x4, R22 ;  /* 0x00000004ff057819 */ /* 0x000fc40000011616 */
[----:B------:R-:W-:Y:S01]  /*6280*/  R2UR UR50, R6 ;  /* 0x00000000063272ca */ /* 0x000fe200000e0000 */
[----:B------:R-:W-:Y:S01]  /*6290*/  VIADD R6, R13, 0x110 ;  /* 0x000001100d067836 */ /* 0x000fe20000000000 */
[----:B------:R-:W-:Y:S01]  /*62a0*/  LOP3.LUT R23, R5, 0x3fff, RZ, 0xc0, !PT ;  /* 0x00003fff05177812 */ /* 0x000fe200078ec0ff */
[----:B------:R-:W-:-:S03]  /*62b0*/  VIADD R5, R13, 0x200 ;  /* 0x000002000d057836 */ /* 0x000fc60000000000 */
[C---:B------:R-:W-:Y:S01]  /*62c0*/  R2UR UR56, R23.reuse ;  /* 0x00000000173872ca */ /* 0x040fe200000e0000 */
[----:B------:R-:W-:Y:S01]  /*62d0*/  VIADD R7, R23, 0x180 ;  /* 0x0000018017077836 */ /* 0x000fe20000000000 */
[----:B------:R-:W-:Y:S01]  /*62e0*/  R2UR UR7, R5 ;  /* 0x00000000050772ca */ /* 0x000fe200000e0000 */
[----:B------:R-:W-:Y:S01]  /*62f0*/  VIADD R5, R23, 0x80 ;  /* 0x0000008017057836 */ /* 0x000fe20000000000 */
[----:B------:R-:W-:Y:S01]  /*6300*/  R2UR UR5, R6 ;  /* 0x00000000060572ca */ /* 0x000fe200000e0000 */
[----:B------:R-:W-:-:S03]  /*6310*/  VIADD R6, R13, 0x20 ;  /* 0x000000200d067836 */ /* 0x000fc60000000000 */
[----:B------:R-:W-:Y:S01]  /*6320*/  R2UR UR48, R5 ;  /* 0x00000000053072ca */ /* 0x000fe200000e0000 */
[C---:B------:R-:W-:Y:S01]  /*6330*/  VIADD R5, R13.reuse, 0x90 ;  /* 0x000000900d057836 */ /* 0x040fe20000000000 */
[----:B------:R-:W-:Y:S01]  /*6340*/  R2UR UR30, R6 ;  /* 0x00000000061e72ca */ /* 0x000fe200000e0000 */
[----:B------:R-:W-:Y:S02]  /*6350*/  VIADD R6, R13, 0x120 ;  /* 0x000001200d067836 */ /* 0x000fe40000000000 */
[----:B------:R-:W-:Y:S01]  /*6360*/  UMOV UR12, UR56 ;  /* 0x00000038000c7c82 */ /* 0x000fe20008000000 */
[----:B------:R-:W-:Y:S01]  /*6370*/  UMOV UR8, UR56 ;  /* 0x0000003800087c82 */ /* 0x000fe20008000000 */
[----:B0-----:R-:W-:Y:S01]  /*6380*/  BAR.SYNC.DEFER_BLOCKING 0x9, 0x100 ;  /* 0x0244000000007b1d */ /* 0x001fe20000010000 */
[----:B------:R-:W-:Y:S01]  /*6390*/  R2UR UR4, R5 ;  /* 0x00000000050472ca */ /* 0x000fe200000e0000 */
[----:B------:R-:W-:Y:S01]  /*63a0*/  VIADD R5, R13, 0x190 ;  /* 0x000001900d057836 */ /* 0x000fe20000000000 */
[----:B------:R-:W-:Y:S01]  /*63b0*/  R2UR UR38, R6 ;  /* 0x00000000062672ca */ /* 0x000fe200000e0000 */
[----:B------:R-:W-:-:S02]  /*63c0*/  VIADD R6, R18, 0x2ed00 ;  /* 0x0002ed0012067836 */ /* 0x000fc40000000000 */
[----:B------:R-:W-:Y:S01]  /*63d0*/  UMOV UR16, UR56 ;  /* 0x0000003800107c82 */ /* 0x000fe20008000000 */
[----:B------:R-:W-:Y:S01]  /*63e0*/  R2UR UR54, R5 ;  /* 0x00000000053672ca */ /* 0x000fe200000e0000 */
[----:B------:R-:W-:Y:S01]  /*63f0*/  VIADD R5, R13, 0x210 ;  /* 0x000002100d057836 */ /* 0x000fe20000000000 */
[----:B------:R-:W-:Y:S01]  /*6400*/  UMOV UR52, UR48 ;  /* 0x0000003000347c82 */ /* 0x000fe20008000000 */
[----:B------:R-:W-:Y:S01]  /*6410*/  UMOV UR44, UR48 ;  /* 0x00000030002c7c82 */ /* 0x000fe20008000000 */
[----:B------:R-:W-:Y:S02]  /*6420*/  SHF.R.U32.HI R6, RZ, 0x4, R6 ;  /* 0x00000004ff067819 */ /* 0x000fe40000011606 */
[----:B------:R-:W-:Y:S01]  /*6430*/  R2UR UR46, R5 ;  /* 0x00000000052e72ca */ /* 0x000fe200000e0000 */
[----:B------:R-:W-:Y:S01]  /*6440*/  VIADD R5, R23, 0x100 ;  /* 0x0000010017057836 */ /* 0x000fe20000000000 */
[----:B------:R-:W-:-:S04]  /*6450*/  LOP3.LUT R216, R6, 0x3fff, RZ, 0xc0, !PT ;  /* 0x00003fff06d87812 */ /* 0x000fc800078ec0ff */
[----:B------:R-:W-:Y:S01]  /*6460*/  R2UR UR28, R5 ;  /* 0x00000000051c72ca */ /* 0x000fe200000e0000 */
[----:B------:R-:W-:Y:S01]  /*6470*/  VIADD R5, R13, 0xa0 ;  /* 0x000000a00d057836 */ /* 0x000fe20000000000 */
[----:B------:R-:W-:Y:S01]  /*6480*/  LOP3.LUT R6, R216, 0x400000, RZ, 0xfc, !PT ;  /* 0x00400000d8067812 */ /* 0x000fe200078efcff */
[----:B------:R-:W-:Y:S03]  /*6490*/  STSM.16.M88.2 [R2+0x2ed00], R20 ;  /* 0x02ed001402007844 */ /* 0x000fe60000000100 */
[----:B------:R-:W-:Y:S01]  /*64a0*/  R2UR UR42, R5 ;  /* 0x00000000052a72ca */ /* 0x000fe200000e0000 */
[----:B------:R-:W-:Y:S01]  /*64b0*/  VIADD R5, R13, 0x1a0 ;  /* 0x000001a00d057836 */ /* 0x000fe20000000000 */
[----:B------:R0:W-:Y:S04]  /*64c0*/  STSM.16.M88.2 [R2+0x2f500], R10 ;  /* 0x02f5000a02007844 */ /* 0x0001e80000000100 */
[----:B------:R-:W-:Y:S01]  /*64d0*/  R2UR UR34, R5 ;  /* 0x00000000052272ca */ /* 0x000fe200000e0000 */
[----:B------:R-:W-:Y:S01]  /*64e0*/  STSM.16.M88.2 [R2+0x2fd00], R24 ;  /* 0x02fd001802007844 */ /* 0x000fe20000000100 */
[----:B------:R-:W-:Y:S01]  /*64f0*/  VIADD R5, R13, 0x220 ;  /* 0x000002200d057836 */ /* 0x000fe20000000000 */
[----:B------:R-:W-:Y:S01]  /*6500*/  UMOV UR40, UR28 ;  /* 0x0000001c00287c82 */ /* 0x000fe20008000000 */
[----:B------:R-:W-:Y:S01]  /*6510*/  UMOV UR36, UR28 ;  /* 0x0000001c00247c82 */ /* 0x000fe20008000000 */
[----:B------:R1:W-:Y:S01]  /*6520*/  STSM.16.M88.2 [R2+0x30500], R8 ;  /* 0x0305000802007844 */ /* 0x0003e20000000100 */
[----:B------:R-:W-:Y:S01]  /*6530*/  UMOV UR32, UR28 ;  /* 0x0000001c00207c82 */ /* 0x000fe20008000000 */
[----:B------:R-:W-:Y:S01]  /*6540*/  R2UR UR26, R5 ;  /* 0x00000000051a72ca */ /* 0x000fe200000e0000 */
[----:B------:R-:W-:Y:S01]  /*6550*/  UMOV UR24, UR28 ;  /* 0x0000001c00187c82 */ /* 0x000fe20008000000 */
[----:B------:R2:W-:Y:S01]  /*6560*/  STSM.16.M88.2 [R2+0x30d00], R36 ;  /* 0x030d002402007844 */ /* 0x0005e20000000100 */
[----:B------:R-:W-:Y:S01]  /*6570*/  WARPGROUP.ARRIVE ;  /* 0x00000000000079c5 */ /* 0x000fe20000000000 */
[----:B------:R-:W-:-:S02]  /*6580*/  IMAD R5, R4, 0x2800, R18 ;  /* 0x0000280004057824 */ /* 0x000fc400078e0212 */
[C---:B0-----:R-:W-:Y:S02]  /*6590*/  VIADD R10, R13.reuse, 0x30 ;  /* 0x000000300d0a7836 */ /* 0x041fe40000000000 */
[----:B------:R-:W-:Y:S01]  /*65a0*/  VIADD R11, R13, 0xb0 ;  /* 0x000000b00d0b7836 */ /* 0x000fe20000000000 */
[----:B------:R-:W-:Y:S01]  /*65b0*/  HGMMA.64x16x16.F32 R136, gdesc[UR56].tnspA.tnspB, R136 ;  /* 0x60200000388879f0 */ /* 0x000fe20008700888 */
[----:B------:R-:W-:Y:S02]  /*65c0*/  SHF.R.U32.HI R5, RZ, 0x4, R5 ;  /* 0x00000004ff057819 */ /* 0x000fe40000011605 */
[----:B-1----:R-:W-:Y:S01]  /*65d0*/  MOV R9, UR30 ;  /* 0x0000001e00097c02 */ /* 0x002fe20008000f00 */
[----:B------:R-:W-:Y:S01]  /*65e0*/  HGMMA.64x16x16.F32 R152, gdesc[UR12].tnspA.tnspB, R152 ;  /* 0x602000000c9879f0 */ /* 0x000fe20008700898 */
[----:B------:R-:W-:Y:S01]  /*65f0*/  LOP3.LUT R5, R5, 0x3fff, RZ, 0xc0, !PT ;  /* 0x00003fff05057812 */ /* 0x000fe200078ec0ff */
[----:B------:R-:W-:Y:S01]  /*6600*/  UMOV UR12, UR14 ;  /* 0x0000000e000c7c82 */ /* 0x000fe20008000000 */
[----:B------:R-:W-:Y:S01]  /*6610*/  UMOV UR13, UR15 ;  /* 0x0000000f000d7c82 */ /* 0x000fe20008000000 */
[----:B------:R-:W-:Y:S01]  /*6620*/  HGMMA.64x16x16.F32 R168, gdesc[UR8].tnspA.tnspB, R168 ;  /* 0x6020000008a879f0 */ /* 0x000fe200087008a8 */
[----:B------:R-:W-:Y:S01]  /*6630*/  UMOV UR8, UR18 ;  /* 0x0000001200087c82 */ /* 0x000fe20008000000 */
[----:B------:R-:W-:Y:S01]  /*6640*/  UMOV UR9, UR19 ;  /* 0x0000001300097c82 */ /* 0x000fe20008000000 */
[----:B------:R-:W-:Y:S01]  /*6650*/  UMOV UR15, 0x40 ;  /* 0x00000040000f7882 */ /* 0x000fe20000000000 */
[----:B------:R-:W-:Y:S01]  /*6660*/  HGMMA.64x16x16.F32 R184, gdesc[UR16].tnspA.tnspB, R184 ;  /* 0x6020000010b879f0 */ /* 0x000fe200087008b8 */
[----:B------:R-:W-:Y:S01]  /*6670*/  UMOV UR16, UR56 ;  /* 0x0000003800107c82 */ /* 0x000fe20008000000 */
        /* <DEDUP_REMOVED lines=13> */
[----:B------:R-:W-:Y:S04]  /*6750*/  HGMMA.64x16x16.F32 R136, gdesc[UR48].tnspA.tnspB, R136 ;  /* 0x60200000308879f0 */ /* 0x000fe80008700888 */
        /* <DEDUP_REMOVED lines=8> */
[----:B------:R-:W-:Y:S01]  /*67e0*/  R2UR UR18, R11 ;  /* 0x000000000b1272ca */ /* 0x000fe200000e0000 */
[----:B------:R-:W-:Y:S01]  /*67f0*/  UMOV UR48, UR6 ;  /* 0x0000000600307c82 */ /* 0x000fe20008000000 */
[----:B------:R-:W-:Y:S01]  /*6800*/  HGMMA.64x16x16.F32 R184, gdesc[UR52].tnspA.tnspB, R184 ;  /* 0x6020000034b879f0 */ /* 0x000fe200087008b8 */
[----:B------:R-:W-:Y:S01]  /*6810*/  UMOV UR52, UR4 ;  /* 0x0000000400347c82 */ /* 0x000fe20008000000 */
[----:B------:R-:W-:Y:S01]  /*6820*/  UMOV UR53, UR5 ;  /* 0x0000000500357c82 */ /* 0x000fe20008000000 */
[----:B------:R-:W-:Y:S01]  /*6830*/  R2UR UR5, R5 ;  /* 0x00000000050572ca */ /* 0x000fe200000e0000 */
[----:B------:R-:W-:Y:S01]  /*6840*/  HGMMA.64x16x16.F32 R200, gdesc[UR44].tnspA.tnspB, R200 ;  /* 0x602000002cc879f0 */ /* 0x000fe200087008c8 */
[----:B------:R-:W-:Y:S01]  /*6850*/  R2UR UR4, R6 ;  /* 0x00000000060472ca */ /* 0x000fe200000e0000 */
[----:B------:R-:W-:Y:S01]  /*6860*/  UMOV UR19, 0x40 ;  /* 0x0000004000137882 */ /* 0x000fe20000000000 */
[----:B------:R-:W-:Y:S01]  /*6870*/  UMOV UR44, UR12 ;  /* 0x0000000c002c7c82 */ /* 0x000fe20008000000 */
[----:B------:R-:W-:Y:S01]  /*6880*/  UMOV UR45, UR13 ;  /* 0x0000000d002d7c82 */ /* 0x000fe20008000000 */
[----:B------:R-:W-:Y:S01]  /*6890*/  UMOV UR49, UR7 ;  /* 0x0000000700317c82 */ /* 0x000fe20008000000 */
[----:B------:R-:W-:Y:S01]  /*68a0*/  UMOV UR7, 0x40 ;  /* 0x0000004000077882 */ /* 0x000fe20000000000 */
[----:B------:R-:W-:Y:S05]  /*68b0*/  HGMMA.64x16x16.F32 R136, gdesc[UR28].tnspA.tnspB, R136 ;  /* 0x602000001c8879f0 */ /* 0x000fea0008700888 */
[----:B------:R-:W-:-:S02]  /*68c0*/  UMOV UR28, UR5 ;  /* 0x00000005001c7c82 */ /* 0x000fc40008000000 */
[----:B------:R-:W-:Y:S01]  /*68d0*/  UMOV UR30, UR4 ;  /* 0x00000004001e7c82 */ /* 0x000fe20008000000 */
[----:B------:R-:W-:Y:S01]  /*68e0*/  UMOV UR29, 0x40000040 ;  /* 0x40000040001d7882 */ /* 0x000fe20000000000 */
[----:B------:R-:W-:Y:S01]  /*68f0*/  HGMMA.64x16x16.F32 R152, gdesc[UR40].tnspA.tnspB, R152 ;  /* 0x60200000289879f0 */ /* 0x000fe20008700898 */
[----:B------:R-:W-:Y:S01]  /*6900*/  UMOV UR40, UR8 ;  /* 0x0000000800287c82 */ /* 0x000fe20008000000 */
[----:B------:R-:W-:Y:S01]  /*6910*/  R2UR UR8, R7 ;  /* 0x00000000070872ca */ /* 0x000fe200000e0000 */
[C---:B------:R-:W-:Y:S01]  /*6920*/  VIADD R7, R13.reuse, 0x130 ;  /* 0x000001300d077836 */ /* 0x040fe20000000000 */
[----:B------:R-:W-:Y:S01]  /*6930*/  UMOV UR41, UR9 ;  /* 0x0000000900297c82 */ /* 0x000fe20008000000 */
[----:B------:R-:W-:Y:S01]  /*6940*/  UMOV UR9, 0x40000040 ;  /* 0x4000004000097882 */ /* 0x000fe20000000000 */
[----:B------:R-:W-:Y:S01]  /*6950*/  HGMMA.64x16x16.F32 R168, gdesc[UR36].tnspA.tnspB, R168 ;  /* 0x6020000024a879f0 */ /* 0x000fe200087008a8 */
[----:B------:R-:W-:Y:S01]  /*6960*/  UMOV UR36, UR10 ;  /* 0x0000000a00247c82 */ /* 0x000fe20008000000 */
[----:B------:R-:W-:Y:S01]  /*6970*/  R2UR UR10, R10 ;  /* 0x000000000a0a72ca */ /* 0x000fe200000e0000 */
[C---:B------:R-:W-:Y:S01]  /*6980*/  VIADD R10, R13.reuse, 0x1b0 ;  /* 0x000001b00d0a7836 */ /* 0x040fe20000000000 */
[----:B------:R-:W-:Y:S01]  /*6990*/  HGMMA.64x16x16.F32 R184, gdesc[UR32].tnspA.tnspB, R184 ;  /* 0x6020000020b879f0 */ /* 0x000fe200087008b8 */
[----:B------:R-:W-:Y:S01]  /*69a0*/  VIADD R13, R13, 0x230 ;  /* 0x000002300d0d7836 */ /* 0x000fe20000000000 */
[----:B------:R-:W-:Y:S01]  /*69b0*/  R2UR UR22, R7 ;  /* 0x00000000071672ca */ /* 0x000fe200000e0000 */
[----:B------:R-:W-:Y:S01]  /*69c0*/  UMOV UR37, UR11 ;  /* 0x0000000b00257c82 */ /* 0x000fe20008000000 */
[----:B------:R-:W-:Y:S01]  /*69d0*/  HGMMA.64x16x16.F32 R200, gdesc[UR24].tnspA.tnspB, R200 ;  /* 0x6020000018c879f0 */ /* 0x000fe200087008c8 */
[----:B------:R-:W-:Y:S01]  /*69e0*/  R2UR UR14, R10 ;  /* 0x000000000a0e72ca */ /* 0x000fe200000e0000 */
[----:B------:R-:W-:Y:S01]  /*69f0*/  UMOV UR11, 0x40 ;  /* 0x00000040000b7882 */ /* 0x000fe20000000000 */
[----:B------:R-:W-:Y:S01]  /*6a00*/  R2UR UR6, R13 ;  /* 0x000000000d0672ca */ /* 0x000fe200000e0000 */
        /* <DEDUP_REMOVED lines=9> */
[----:B------:R-:W-:Y:S01]  /*6aa0*/  VIADD R7, R5, 0x80 ;  /* 0x0000008005077836 */ /* 0x000fe20000000000 */
[----:B------:R-:W-:Y:S01]  /*6ab0*/  UMOV UR32, UR44 ;  /* 0x0000002c00207c82 */ /* 0x000fe20008000000 */
[----:B------:R-:W-:Y:S01]  /*6ac0*/  VIADD R10, R6, 0x80 ;  /* 0x00000080060a7836 */ /* 0x000fe20000000000 */
[----:B------:R-:W-:Y:S01]  /*6ad0*/  UMOV UR44, UR56 ;  /* 0x00000038002c7c82 */ /* 0x000fe20008000000 */
[----:B------:R-:W-:Y:S01]  /*6ae0*/  IMAD.U32 R20, RZ, RZ, UR30 ;  /* 0x0000001eff147e24 */ /* 0x000fe2000f8e00ff */
[----:B------:R-:W-:Y:S01]  /*6af0*/  UMOV UR33, UR45 ;  /* 0x0000002d00217c82 */ /* 0x000fe20008000000 */
[----:B------:R-:W-:Y:S01]  /*6b00*/  IMAD.U32 R21, RZ, RZ, UR31 ;  /* 0x0000001fff157e24 */ /* 0x000fe2000f8e00ff */
[----:B------:R-:W-:Y:S01]  /*6b10*/  UMOV UR45, UR57 ;  /* 0x00000039002d7c82 */ /* 0x000fe20008000000 */
[----:B------:R-:W-:Y:S01]  /*6b20*/  UMOV UR57, 0x40000040 ;  /* 0x4000004000397882 */ /* 0x000fe20000000000 */
[----:B------:R-:W-:Y:S01]  /*6b30*/  HGMMA.64x16x16.F32 R136, gdesc[UR8].tnspA.tnspB, R136 ;  /* 0x60200000088879f0 */ /* 0x000fe20008700888 */
[----:B------:R-:W-:-:S03]  /*6b40*/  UMOV UR9, 0x40000040 ;  /* 0x4000004000097882 */ /* 0x000fc60000000000 */
[----:B------:R-:W-:Y:S01]  /*6b50*/  HGMMA.64x16x16.F32 R152, gdesc[UR16].tnspA.tnspB, R152 ;  /* 0x60200000109879f0 */ /* 0x000fe20008700898 */
[----:B------:R-:W-:Y:S01]  /*6b60*/  VIADD R22, R22, 0xffff0000 ;  /* 0xffff000016167836 */ /* 0x000fe20000000000 */
[----:B------:R-:W-:Y:S02]  /*6b70*/  UMOV UR17, UR9 ;  /* 0x0000000900117c82 */ /* 0x000fe40008000000 */
[----:B------:R-:W-:Y:S01]  /*6b80*/  HGMMA.64x16x16.F32 R168, gdesc[UR20].tnspA.tnspB, R168 ;  /* 0x6020000014a879f0 */ /* 0x000fe200087008a8 */
[----:B------:R-:W-:-:S03]  /*6b90*/  UMOV UR21, UR9 ;  /* 0x0000000900157c82 */ /* 0x000fc60008000000 */
[----:B------:R-:W-:Y:S01]  /*6ba0*/  HGMMA.64x16x16.F32 R184, gdesc[UR12].tnspA.tnspB, R184 ;  /* 0x602000000cb879f0 */ /* 0x000fe200087008b8 */
[----:B------:R-:W-:-:S03]  /*6bb0*/  UMOV UR13, UR9 ;  /* 0x00000009000d7c82 */ /* 0x000fc60008000000 */
[----:B------:R-:W-:Y:S01]  /*6bc0*/  HGMMA.64x16x16.F32 R200, gdesc[UR4].tnspA.tnspB, R200, gsb0 ;  /* 0x6020000004c879f0 */ /* 0x000fe200080008c8 */
[----:B------:R0:W-:Y:S06]  /*6bd0*/  MEMBAR.ALL.CTA ;  /* 0x0000000000007992 */ /* 0x0001ec0000008000 */
[----:B0-----:R-:W0:Y:S01]  /*6be0*/  FENCE.VIEW.ASYNC.S ;  /* 0x00000000000073c6 */ /* 0x001e220000000000 */
[----:B------:R-:W-:Y:S01]  /*6bf0*/  R2UR UR4, R7 ;  /* 0x00000000070472ca */ /* 0x000fe200000e0000 */
[----:B------:R-:W-:Y:S01]  /*6c00*/  VIADD R7, R5, 0x100 ;  /* 0x0000010005077836 */ /* 0x000fe20000000000 */
[----:B------:R-:W-:Y:S01]  /*6c10*/  R2UR UR5, R10 ;  /* 0x000000000a0572ca */ /* 0x000fe200000e0000 */
[----:B------:R-:W-:Y:S01]  /*6c20*/  VIADD R10, R6, 0x100 ;  /* 0x00000100060a7836 */ /* 0x000fe20000000000 */
[----:B0-----:R-:W-:Y:S06]  /*6c30*/  BAR.SYNC.DEFER_BLOCKING 0x9, 0x100 ;  /* 0x0244000000007b1d */ /* 0x001fec0000010000 */
[----:B--2---:R-:W-:-:S06]  /*6c40*/  WARPGROUP.ARRIVE ;  /* 0x00000000000079c5 */ /* 0x004fcc0000000000 */
[----:B------:R-:W-:Y:S01]  /*6c50*/  HGMMA.64x64x16.F32 R24, gdesc[UR28].tnspA, RZ, !UPT ;  /* 0x20e000001c1879f0 */ /* 0x000fe2000c7008ff */
[----:B------:R-:W-:Y:S01]  /*6c60*/  UMOV UR28, UR4 ;  /* 0x00000004001c7c82 */ /* 0x000fe20008000000 */
[----:B------:R-:W-:Y:S01]  /*6c70*/  UMOV UR29, 0x40000040 ;  /* 0x40000040001d7882 */ /* 0x000fe20000000000 */
[----:B------:R-:W-:Y:S01]  /*6c80*/  UMOV UR30, UR5 ;  /* 0x00000005001e7c82 */ /* 0x000fe20008000000 */
[----:B------:R-:W-:Y:S01]  /*6c90*/  UMOV UR31, 0x8 ;  /* 0x00000008001f7882 */ /* 0x000fe20000000000 */
[----:B------:R-:W-:Y:S01]  /*6ca0*/  R2UR UR4, R7 ;  /* 0x00000000070472ca */ /* 0x000fe200000e0000 */
[----:B------:R-:W-:Y:S01]  /*6cb0*/  IMAD.U32 R14, RZ, RZ, UR30 ;  /* 0x0000001eff0e7e24 */ /* 0x000fe2000f8e00ff */
[----:B------:R-:W-:Y:S01]  /*6cc0*/  R2UR UR5, R10 ;  /* 0x000000000a0572ca */ /* 0x000fe200000e0000 */
[----:B------:R-:W-:Y:S02]  /*6cd0*/  IMAD.U32 R15, RZ, RZ, UR31 ;  /* 0x0000001fff0f7e24 */ /* 0x000fe4000f8e00ff */
[----:B------:R-:W-:-:S02]  /*6ce0*/  VIADD R7, R5, 0x180 ;  /* 0x0000018005077836 */ /* 0x000fc40000000000 */
[C---:B------:R-:W-:Y:S02]  /*6cf0*/  VIADD R10, R6.reuse, 0x180 ;  /* 0x00000180060a7836 */ /* 0x040fe40000000000 */
[----:B------:R-:W-:Y:S01]  /*6d00*/  VIADD R6, R6, 0x200 ;  /* 0x0000020006067836 */ /* 0x000fe20000000000 */
[----:B------:R-:W-:Y:S03]  /*6d10*/  HGMMA.64x64x16.F32 R24, gdesc[UR28].tnspA, R24 ;  /* 0x20e000001c1879f0 */ /* 0x000fe60008700818 */
[----:B------:R-:W-:Y:S01]  /*6d20*/  UMOV UR28, UR4 ;  /* 0x00000004001c7c82 */ /* 0x000fe20008000000 */
[----:B------:R-:W-:Y:S01]  /*6d30*/  UMOV UR29, 0x40000040 ;  /* 0x40000040001d7882 */ /* 0x000fe20000000000 */
[----:B------:R-:W-:Y:S01]  /*6d40*/  UMOV UR30, UR5 ;  /* 0x00000005001e7c82 */ /* 0x000fe20008000000 */
[----:B------:R-:W-:Y:S01]  /*6d50*/  UMOV UR31, 0x8 ;  /* 0x00000008001f7882 */ /* 0x000fe20000000000 */
[----:B------:R-:W-:Y:S01]  /*6d60*/  R2UR UR4, R7 ;  /* 0x00000000070472ca */ /* 0x000fe200000e0000 */
[----:B------:R-:W-:Y:S01]  /*6d70*/  IMAD.U32 R12, RZ, RZ, UR30 ;  /* 0x0000001eff0c7e24 */ /* 0x000fe2000f8e00ff */
[----:B------:R-:W-:Y:S01]  /*6d80*/  R2UR UR5, R10 ;  /* 0x000000000a0572ca */ /* 0x000fe200000e0000 */
[----:B------:R-:W-:-:S02]  /*6d90*/  IMAD.U32 R13, RZ, RZ, UR31 ;  /* 0x0000001fff0d7e24 */ /* 0x000fc4000f8e00ff */
[----:B------:R-:W-:Y:S01]  /*6da0*/  VIADD R7, R5, 0x200 ;  /* 0x0000020005077836 */ /* 0x000fe20000000000 */
[----:B------:R-:W-:Y:S07]  /*6db0*/  HGMMA.64x64x16.F32 R24, gdesc[UR28].tnspA, R24 ;  /* 0x20e000001c1879f0 */ /* 0x000fee0008700818 */
[----:B------:R-:W-:Y:S01]  /*6dc0*/  UMOV UR28, UR4 ;  /* 0x00000004001c7c82 */ /* 0x000fe20008000000 */
[----:B------:R-:W-:Y:S01]  /*6dd0*/  UMOV UR29, 0x40000040 ;  /* 0x40000040001d7882 */ /* 0x000fe20000000000 */
[----:B------:R-:W-:Y:S01]  /*6de0*/  UMOV UR30, UR5 ;  /* 0x00000005001e7c82 */ /* 0x000fe20008000000 */
[----:B------:R-:W-:Y:S01]  /*6df0*/  UMOV UR31, 0x8 ;  /* 0x00000008001f7882 */ /* 0x000fe20000000000 */
[----:B------:R-:W-:Y:S01]  /*6e00*/  R2UR UR4, R7 ;  /* 0x00000000070472ca */ /* 0x000fe200000e0000 */
[----:B------:R-:W-:Y:S01]  /*6e10*/  VIADD R7, R23, 0x400 ;  /* 0x0000040017077836 */ /* 0x000fe20000000000 */
[----:B------:R-:W-:Y:S01]  /*6e20*/  R2UR UR5, R6 ;  /* 0x00000000060572ca */ /* 0x000fe200000e0000 */
[----:B------:R-:W-:-:S02]  /*6e30*/  IMAD.U32 R10, RZ, RZ, UR30 ;  /* 0x0000001eff0a7e24 */ /* 0x000fc4000f8e00ff */
[----:B------:R-:W-:Y:S01]  /*6e40*/  IMAD.U32 R11, RZ, RZ, UR31 ;  /* 0x0000001fff0b7e24 */ /* 0x000fe2000f8e00ff */
[----:B------:R-:W-:Y:S01]  /*6e50*/  R2UR UR56, R7 ;  /* 0x00000000073872ca */ /* 0x000fe200000e0000 */
[----:B------:R-:W-:Y:S06]  /*6e60*/  HGMMA.64x64x16.F32 R24, gdesc[UR28].tnspA, R24 ;  /* 0x20e000001c1879f0 */ /* 0x000fec0008700818 */
[----:B------:R-:W-:Y:S01]  /*6e70*/  UMOV UR28, UR4 ;  /* 0x00000004001c7c82 */ /* 0x000fe20008000000 */
[----:B------:R-:W-:Y:S01]  /*6e80*/  UMOV UR29, 0x40000040 ;  /* 0x40000040001d7882 */ /* 0x000fe20000000000 */
[----:B------:R-:W-:Y:S01]  /*6e90*/  UMOV UR30, UR5 ;  /* 0x00000005001e7c82 */ /* 0x000fe20008000000 */
[----:B------:R-:W-:Y:S01]  /*6ea0*/  UMOV UR31, 0x8 ;  /* 0x00000008001f7882 */ /* 0x000fe20000000000 */
[----:B------:R-:W-:Y:S01]  /*6eb0*/  IMAD.U32 R6, RZ, RZ, UR30 ;  /* 0x0000001eff067e24 */ /* 0x000fe2000f8e00ff */
[----:B------:R-:W-:Y:S01]  /*6ec0*/  ULDC.64 UR4, c[0x0][0x2c0] ;  /* 0x0000b00000047ab9 */ /* 0x000fe20000000a00 */
[----:B------:R-:W-:Y:S01]  /*6ed0*/  IMAD.U32 R7, RZ, RZ, UR31 ;  /* 0x0000001fff077e24 */ /* 0x000fe2000f8e00ff */
[----:B------:R-:W-:Y:S01]  /*6ee0*/  HGMMA.64x64x16.F32 R24, gdesc[UR28].tnspA, R24, gsb0 ;  /* 0x20e000001c1879f0 */ /* 0x000fe20008000818 */
[----:B------:R-:W-:Y:S01]  /*6ef0*/  WARPGROUP.ARRIVE ;  /* 0x00000000000079c5 */ /* 0x000fe20000000000 */
[----:B------:R-:W-:Y:S01]  /*6f00*/  R2UR UR31, R8 ;  /* 0x00000000081f72ca */ /* 0x000fe200000e0000 */
[----:B------:R-:W-:Y:S01]  /*6f10*/  VIADD R8, R23, 0x480 ;  /* 0x0000048017087836 */ /* 0x000fe20000000000 */
[----:B------:R-:W-:Y:S01]  /*6f20*/  R2UR UR30, R9 ;  /* 0x00000000091e72ca */ /* 0x000fe200000e0000 */
[----:B------:R-:W-:Y:S01]  /*6f30*/  UMOV UR29, 0x40000040 ;  /* 0x40000040001d7882 */ /* 0x000fe20000000000 */
[----:B------:R-:W-:Y:S01]  /*6f40*/  IMAD.SHL.U32 R9, R16, 0x4000, RZ ;  /* 0x0000400010097824 */ /* 0x000fe200078e00ff */
        /* <DEDUP_REMOVED lines=18> */
[C---:B------:R-:W-:Y:S01]  /*7070*/  VIADD R8, R23.reuse, 0x500 ;  /* 0x0000050017087836 */ /* 0x040fe20000000000 */
[----:B------:R-:W-:Y:S01]  /*7080*/  UMOV UR25, UR29 ;  /* 0x0000001d00197c82 */ /* 0x000fe20008000000 */
[----:B------:R-:W-:Y:S01]  /*7090*/  VIADD R23, R23, 0x580 ;  /* 0x0000058017177836 */ /* 0x000fe20000000000 */
[----:B------:R-:W-:Y:S01]  /*70a0*/  SHF.R.U32.HI R22, RZ, 0x4, R22 ;  /* 0x00000004ff167819 */ /* 0x000fe20000011616 */
[----:B------:R-:W-:Y:S01]  /*70b0*/  ULDC.64 UR56, c[0x0][0x208] ;  /* 0x0000820000387ab9 */ /* 0x000fe20000000a00 */
[----:B------:R-:W-:-:S02]  /*70c0*/  R2UR UR28, R8 ;  /* 0x00000000081c72ca */ /* 0x000fc400000e0000 */
[----:B------:R-:W-:Y:S02]  /*70d0*/  R2UR UR8, R23 ;  /* 0x00000000170872ca */ /* 0x000fe400000e0000 */
[----:B------:R-:W-:-:S04]  /*70e0*/  IADD3 R23, P1, R9, R230, RZ ;  /* 0x000000e609177210 */ /* 0x000fc80007f3e0ff */
[----:B------:R-:W-:Y:S02]  /*70f0*/  LEA.HI.X.SX32 R218, R9, R234, 0x1, P1 ;  /* 0x000000ea09da7211 */ /* 0x000fe400008f0eff */
[----:B------:R-:W-:-:S03]  /*7100*/  LEA R8, P1, R23, UR4, 0x2 ;  /* 0x0000000417087c11 */ /* 0x000fc6000f8210ff */
[----:B------:R-:W-:Y:S01]  /*7110*/  UMOV UR40, UR28 ;  /* 0x0000001c00287c82 */ /* 0x000fe20008000000 */
[----:B------:R-:W-:Y:S01]  /*7120*/  UMOV UR36, UR28 ;  /* 0x0000001c00247c82 */ /* 0x000fe20008000000 */
[----:B------:R-:W-:Y:S01]  /*7130*/  UMOV UR32, UR28 ;  /* 0x0000001c00207c82 */ /* 0x000fe20008000000 */
[----:B------:R-:W-:Y:S01]  /*7140*/  UMOV UR24, UR28 ;  /* 0x0000001c00187c82 */ /* 0x000fe20008000000 */
[----:B------:R-:W-:Y:S01]  /*7150*/  UMOV UR16, UR8 ;  /* 0x0000000800107c82 */ /* 0x000fe20008000000 */
[----:B------:R-:W-:Y:S01]  /*7160*/  UMOV UR20, UR8 ;  /* 0x0000000800147c82 */ /* 0x000fe20008000000 */
[----:B------:R-:W-:Y:S01]  /*7170*/  LEA.HI.X R9, R23, UR5, R218, 0x2, P1 ;  /* 0x0000000517097c11 */ /* 0x000fe200088f14da */
        /* <DEDUP_REMOVED lines=11> */
[----:B------:R-:W-:Y:S01]  /*7230*/  UMOV UR53, UR49 ;  /* 0x0000003100357c82 */ /* 0x000fe20008000000 */
[----:B------:R-:W-:Y:S01]  /*7240*/  HGMMA.64x16x16.F32 R176, gdesc[UR48].tnspA.tnspB, R176 ;  /* 0x6020000030b079f0 */ /* 0x000fe200087008b0 */
[----:B------:R-:W-:-:S03]  /*7250*/  UMOV UR45, UR49 ;  /* 0x00000031002d7c82 */ /* 0x000fc60008000000 */
[----:B------:R-:W-:Y:S04]  /*7260*/  HGMMA.64x16x16.F32 R192, gdesc[UR52].tnspA.tnspB, R192 ;  /* 0x6020000034c079f0 */ /* 0x000fe800087008c0 */
[----:B------:R-:W-:Y:S04]  /*7270*/  HGMMA.64x16x16.F32 R208, gdesc[UR44].tnspA.tnspB, R208 ;  /* 0x602000002cd079f0 */ /* 0x000fe800087008d0 */
[----:B------:R-:W-:Y:S04]  /*7280*/  HGMMA.64x16x16.F32 R144, gdesc[UR28].tnspA.tnspB, R144 ;  /* 0x602000001c9079f0 */ /* 0x000fe80008700890 */
[----:B------:R-:W-:Y:S04]  /*7290*/  HGMMA.64x16x16.F32 R160, gdesc[UR40].tnspA.tnspB, R160 ;  /* 0x6020000028a079f0 */ /* 0x000fe800087008a0 */
[----:B------:R-:W-:Y:S04]  /*72a0*/  HGMMA.64x16x16.F32 R176, gdesc[UR36].tnspA.tnspB, R176 ;  /* 0x6020000024b079f0 */ /* 0x000fe800087008b0 */
[----:B------:R-:W-:Y:S04]  /*72b0*/  HGMMA.64x16x16.F32 R192, gdesc[UR32].tnspA.tnspB, R192 ;  /* 0x6020000020c079f0 */ /* 0x000fe800087008c0 */
[----:B------:R-:W-:Y:S01]  /*72c0*/  HGMMA.64x16x16.F32 R208, gdesc[UR24].tnspA.tnspB, R208 ;  /* 0x6020000018d079f0 */ /* 0x000fe200087008d0 */
[----:B------:R-:W-:-:S05]  /*72d0*/  LOP3.LUT R22, R22, 0x3fff, RZ, 0xc0, !PT ;  /* 0x00003fff16167812 */ /* 0x000fca00078ec0ff */
[----:B------:R-:W-:-:S05]  /*72e0*/  IMAD R236, R3, 0x800, R22 ;  /* 0x0000080003ec7824 */ /* 0x000fca00078e0216 */
[----:B------:R-:W-:Y:S01]  /*72f0*/  R2UR UR52, R236 ;  /* 0x00000000ec3472ca */ /* 0x000fe200000e0000 */
[----:B------:R-:W-:Y:S04]  /*7300*/  HGMMA.64x16x16.F32 R144, gdesc[UR8].tnspA.tnspB, R144 ;  /* 0x60200000089079f0 */ /* 0x000fe80008700890 */
[----:B------:R-:W-:Y:S04]  /*7310*/  HGMMA.64x16x16.F32 R160, gdesc[UR16].tnspA.tnspB, R160 ;  /* 0x6020000010a079f0 */ /* 0x000fe800087008a0 */
[----:B------:R-:W-:Y:S04]  /*7320*/  HGMMA.64x16x16.F32 R176, gdesc[UR20].tnspA.tnspB, R176 ;  /* 0x6020000014b079f0 */ /* 0x000fe800087008b0 */
[----:B------:R-:W-:Y:S04]  /*7330*/  HGMMA.64x16x16.F32 R192, gdesc[UR12].tnspA.tnspB, R192 ;  /* 0x602000000cc079f0 */ /* 0x000fe800087008c0 */
[----:B------:R-:W-:Y:S03]  /*7340*/  HGMMA.64x16x16.F32 R208, gdesc[UR4].tnspA.tnspB, R208, gsb0 ;  /* 0x6020000004d079f0 */ /* 0x000fe600080008d0 */
[----:B------:R-:W-:-:S02]  /*7350*/  WARPGROUP.DEPBAR.LE gsb0, 0x1 ;  /* 0x00008000000079c5 */ /* 0x000fc40000010100 */
[----:B------:R0:W-:Y:S01]  /*7360*/  REDG.E.ADD.F32x4.FTZ.RN.STRONG.GPU desc[UR56][R8.64], R24 ;  /* 0x00000018080079a6 */ /* 0x0001e2000c10f7b8 */
[----:B------:R-:W-:Y:S01]  /*7370*/  WARPGROUP.ARRIVE ;  /* 0x00000000000079c5 */ /* 0x000fe20000000000 */
[----:B------:R-:W-:Y:S01]  /*7380*/  UMOV UR53, 0x40000040 ;  /* 0x4000004000357882 */ /* 0x000fe20000000000 */
[----:B0-----:R-:W-:Y:S01]  /*7390*/  LOP3.LUT R24, R216, 0x80000, RZ, 0xfc, !PT ;  /* 0x00080000d8187812 */ /* 0x001fe200078efcff */
[----:B------:R-:W-:Y:S01]  /*73a0*/  UMOV UR55, 0x40 ;  /* 0x0000004000377882 */ /* 0x000fe20000000000 */
[----:B------:R-:W-:Y:S01]  /*73b0*/  UMOV UR8, UR52 ;  /* 0x0000003400087c82 */ /* 0x000fe20008000000 */
[----:B------:R-:W-:Y:S01]  /*73c0*/  UMOV UR11, 0x40 ;  /* 0x00000040000b7882 */ /* 0x000fe20000000000 */
[----:B------:R-:W-:Y:S01]  /*73d0*/  VIADD R25, R236, 0x80 ;  /* 0x00000080ec197836 */ /* 0x000fe20000000000 */
[----:B------:R-:W-:Y:S01]  /*73e0*/  UMOV UR45, 0x40000040 ;  /* 0x40000040002d7882 */ /* 0x000fe20000000000 */
[C---:B------:R-:W-:Y:S01]  /*73f0*/  VIADD R22, R24.reuse, 0x80 ;  /* 0x0000008018167836 */ /* 0x040fe20000000000 */
[----:B------:R-:W-:Y:S01]  /*7400*/  UMOV UR47, 0x40 ;  /* 0x00000040002f7882 */ /* 0x000fe20000000000 */
[C---:B------:R-:W-:Y:S01]  /*7410*/  VIADD R23, R24.reuse, 0x100 ;  /* 0x0000010018177836 */ /* 0x040fe20000000000 */
[----:B------:R-:W-:Y:S01]  /*7420*/  R2UR UR54, R24 ;  /* 0x00000000183672ca */ /* 0x000fe200000e0000 */
[----:B------:R-:W-:Y:S01]  /*7430*/  UMOV UR51, 0x40 ;  /* 0x0000004000337882 */ /* 0x000fe20000000000 */
[----:B------:R-:W-:Y:S01]  /*7440*/  R2UR UR4, R22 ;  /* 0x00000000160472ca */ /* 0x000fe200000e0000 */
[C---:B------:R-:W-:Y:S01]  /*7450*/  VIADD R22, R24.reuse, 0x180 ;  /* 0x0000018018167836 */ /* 0x040fe20000000000 */
[----:B------:R-:W-:Y:S01]  /*7460*/  R2UR UR5, R23 ;  /* 0x00000000170572ca */ /* 0x000fe200000e0000 */
[----:B------:R-:W-:Y:S01]  /*7470*/  VIADD R23, R24, 0x200 ;  /* 0x0000020018177836 */ /* 0x000fe20000000000 */
[----:B------:R-:W-:Y:S01]  /*7480*/  UMOV UR25, 0x40000040 ;  /* 0x4000004000197882 */ /* 0x000fe20000000000 */
[----:B------:R-:W-:Y:S01]  /*7490*/  UMOV UR27, 0x40 ;  /* 0x00000040001b7882 */ /* 0x000fe20000000000 */
[----:B------:R-:W-:Y:S01]  /*74a0*/  R2UR UR6, R22 ;  /* 0x00000000160672ca */ /* 0x000fe200000e0000 */
[----:B------:R-:W-:Y:S01]  /*74b0*/  UMOV UR43, 0x40 ;  /* 0x00000040002b7882 */ /* 0x000fe20000000000 */
[----:B------:R-:W-:Y:S01]  /*74c0*/  R2UR UR7, R23 ;  /* 0x00000000170772ca */ /* 0x000fe200000e0000 */
[----:B------:R-:W-:Y:S01]  /*74d0*/  UMOV UR9, UR53 ;  /* 0x0000003500097c82 */ /* 0x000fe20008000000 */
[----:B------:R-:W-:Y:S01]  /*74e0*/  IMAD.U32 R23, RZ, RZ, UR11 ;  /* 0x0000000bff177e24 */ /* 0x000fe2000f8e00ff */
[----:B------:R-:W-:Y:S01]  /*74f0*/  HGMMA.64x16x16.F32 R56, gdesc[UR52].tnspA.tnspB, R56 ;  /* 0x60200000343879f0 */ /* 0x000fe20008700838 */
[----:B------:R-:W-:Y:S01]  /*7500*/  UMOV UR39, 0x40 ;  /* 0x0000004000277882 */ /* 0x000fe20000000000 */
[----:B------:R-:W-:Y:S01]  /*7510*/  UMOV UR10, UR4 ;  /* 0x00000004000a7c82 */ /* 0x000fe20008000000 */
[----:B------:R-:W-:Y:S01]  /*7520*/  UMOV UR35, 0x40 ;  /* 0x0000004000237882 */ /* 0x000fe20000000000 */
        /* <DEDUP_REMOVED lines=20> */
[----:B------:R-:W-:Y:S01]  /*7670*/  UMOV UR31, 0x40 ;  /* 0x00000040001f7882 */ /* 0x000fe20000000000 */
[----:B------:R-:W-:Y:S01]  /*7680*/  HGMMA.64x16x16.F32 R88, gdesc[UR8].tnspA.tnspB, R88 ;  /* 0x60200000085879f0 */ /* 0x000fe20008700858 */
[----:B------:R-:W-:Y:S01]  /*7690*/  VIADD R26, R24, 0x10 ;  /* 0x00000010181a7836 */ /* 0x000fe20000000000 */
[----:B------:R-:W-:Y:S01]  /*76a0*/  R2UR UR44, R25 ;  /* 0x00000000192c72ca */ /* 0x000fe200000e0000 */
[----:B------:R-:W-:Y:S01]  /*76b0*/  UMOV UR23, 0x40 ;  /* 0x0000004000177882 */ /* 0x000fe20000000000 */
[----:B------:R-:W-:Y:S01]  /*76c0*/  UMOV UR19, 0x40 ;  /* 0x0000004000137882 */ /* 0x000fe20000000000 */
[----:B------:R0:W-:Y:S01]  /*76d0*/  REDG.E.ADD.F32x4.FTZ.RN.STRONG.GPU desc[UR56][R8.64+0x800], R28 ;  /* 0x0008001c080079a6 */ /* 0x0001e2000c10f7b8 */
[----:B------:R-:W-:Y:S01]  /*76e0*/  R2UR UR46, R26 ;  /* 0x000000001a2e72ca */ /* 0x000fe200000e0000 */
[----:B------:R-:W-:-:S02]  /*76f0*/  VIADD R26, R24, 0x90 ;  /* 0x00000090181a7836 */ /* 0x000fc40000000000 */
[----:B------:R-:W-:Y:S01]  /*7700*/  VIADD R25, R24, 0x110 ;  /* 0x0000011018197836 */ /* 0x000fe20000000000 */
[----:B------:R-:W-:Y:S01]  /*7710*/  UMOV UR9, UR45 ;  /* 0x0000002d00097c82 */ /* 0x000fe20008000000 */
[----:B------:R-:W-:Y:S01]  /*7720*/  IMAD.U32 R220, RZ, RZ, UR10 ;  /* 0x0000000affdc7e24 */ /* 0x000fe2000f8e00ff */
[----:B------:R-:W-:Y:S01]  /*7730*/  R2UR UR4, R26 ;  /* 0x000000001a0472ca */ /* 0x000fe200000e0000 */
[C---:B------:R-:W-:Y:S01]  /*7740*/  VIADD R26, R24.reuse, 0x190 ;  /* 0x00000190181a7836 */ /* 0x040fe20000000000 */
[----:B------:R-:W-:Y:S01]  /*7750*/  R2UR UR5, R25 ;  /* 0x00000000190572ca */ /* 0x000fe200000e0000 */
[----:B------:R-:W-:Y:S01]  /*7760*/  VIADD R25, R24, 0x210 ;  /* 0x0000021018197836 */ /* 0x000fe20000000000 */
[----:B------:R-:W-:Y:S01]  /*7770*/  UMOV UR8, UR44 ;  /* 0x0000002c00087c82 */ /* 0x000fe20008000000 */
[----:B------:R-:W-:Y:S01]  /*7780*/  IMAD.U32 R221, RZ, RZ, UR11 ;  /* 0x0000000bffdd7e24 */ /* 0x000fe2000f8e00ff */
[----:B------:R-:W-:Y:S01]  /*7790*/  R2UR UR6, R26 ;  /* 0x000000001a0672ca */ /* 0x000fe200000e0000 */
[----:B------:R-:W-:Y:S01]  /*77a0*/  UMOV UR48, UR44 ;  /* 0x0000002c00307c82 */ /* 0x000fe20008000000 */
[----:B------:R-:W-:Y:S01]  /*77b0*/  R2UR UR50, R25 ;  /* 0x00000000193272ca */ /* 0x000fe200000e0000 */
[----:B------:R-:W-:Y:S01]  /*77c0*/  UMOV UR11, 0x40 ;  /* 0x00000040000b7882 */ /* 0x000fe20000000000 */
[----:B------:R-:W-:Y:S01]  /*77d0*/  UMOV UR49, UR45 ;  /* 0x0000002d00317c82 */ /* 0x000fe20008000000 */
[----:B------:R-:W-:Y:S01]  /*77e0*/  IMAD.U32 R223, RZ, RZ, UR11 ;  /* 0x0000000bffdf7e24 */ /* 0x000fe2000f8e00ff */
[----:B------:R-:W-:Y:S01]  /*77f0*/  UMOV UR41, UR25 ;  /* 0x0000001900297c82 */ /* 0x000fe20008000000 */
[----:B------:R-:W-:Y:S01]  /*7800*/  UMOV UR10, UR4 ;  /* 0x00000004000a7c82 */ /* 0x000fe20008000000 */
[----:B------:R-:W-:Y:S01]  /*7810*/  UMOV UR37, UR25 ;  /* 0x0000001900257c82 */ /* 0x000fe20008000000 */
[----:B------:R-:W-:Y:S01]  /*7820*/  HGMMA.64x16x16.F32 R56, gdesc[UR44].tnspA.tnspB, R56 ;  /* 0x602000002c3879f0 */ /* 0x000fe20008700838 */
[----:B------:R-:W-:Y:S01]  /*7830*/  IMAD.U32 R222, RZ, RZ, UR10 ;  /* 0x0000000affde7e24 */ /* 0x000fe2000f8e00ff */
        /* <DEDUP_REMOVED lines=17> */
[----:B------:R0:W-:Y:S01]  /*7950*/  REDG.E.ADD.F32x4.FTZ.RN.STRONG.GPU desc[UR56][R8.64+0x1000], R32 ;  /* 0x00100020080079a6 */ /* 0x0001e2000c10f7b8 */
[----:B------:R-:W-:-:S02]  /*7960*/  VIADD R26, R24, 0x20 ;  /* 0x00000020181a7836 */ /* 0x000fc40000000000 */
[----:B------:R-:W-:Y:S01]  /*7970*/  VIADD R25, R236, 0x100 ;  /* 0x00000100ec197836 */ /* 0x000fe20000000000 */
[----:B------:R-:W-:Y:S01]  /*7980*/  UMOV UR5, 0x40000040 ;  /* 0x4000004000057882 */ /* 0x000fe20000000000 */
[----:B------:R-:W-:Y:S01]  /*7990*/  IMAD.U32 R226, RZ, RZ, UR10 ;  /* 0x0000000affe27e24 */ /* 0x000fe2000f8e00ff */
[----:B------:R-:W-:Y:S01]  /*79a0*/  HGMMA.64x16x16.F32 R88, gdesc[UR48].tnspA.tnspB, R88 ;  /* 0x60200000305879f0 */ /* 0x000fe20008700858 */
[----:B------:R-:W-:Y:S01]  /*79b0*/  R2UR UR26, R26 ;  /* 0x000000001a1a72ca */ /* 0x000fe200000e0000 */
[C---:B------:R-:W-:Y:S01]  /*79c0*/  VIADD R26, R24.reuse, 0xa0 ;  /* 0x000000a0181a7836 */ /* 0x040fe20000000000 */
[----:B------:R-:W-:Y:S01]  /*79d0*/  R2UR UR24, R25 ;  /* 0x00000000191872ca */ /* 0x000fe200000e0000 */
[----:B------:R-:W-:Y:S01]  /*79e0*/  VIADD R25, R24, 0x120 ;  /* 0x0000012018197836 */ /* 0x000fe20000000000 */
[----:B------:R0:W-:Y:S02]  /*79f0*/  REDG.E.ADD.F32x4.FTZ.RN.STRONG.GPU desc[UR56][R8.64+0x1800], R36 ;  /* 0x00180024080079a6 */ /* 0x0001e4000c10f7b8 */
[----:B------:R-:W-:Y:S01]  /*7a00*/  R2UR UR42, R26 ;  /* 0x000000001a2a72ca */ /* 0x000fe200000e0000 */
[C---:B------:R-:W-:Y:S01]  /*7a10*/  VIADD R26, R24.reuse, 0x1a0 ;  /* 0x000001a0181a7836 */ /* 0x040fe20000000000 */
[----:B------:R-:W-:Y:S01]  /*7a20*/  R2UR UR38, R25 ;  /* 0x00000000192672ca */ /* 0x000fe200000e0000 */
[----:B------:R-:W-:Y:S01]  /*7a30*/  VIADD R25, R24, 0x220 ;  /* 0x0000022018197836 */ /* 0x000fe20000000000 */
[----:B------:R-:W-:Y:S01]  /*7a40*/  UMOV UR21, UR5 ;  /* 0x0000000500157c82 */ /* 0x000fe20008000000 */
[----:B------:R-:W-:Y:S01]  /*7a50*/  UMOV UR17, UR5 ;  /* 0x0000000500117c82 */ /* 0x000fe20008000000 */
[----:B------:R-:W-:Y:S01]  /*7a60*/  R2UR UR34, R26 ;  /* 0x000000001a2272ca */ /* 0x000fe200000e0000 */
[----:B------:R-:W-:Y:S01]  /*7a70*/  IMAD.U32 R227, RZ, RZ, UR11 ;  /* 0x0000000bffe37e24 */ /* 0x000fe2000f8e00ff */
[----:B------:R-:W-:Y:S01]  /*7a80*/  R2UR UR30, R25 ;  /* 0x00000000191e72ca */ /* 0x000fe200000e0000 */
[----:B------:R-:W-:Y:S01]  /*7a90*/  UMOV UR40, UR24 ;  /* 0x0000001800287c82 */ /* 0x000fe20008000000 */
[----:B------:R-:W-:Y:S01]  /*7aa0*/  UMOV UR36, UR24 ;  /* 0x0000001800247c82 */ /* 0x000fe20008000000 */
[----:B------:R-:W-:Y:S01]  /*7ab0*/  UMOV UR32, UR24 ;  /* 0x0000001800207c82 */ /* 0x000fe20008000000 */
[----:B------:R-:W-:Y:S01]  /*7ac0*/  UMOV UR28, UR24 ;  /* 0x00000018001c7c82 */ /* 0x000fe20008000000 */
[----:B------:R-:W-:Y:S01]  /*7ad0*/  HGMMA.64x16x16.F32 R56, gdesc[UR24].tnspA.tnspB, R56 ;  /* 0x60200000183879f0 */ /* 0x000fe20008700838 */
[----:B------:R-:W-:Y:S01]  /*7ae0*/  UMOV UR13, UR5 ;  /* 0x00000005000d7c82 */ /* 0x000fe20008000000 */
[----:B------:R-:W-:Y:S01]  /*7af0*/  UMOV UR9, UR5 ;  /* 0x0000000500097c82 */ /* 0x000fe20008000000 */
[----:B------:R0:W-:Y:S01]  /*7b00*/  REDG.E.ADD.F32x4.FTZ.RN.STRONG.GPU desc[UR56][R8.64+0x2000], R40 ;  /* 0x00200028080079a6 */ /* 0x0001e2000c10f7b8 */
[----:B------:R-:W-:Y:S01]  /*7b10*/  HGMMA.64x16x16.F32 R64, gdesc[UR40].tnspA.tnspB, R64 ;  /* 0x60200000284079f0 */ /* 0x000fe20008700840 */
[----:B------:R-:W-:Y:S01]  /*7b20*/  VIADD R26, R24, 0x30 ;  /* 0x00000030181a7836 */ /* 0x000fe20000000000 */
[----:B------:R-:W-:Y:S01]  /*7b30*/  UMOV UR11, 0x40 ;  /* 0x00000040000b7882 */ /* 0x000fe20000000000 */
[----:B------:R-:W-:Y:S01]  /*7b40*/  VIADD R25, R236, 0x180 ;  /* 0x00000180ec197836 */ /* 0x000fe20000000000 */
[----:B------:R0:W-:Y:S01]  /*7b50*/  REDG.E.ADD.F32x4.FTZ.RN.STRONG.GPU desc[UR56][R8.64+0x2800], R44 ;  /* 0x0028002c080079a6 */ /* 0x0001e2000c10f7b8 */
[----:B------:R-:W-:Y:S01]  /*7b60*/  HGMMA.64x16x16.F32 R72, gdesc[UR36].tnspA.tnspB, R72 ;  /* 0x60200000244879f0 */ /* 0x000fe20008700848 */
[----:B------:R-:W-:-:S02]  /*7b70*/  R2UR UR6, R26 ;  /* 0x000000001a0672ca */ /* 0x000fc400000e0000 */
[----:B------:R0:W-:Y:S01]  /*7b80*/  REDG.E.ADD.F32x4.FTZ.RN.STRONG.GPU desc[UR56][R8.64+0x3000], R48 ;  /* 0x00300030080079a6 */ /* 0x0001e2000c10f7b8 */
[----:B------:R-:W-:Y:S01]  /*7b90*/  HGMMA.64x16x16.F32 R80, gdesc[UR32].tnspA.tnspB, R80 ;  /* 0x60200000205079f0 */ /* 0x000fe20008700850 */
[C---:B------:R-:W-:Y:S01]  /*7ba0*/  VIADD R26, R24.reuse, 0xb0 ;  /* 0x000000b0181a7836 */ /* 0x040fe20000000000 */
[----:B------:R-:W-:Y:S01]  /*7bb0*/  R2UR UR4, R25 ;  /* 0x00000000190472ca */ /* 0x000fe200000e0000 */
[----:B------:R0:W-:Y:S01]  /*7bc0*/  REDG.E.ADD.F32x4.FTZ.RN.STRONG.GPU desc[UR56][R8.64+0x3800], R52 ;  /* 0x00380034080079a6 */ /* 0x0001e2000c10f7b8 */
[----:B------:R-:W-:Y:S02]  /*7bd0*/  VIADD R25, R24, 0x130 ;  /* 0x0000013018197836 */ /* 0x000fe40000000000 */
[----:B------:R-:W-:Y:S01]  /*7be0*/  R2UR UR22, R26 ;  /* 0x000000001a1672ca */ /* 0x000fe200000e0000 */
[----:B------:R-:W-:Y:S01]  /*7bf0*/  HGMMA.64x16x16.F32 R88, gdesc[UR28].tnspA.tnspB, R88 ;  /* 0x602000001c5879f0 */ /* 0x000fe20008700858 */
[C---:B------:R-:W-:Y:S01]  /*7c00*/  VIADD R26, R24.reuse, 0x1b0 ;  /* 0x000001b0181a7836 */ /* 0x040fe20000000000 */
[----:B------:R-:W-:Y:S01]  /*7c10*/  R2UR UR18, R25 ;  /* 0x00000000191272ca */ /* 0x000fe200000e0000 */
[----:B------:R-:W-:-:S03]  /*7c20*/  VIADD R24, R24, 0x230 ;  /* 0x0000023018187836 */ /* 0x000fc60000000000 */
[----:B------:R-:W-:Y:S02]  /*7c30*/  R2UR UR14, R26 ;  /* 0x000000001a0e72ca */ /* 0x000fe400000e0000 */
[----:B------:R-:W-:Y:S01]  /*7c40*/  R2UR UR10, R24 ;  /* 0x00000000180a72ca */ /* 0x000fe200000e0000 */
[----:B------:R-:W-:Y:S01]  /*7c50*/  UMOV UR20, UR4 ;  /* 0x0000000400147c82 */ /* 0x000fe20008000000 */
[----:B------:R-:W-:Y:S01]  /*7c60*/  UMOV UR16, UR4 ;  /* 0x0000000400107c82 */ /* 0x000fe20008000000 */
[----:B------:R-:W-:Y:S01]  /*7c70*/  UMOV UR12, UR4 ;  /* 0x00000004000c7c82 */ /* 0x000fe20008000000 */
[----:B------:R-:W-:Y:S01]  /*7c80*/  UMOV UR8, UR4 ;  /* 0x0000000400087c82 */ /* 0x000fe20008000000 */
[----:B------:R-:W-:Y:S04]  /*7c90*/  HGMMA.64x16x16.F32 R56, gdesc[UR4].tnspA.tnspB, R56 ;  /* 0x60200000043879f0 */ /* 0x000fe80008700838 */
[----:B------:R-:W-:Y:S04]  /*7ca0*/  HGMMA.64x16x16.F32 R64, gdesc[UR20].tnspA.tnspB, R64 ;  /* 0x60200000144079f0 */ /* 0x000fe80008700840 */
[----:B------:R-:W-:Y:S04]  /*7cb0*/  HGMMA.64x16x16.F32 R72, gdesc[UR16].tnspA.tnspB, R72 ;  /* 0x60200000104879f0 */ /* 0x000fe80008700848 */
[----:B------:R-:W-:Y:S04]  /*7cc0*/  HGMMA.64x16x16.F32 R80, gdesc[UR12].tnspA.tnspB, R80 ;  /* 0x602000000c5079f0 */ /* 0x000fe80008700850 */
[----:B------:R-:W-:Y:S03]  /*7cd0*/  HGMMA.64x16x16.F32 R88, gdesc[UR8].tnspA.tnspB, R88, gsb0 ;  /* 0x60200000085879f0 */ /* 0x000fe60008000858 */
[----:B------:R-:W-:-:S02]  /*7ce0*/  WARPGROUP.DEPBAR.LE gsb0, 0x1 ;  /* 0x00008000000079c5 */ /* 0x000fc40000010100 */
[----:B0-----:R-:W-:Y:S05]  /*7cf0*/  @!P0 BRA `(.L_x_132) ;  /* 0x0000000000048947 */ /* 0x001fea0003800000 */
[----:B------:R-:W-:Y:S01]  /*7d00*/  BPT.TRAP 0x1 ;  /* 0x000000040000795c */ /* 0x000fe20000300000 */
.L_x_132:
[----:B------:R-:W-:Y:S01]  /*7d10*/  VIADD R24, R5, 0x500 ;  /* 0x0000050005187836 */ /* 0x000fe20000000000 */
[----:B------:R-:W-:Y:S01]  /*7d20*/  R2UR UR58, R20 ;  /* 0x00000000143a72ca */ /* 0x000fe200000e0000 */
[----:B------:R-:W-:Y:S01]  /*7d30*/  UMOV UR57, 0x40000040 ;  /* 0x4000004000397882 */ /* 0x000fe20000000000 */
[----:B------:R-:W-:Y:S01]  /*7d40*/  R2UR UR59, R21 ;  /* 0x00000000153b72ca */ /* 0x000fe200000e0000 */
[----:B------:R-:W-:Y:S01]  /*7d50*/  VIADD R20, R5, 0x580 ;  /* 0x0000058005147836 */ /* 0x000fe20000000000 */
[----:B------:R-:W-:Y:S01]  /*7d60*/  R2UR UR56, R24 ;  /* 0x00000000183872ca */ /* 0x000fe200000e0000 */
[----:B------:R-:W-:Y:S01]  /*7d70*/  VIADD R24, R18, 0x31638 ;  /* 0x0003163812187836 */ /* 0x000fe20000000000 */
[----:B------:R-:W-:-:S04]  /*7d80*/  ULDC.64 UR4, c[0x0][0x208] ;  /* 0x0000820000047ab9 */ /* 0x000fc80000000a00 */
[----:B------:R-:W-:-:S04]  /*7d90*/  PRMT R24, RZ, 0x654, R24 ;  /* 0x00000654ff187816 */ /* 0x000fc80000000018 */
[----:B------:R0:W-:Y:S02]  /*7da0*/  SYNCS.ARRIVE.TRANS64.RED.A1T0 RZ, [R24+URZ], RZ ;  /* 0x000000ff18ff79a7 */ /* 0x0001e4000810043f */
[----:B0-----:R-:W-:-:S06]  /*7db0*/  WARPGROUP.ARRIVE ;  /* 0x00000000000079c5 */ /* 0x001fcc0000000000 */
        /* <DEDUP_REMOVED lines=34> */
[----:B------:R0:W-:Y:S02]  /*7fe0*/  REDG.E.ADD.F32x4.FTZ.RN.STRONG.GPU desc[UR4][R8.64+0x4000], R24 ;  /* 0x00400018080079a6 */ /* 0x0001e4000c10f784 */
[----:B------:R-:W-:Y:S01]  /*7ff0*/  HGMMA.64x16x16.F32 R96, gdesc[UR52].tnspA.tnspB, R96 ;  /* 0x60200000346079f0 */ /* 0x000fe20008700860 */
[----:B------:R-:W-:-:S02]  /*8000*/  R2UR UR54, R22 ;  /* 0x00000000163672ca */ /* 0x000fc400000e0000 */
[----:B------:R-:W-:Y:S01]  /*8010*/  R2UR UR24, R5 ;  /* 0x00000000051872ca */ /* 0x000fe200000e0000 */
[----:B------:R-:W-:Y:S01]  /*8020*/  UMOV UR41, UR25 ;  /* 0x0000001900297c82 */ /* 0x000fe20008000000 */
[----:B------:R-:W-:Y:S01]  /*8030*/  R2UR UR55, R23 ;  /* 0x00000000173772ca */ /* 0x000fe200000e0000 */
[----:B------:R-:W-:Y:S01]  /*8040*/  UMOV UR37, UR25 ;  /* 0x0000001900257c82 */ /* 0x000fe20008000000 */
[----:B------:R-:W-:Y:S01]  /*8050*/  UMOV UR33, UR25 ;  /* 0x0000001900217c82 */ /* 0x000fe20008000000 */
[----:B------:R0:W-:Y:S01]  /*8060*/  REDG.E.ADD.F32x4.FTZ.RN.STRONG.GPU desc[UR4][R8.64+0x4800], R28 ;  /* 0x0048001c080079a6 */ /* 0x0001e2000c10f784 */
[----:B------:R-:W-:-:S03]  /*8070*/  VIADD R236, R236, 0x580 ;  /* 0x00000580ecec7836 */ /* 0x000fc60000000000 */
[----:B------:R0:W-:Y:S04]  /*8080*/  REDG.E.ADD.F32x4.FTZ.RN.STRONG.GPU desc[UR4][R8.64+0x5000], R32 ;  /* 0x00500020080079a6 */ /* 0x0001e8000c10f784 */
[----:B------:R-:W-:Y:S01]  /*8090*/  UMOV UR40, UR24 ;  /* 0x0000001800287c82 */ /* 0x000fe20008000000 */
[----:B------:R-:W-:Y:S01]  /*80a0*/  UMOV UR36, UR24 ;  /* 0x0000001800247c82 */ /* 0x000fe20008000000 */
[----:B------:R-:W-:Y:S01]  /*80b0*/  HGMMA.64x16x16.F32 R104, gdesc[UR52].tnspA.tnspB, R104 ;  /* 0x60200000346879f0 */ /* 0x000fe20008700868 */
[----:B------:R-:W-:Y:S01]  /*80c0*/  R2UR UR54, R216 ;  /* 0x00000000d83672ca */ /* 0x000fe200000e0000 */
[----:B------:R-:W-:Y:S01]  /*80d0*/  UMOV UR32, UR24 ;  /* 0x0000001800207c82 */ /* 0x000fe20008000000 */
[----:B------:R-:W-:Y:S01]  /*80e0*/  R2UR UR55, R217 ;  /* 0x00000000d93772ca */ /* 0x000fe200000e0000 */
[----:B------:R0:W-:Y:S04]  /*80f0*/  REDG.E.ADD.F32x4.FTZ.RN.STRONG.GPU desc[UR4][R8.64+0x5800], R36 ;  /* 0x00580024080079a6 */ /* 0x0001e8000c10f784 */
[----:B------:R0:W-:Y:S04]  /*8100*/  REDG.E.ADD.F32x4.FTZ.RN.STRONG.GPU desc[UR4][R8.64+0x6000], R40 ;  /* 0x00600028080079a6 */ /* 0x0001e8000c10f784 */
[----:B------:R0:W-:Y:S04]  /*8110*/  REDG.E.ADD.F32x4.FTZ.RN.STRONG.GPU desc[UR4][R8.64+0x6800], R44 ;  /* 0x0068002c080079a6 */ /* 0x0001e8000c10f784 */
[----:B------:R-:W-:Y:S01]  /*8120*/  HGMMA.64x16x16.F32 R112, gdesc[UR52].tnspA.tnspB, R112 ;  /* 0x60200000347079f0 */ /* 0x000fe20008700870 */
[----:B------:R-:W-:Y:S01]  /*8130*/  R2UR UR54, R218 ;  /* 0x00000000da3672ca */ /* 0x000fe200000e0000 */
[----:B------:R0:W-:Y:S01]  /*8140*/  REDG.E.ADD.F32x4.FTZ.RN.STRONG.GPU desc[UR4][R8.64+0x7000], R48 ;  /* 0x00700030080079a6 */ /* 0x0001e2000c10f784 */
[----:B------:R-:W-:-:S03]  /*8150*/  R2UR UR55, R219 ;  /* 0x00000000db3772ca */ /* 0x000fc600000e0000 */
[----:B------:R0:W-:Y:S01]  /*8160*/  REDG.E.ADD.F32x4.FTZ.RN.STRONG.GPU desc[UR4][R8.64+0x7800], R52 ;  /* 0x00780034080079a6 */ /* 0x0001e2000c10f784 */
[----:B------:R-:W-:Y:S01]  /*8170*/  R2UR UR4, R236 ;  /* 0x00000000ec0472ca */ /* 0x000fe200000e0000 */
[----:B------:R-:W-:Y:S02]  /*8180*/  UMOV UR5, 0x40000040 ;  /* 0x4000004000057882 */ /* 0x000fe40000000000 */
[----:B------:R-:W-:Y:S01]  /*8190*/  UMOV UR21, UR5 ;  /* 0x0000000500157c82 */ /* 0x000fe20008000000 */
[----:B------:R-:W-:Y:S01]  /*81a0*/  UMOV UR17, UR5 ;  /* 0x0000000500117c82 */ /* 0x000fe20008000000 */
[----:B------:R-:W-:-:S04]  /*81b0*/  UMOV UR13, UR5 ;  /* 0x00000005000d7c82 */ /* 0x000fc80008000000 */
[----:B------:R-:W-:Y:S01]  /*81c0*/  HGMMA.64x16x16.F32 R120, gdesc[UR52].tnspA.tnspB, R120 ;  /* 0x60200000347879f0 */ /* 0x000fe20008700878 */
[----:B------:R-:W-:Y:S02]  /*81d0*/  R2UR UR54, R220 ;  /* 0x00000000dc3672ca */ /* 0x000fe400000e0000 */
[----:B------:R-:W-:Y:S01]  /*81e0*/  R2UR UR55, R221 ;  /* 0x00000000dd3772ca */ /* 0x000fe200000e0000 */
[----:B------:R-:W-:Y:S01]  /*81f0*/  UMOV UR20, UR4 ;  /* 0x0000000400147c82 */ /* 0x000fe20008000000 */
[----:B------:R-:W-:Y:S01]  /*8200*/  UMOV UR16, UR4 ;  /* 0x0000000400107c82 */ /* 0x000fe20008000000 */
[----:B------:R-:W-:-:S10]  /*8210*/  UMOV UR12, UR4 ;  /* 0x00000004000c7c82 */ /* 0x000fd40008000000 */
        /* <DEDUP_REMOVED lines=29> */
[----:B0-----:R-:W-:Y:S05]  /*83f0*/  @!P0 BRA `(.L_x_133) ;  /* 0x0000000000048947 */ /* 0x001fea0003800000 */
[----:B------:R-:W-:Y:S01]  /*8400*/  BPT.TRAP 0x1 ;  /* 0x000000040000795c */ /* 0x000fe20000300000 */
.L_x_133:
[----:B------:R-:W-:Y:S01]  /*8410*/  VIADD R16, R16, 0x1 ;  /* 0x0000000110107836 */ /* 0x000fe20000000000 */
[----:B------:R-:W-:Y:S01]  /*8420*/  LOP3.LUT R19, R19, 0x1, RZ, 0x3c, !PT ;  /* 0x0000000113137812 */ /* 0x000fe200078e3cff */
[----:B------:R-:W-:Y:S02]  /*8430*/  VIADD R3, R3, 0x1 ;  /* 0x0000000103037836 */ /* 0x000fe40000000000 */
[----:B------:R-:W-:Y:S01]  /*8440*/  VIADD R17, R17, 0x31620 ;  /* 0x0003162011117836 */ /* 0x000fe20000000000 */
[----:B------:R-:W-:Y:S02]  /*8450*/  ISETP.GE.AND P1, PT, R16, R235, PT ;  /* 0x000000eb1000720c */ /* 0x000fe40003f26270 */
[----:B------:R-:W-:Y:S02]  /*8460*/  ISETP.NE.AND P0, PT, R3, 0x2, PT ;  /* 0x000000020300780c */ /* 0x000fe40003f05270 */
[----:B------:R-:W-:Y:S02]  /*8470*/  PRMT R17, RZ, 0x654, R17 ;  /* 0x00000654ff117816 */ /* 0x000fe40000000011 */
[----:B------:R-:W-:-:S02]  /*8480*/  SEL R5, RZ, 0x1, P0 ;  /* 0x00000001ff057807 */ /* 0x000fc40000000000 */
[----:B------:R0:W-:Y:S01]  /*8490*/  SYNCS.ARRIVE.TRANS64.RED.A1T0 RZ, [R17+URZ], RZ ;  /* 0x000000ff11ff79a7 */ /* 0x0001e2000810043f */
[----:B------:R-:W-:Y:S02]  /*84a0*/  SEL R3, R3, RZ, P0 ;  /* 0x000000ff03037207 */ /* 0x000fe40000000000 */
[----:B------:R-:W-:Y:S02]  /*84b0*/  LOP3.LUT R228, R228, R5, RZ, 0x3c, !PT ;  /* 0x00000005e4e47212 */ /* 0x000fe400078e3cff */
[----:B------:R-:W-:Y:S05]  /*84c0*/  @!P1 BRA `(.L_x_134) ;  /* 0xffffff94002c9947 */ /* 0x000fea000383ffff */
[----:B------:R-:W-:Y:S01]  /*84d0*/  ULDC UR4, c[0x0][0x740] ;  /* 0x0001d00000047ab9 */ /* 0x000fe20000000800 */
[----:B------:R-:W-:Y:S01]  /*84e0*/  PLOP3.LUT P0, PT, PT, PT, PT, 0x8, 0x0 ;  /* 0x000000000000781c */ /* 0x000fe20003f0e170 */
        /* <DEDUP_REMOVED lines=79> */
[----:B------:R-:W-:-:S07]  /*89e0*/  FMUL.FTZ R135, R135, UR4 ;  /* 0x0000000487877c20 */ /* 0x000fce0008410000 */
.L_x_121:
[----:B------:R-:W-:Y:S05]  /*89f0*/  @P0 BRA `(.L_x_135) ;  /* 0x0000002400900947 */ /* 0x000fea0003800000 */
[----:B0-----:R-:W0:Y:S01]  /*8a00*/  S2R R2, SR_TID.X ;  /* 0x0000000000027919 */ /* 0x001e220000002100 */
[----:B------:R-:W1:Y:S01]  /*8a10*/  S2UR UR5, SR_CgaCtaId ;  /* 0x00000000000579c3 */ /* 0x000e620000008800 */
[----:B------:R-:W-:Y:S01]  /*8a20*/  UMOV UR4, 0x400 ;  /* 0x0000040000047882 */ /* 0x000fe20000000000 */
[----:B------:R-:W-:-:S06]  /*8a30*/  F2FP.F16.F32.PACK_AB R136, R137, R136 ;  /* 0x000000888988723e */ /* 0x000fcc00000000ff */
[----:B------:R-:W-:Y:S01]  /*8a40*/  BAR.SYNC.DEFER_BLOCKING 0x1, 0x100 ;  /* 0x0044000000007b1d */ /* 0x000fe20000010000 */
[----:B------:R-:W-:Y:S02]  /*8a50*/  F2FP.F16.F32.PACK_AB R137, R139, R138 ;  /* 0x0000008a8b89723e */ /* 0x000fe400000000ff */
[----:B------:R-:W-:Y:S02]  /*8a60*/  F2FP.F16.F32.PACK_AB R144, R145, R144 ;  /* 0x000000909190723e */ /* 0x000fe400000000ff */
[----:B------:R-:W-:Y:S01]  /*8a70*/  F2FP.F16.F32.PACK_AB R138, R141, R140 ;  /* 0x0000008c8d8a723e */ /* 0x000fe200000000ff */
[----:B------:R-:W-:Y:S01]  /*8a80*/  ULDC.64 UR8, c[0x0][0x208] ;  /* 0x0000820000087ab9 */ /* 0x000fe20000000a00 */
[----:B------:R-:W-:Y:S02]  /*8a90*/  F2FP.F16.F32.PACK_AB R139, R143, R142 ;  /* 0x0000008e8f8b723e */ /* 0x000fe400000000ff */
[----:B------:R-:W-:Y:S02]  /*8aa0*/  F2FP.F16.F32.PACK_AB R152, R153, R152 ;  /* 0x000000989998723e */ /* 0x000fe400000000ff */
[----:B------:R-:W-:-:S02]  /*8ab0*/  F2FP.F16.F32.PACK_AB R160, R161, R160 ;  /* 0x000000a0a1a0723e */ /* 0x000fc400000000ff */
[----:B------:R-:W-:Y:S02]  /*8ac0*/  F2FP.F16.F32.PACK_AB R168, R169, R168 ;  /* 0x000000a8a9a8723e */ /* 0x000fe400000000ff */
[----:B------:R-:W-:Y:S02]  /*8ad0*/  F2FP.F16.F32.PACK_AB R176, R177, R176 ;  /* 0x000000b0b1b0723e */ /* 0x000fe400000000ff */
[----:B------:R-:W-:Y:S02]  /*8ae0*/  F2FP.F16.F32.PACK_AB R184, R185, R184 ;  /* 0x000000b8b9b8723e */ /* 0x000fe400000000ff */
[----:B------:R-:W-:Y:S02]  /*8af0*/  F2FP.F16.F32.PACK_AB R192, R193, R192 ;  /* 0x000000c0c1c0723e */ /* 0x000fe400000000ff */
[----:B------:R-:W-:Y:S01]  /*8b00*/  F2FP.F16.F32.PACK_AB R200, R201, R200 ;  /* 0x000000c8c9c8723e */ /* 0x000fe200000000ff */
[----:B-1----:R-:W-:Y:S01]  /*8b10*/  ULEA UR4, UR5, UR4, 0x18 ;  /* 0x0000000405047291 */ /* 0x002fe2000f8ec03f */
[----:B------:R-:W-:-:S02]  /*8b20*/  F2FP.F16.F32.PACK_AB R145, R147, R146 ;  /* 0x000000929391723e */ /* 0x000fc400000000ff */
[----:B------:R-:W-:Y:S02]  /*8b30*/  F2FP.F16.F32.PACK_AB R208, R209, R208 ;  /* 0x000000d0d1d0723e */ /* 0x000fe400000000ff */
[----:B------:R-:W-:Y:S01]  /*8b40*/  F2FP.F16.F32.PACK_AB R56, R57, R56 ;  /* 0x000000383938723e */ /* 0x000fe200000000ff */
[----:B0-----:R-:W-:Y:S01]  /*8b50*/  VIADD R2, R2, 0xffffff80 ;  /* 0xffffff8002027836 */ /* 0x001fe20000000000 */
[----:B------:R-:W-:Y:S02]  /*8b60*/  F2FP.F16.F32.PACK_AB R146, R149, R148 ;  /* 0x000000949592723e */ /* 0x000fe400000000ff */
[----:B------:R-:W-:Y:S01]  /*8b70*/  F2FP.F16.F32.PACK_AB R96, R97, R96 ;  /* 0x000000606160723e */ /* 0x000fe200000000ff */
[----:B------:R-:W-:Y:S01]  /*8b80*/  IMAD.SHL.U32 R3, R2, 0x40, RZ ;  /* 0x0000004002037824 */ /* 0x000fe200078e00ff */
[----:B------:R-:W-:Y:S02]  /*8b90*/  SHF.R.S32.HI R9, RZ, 0x1f, R2 ;  /* 0x0000001fff097819 */ /* 0x000fe40000011402 */
        /* <DEDUP_REMOVED lines=8> */
[----:B------:R-:W0:Y:S01]  /*8c20*/  S2R R39, SR_CTAID.X ;  /* 0x0000000000277919 */ /* 0x000e220000002500 */
[CC--:B------:R-:W-:Y:S01]  /*8c30*/  LEA.HI R11, R9.reuse, R2.reuse, RZ, 0x5 ;  /* 0x00000002090b7211 */ /* 0x0c0fe200078f28ff */
[----:B------:R-:W1:Y:S01]  /*8c40*/  LDC.64 R36, c[0x0][0x850] ;  /* 0x00021400ff247b82 */ /* 0x000e620000000a00 */
[----:B------:R-:W-:Y:S02]  /*8c50*/  LEA.HI R8, R9, R2, RZ, 0x4 ;  /* 0x0000000209087211 */ /* 0x000fe400078f20ff */
[----:B------:R-:W-:Y:S02]  /*8c60*/  SHF.R.S32.HI R0, RZ, 0x5, R11 ;  /* 0x00000005ff007819 */ /* 0x000fe4000001140b */
[----:B------:R-:W-:Y:S02]  /*8c70*/  SHF.R.S32.HI R7, RZ, 0x4, R8 ;  /* 0x00000004ff077819 */ /* 0x000fe40000011408 */
[----:B------:R-:W-:Y:S01]  /*8c80*/  LOP3.LUT R3, R3, 0x1c0, RZ, 0xc0, !PT ;  /* 0x000001c003037812 */ /* 0x000fe200078ec0ff */
[----:B------:R-:W-:Y:S01]  /*8c90*/  IMAD.SHL.U32 R6, R0, 0x10, RZ ;  /* 0x0000001000067824 */ /* 0x000fe200078e00ff */
[----:B------:R-:W-:-:S02]  /*8ca0*/  LEA.HI R8, R8, R7, RZ, 0x1 ;  /* 0x0000000708087211 */ /* 0x000fc400078f08ff */
[-C--:B------:R-:W-:Y:S02]  /*8cb0*/  LEA.HI R4, R9, R2.reuse, RZ, 0x3 ;  /* 0x0000000209047211 */ /* 0x080fe400078f18ff */
[----:B------:R-:W-:Y:S02]  /*8cc0*/  LOP3.LUT R5, R3, 0x30, R6, 0xf8, !PT ;  /* 0x0000003003057812 */ /* 0x000fe400078ef806 */
[----:B------:R-:W-:Y:S02]  /*8cd0*/  LOP3.LUT R8, R8, 0x7ffffe, RZ, 0xc0, !PT ;  /* 0x007ffffe08087812 */ /* 0x000fe400078ec0ff */
[----:B------:R-:W-:Y:S02]  /*8ce0*/  LEA.HI R9, R9, R2, RZ, 0x7 ;  /* 0x0000000209097211 */ /* 0x000fe400078f38ff */
[----:B------:R-:W-:Y:S01]  /*8cf0*/  LOP3.LUT R4, R5, 0x8, R4, 0xf8, !PT ;  /* 0x0000000805047812 */ /* 0x000fe200078ef804 */
[----:B------:R-:W-:Y:S01]  /*8d00*/  IMAD.IADD R8, R7, 0x1, -R8 ;  /* 0x0000000107087824 */ /* 0x000fe200078e0a08 */
[----:B------:R-:W-:Y:S01]  /*8d10*/  SHF.R.U32.HI R3, RZ, 0x3, R3 ;  /* 0x00000003ff037819 */ /* 0x000fe20000011603 */
[----:B------:R-:W2:Y:S01]  /*8d20*/  LDC.64 R6, c[0x0][0x870] ;  /* 0x00021c00ff067b82 */ /* 0x000ea20000000a00 */
[----:B------:R-:W-:-:S02]  /*8d30*/  SHF.R.S32.HI R9, RZ, 0x7, R9 ;  /* 0x00000007ff097819 */ /* 0x000fc40000011409 */
[----:B------:R-:W-:Y:S02]  /*8d40*/  LOP3.LUT R3, R4, R3, RZ, 0x3c, !PT ;  /* 0x0000000304037212 */ /* 0x000fe400078e3cff */
[----:B------:R-:W-:Y:S01]  /*8d50*/  F2FP.F16.F32.PACK_AB R147, R151, R150 ;  /* 0x000000969793723e */ /* 0x000fe200000000ff */
[----:B------:R-:W-:Y:S01]  /*8d60*/  IMAD R8, R9, 0xa, R8 ;  /* 0x0000000a09087824 */ /* 0x000fe200078e0208 */
[----:B------:R-:W-:Y:S01]  /*8d70*/  F2FP.F16.F32.PACK_AB R153, R155, R154 ;  /* 0x0000009a9b99723e */ /* 0x000fe200000000ff */
[----:B------:R-:W3:Y:S01]  /*8d80*/  LDC.64 R4, c[0x0][0x870] ;  /* 0x00021c00ff047b82 */ /* 0x000ee20000000a00 */
[----:B------:R-:W-:Y:S01]  /*8d90*/  F2FP.F16.F32.PACK_AB R154, R157, R156 ;  /* 0x0000009c9d9a723e */ /* 0x000fe200000000ff */
[----:B------:R-:W-:Y:S01]  /*8da0*/  IMAD.U32 R3, R8, 0x200, R3 ;  /* 0x0000020008037824 */ /* 0x000fe200078e0003 */
[----:B------:R-:W-:Y:S02]  /*8db0*/  F2FP.F16.F32.PACK_AB R155, R159, R158 ;  /* 0x0000009e9f9b723e */ /* 0x000fe400000000ff */
[----:B------:R-:W-:-:S02]  /*8dc0*/  F2FP.F16.F32.PACK_AB R161, R163, R162 ;  /* 0x000000a2a3a1723e */ /* 0x000fc400000000ff */
[----:B------:R-:W-:Y:S02]  /*8dd0*/  LEA R3, R3, UR4, 0x1 ;  /* 0x0000000403037c11 */ /* 0x000fe4000f8e08ff */
[----:B------:R-:W-:Y:S02]  /*8de0*/  F2FP.F16.F32.PACK_AB R162, R165, R164 ;  /* 0x000000a4a5a2723e */ /* 0x000fe400000000ff */
[----:B------:R-:W-:Y:S01]  /*8df0*/  F2FP.F16.F32.PACK_AB R163, R167, R166 ;  /* 0x000000a6a7a3723e */ /* 0x000fe200000000ff */
[----:B------:R-:W-:Y:S01]  /*8e00*/  STSM.16.MT88.4 [R3+0xa000], R136 ;  /* 0x00a0008803007844 */ /* 0x000fe20000004200 */
[----:B------:R-:W-:Y:S02]  /*8e10*/  F2FP.F16.F32.PACK_AB R169, R171, R170 ;  /* 0x000000aaaba9723e */ /* 0x000fe400000000ff */
[----:B------:R-:W-:Y:S01]  /*8e20*/  F2FP.F16.F32.PACK_AB R170, R173, R172 ;  /* 0x000000acadaa723e */ /* 0x000fe200000000ff */
[----:B------:R-:W-:Y:S01]  /*8e30*/  STSM.16.MT88.4 [R3+0xf000], R144 ;  /* 0x00f0009003007844 */ /* 0x000fe20000004200 */
[----:B------:R-:W-:-:S02]  /*8e40*/  F2FP.F16.F32.PACK_AB R171, R175, R174 ;  /* 0x000000aeafab723e */ /* 0x000fc400000000ff */
[----:B------:R-:W-:Y:S01]  /*8e50*/  F2FP.F16.F32.PACK_AB R177, R179, R178 ;  /* 0x000000b2b3b1723e */ /* 0x000fe200000000ff */
[----:B------:R-:W-:Y:S01]  /*8e60*/  STSM.16.MT88.4 [R3+0xa800], R152 ;  /* 0x00a8009803007844 */ /* 0x000fe20000004200 */
        /* <DEDUP_REMOVED lines=16> */
[----:B------:R-:W-:Y:S02]  /*8f70*/  F2FP.F16.F32.PACK_AB R209, R211, R210 ;  /* 0x000000d2d3d1723e */ /* 0x000fe400000000ff */
[----:B------:R-:W-:Y:S01]  /*8f80*/  F2FP.F16.F32.PACK_AB R210, R213, R212 ;  /* 0x000000d4d5d2723e */ /* 0x000fe200000000ff */
[----:B------:R-:W-:Y:S01]  /*8f90*/  STSM.16.MT88.4 [R3+0xc000], R200 ;  /* 0x00c000c803007844 */ /* 0x000fe20000004200 */
[----:B------:R-:W-:Y:S02]  /*8fa0*/  F2FP.F16.F32.PACK_AB R211, R215, R214 ;  /* 0x000000d6d7d3723e */ /* 0x000fe400000000ff */
[----:B------:R-:W-:Y:S02]  /*8fb0*/  F2FP.F16.F32.PACK_AB R57, R59, R58 ;  /* 0x0000003a3b39723e */ /* 0x000fe400000000ff */
[----:B------:R-:W-:Y:S01]  /*8fc0*/  F2FP.F16.F32.PACK_AB R58, R61, R60 ;  /* 0x0000003c3d3a723e */ /* 0x000fe200000000ff */
[----:B------:R-:W-:Y:S01]  /*8fd0*/  STSM.16.MT88.4 [R3+0x11000], R208 ;  /* 0x011000d003007844 */ /* 0x000fe20000004200 */
[----:B------:R-:W-:-:S02]  /*8fe0*/  F2FP.F16.F32.PACK_AB R59, R63, R62 ;  /* 0x0000003e3f3b723e */ /* 0x000fc400000000ff */
[----:B------:R-:W-:Y:S02]  /*8ff0*/  F2FP.F16.F32.PACK_AB R97, R99, R98 ;  /* 0x000000626361723e */ /* 0x000fe400000000ff */
[----:B------:R-:W-:Y:S01]  /*9000*/  F2FP.F16.F32.PACK_AB R98, R101, R100 ;  /* 0x000000646562723e */ /* 0x000fe200000000ff */
[----:B------:R-:W-:Y:S01]  /*9010*/  STSM.16.MT88.4 [R3], R56 ;  /* 0x0000003803007844 */ /* 0x000fe20000004200 */
[----:B------:R-:W-:Y:S02]  /*9020*/  F2FP.F16.F32.PACK_AB R99, R103, R102 ;  /* 0x000000666763723e */ /* 0x000fe400000000ff */
        /* <DEDUP_REMOVED lines=32> */
[----:B--2---:R-:W-:-:S03]  /*9230*/  ISETP.NE.U32.AND P0, PT, R6, RZ, PT ;  /* 0x000000ff0600720c */ /* 0x004fc60003f05070 */
[----:B------:R2:W-:Y:S01]  /*9240*/  STSM.16.MT88.4 [R3+0x7000], R128 ;  /* 0x0070008003007844 */ /* 0x0005e20000004200 */
[----:B------:R-:W-:Y:S01]  /*9250*/  BAR.SYNC.DEFER_BLOCKING 0x1, 0x100 ;  /* 0x0044000000007b1d */ /* 0x000fe20000010000 */
[----:B------:R-:W-:Y:S01]  /*9260*/  ISETP.NE.AND.EX P0, PT, R7, RZ, PT, P0 ;  /* 0x000000ff0700720c */ /* 0x000fe20003f05300 */
[----:B---3--:R-:W-:-:S06]  /*9270*/  IMAD.WIDE R6, R233, 0x4, R4 ;  /* 0x00000004e9067825 */ /* 0x008fcc00078e0204 */
[----:B------:R-:W3:Y:S06]  /*9280*/  LDC.64 R4, c[0x0][0x878] ;  /* 0x00021e00ff047b82 */ /* 0x000eec0000000a00 */
[----:B------:R-:W4:Y:S01]  /*9290*/  @P0 LDG.E R9, desc[UR8][R6.64] ;  /* 0x0000000806090981 */ /* 0x000f22000c1e1900 */
[----:B------:R-:W-:Y:S01]  /*92a0*/  LOP3.LUT R11, R11, 0xffffffe0, RZ, 0xc0, !PT ;  /* 0xffffffe00b0b7812 */ /* 0x000fe200078ec0ff */
[----:B------:R-:W-:Y:S01]  /*92b0*/  ULDC UR5, c[0x0][0x808] ;  /* 0x0002020000057ab9 */ /* 0x000fe20000000800 */
[----:B------:R-:W0:Y:S01]  /*92c0*/  S2UR UR7, SR_CTAID.Y ;  /* 0x00000000000779c3 */ /* 0x000e220000002600 */
[----:B------:R-:W-:Y:S01]  /*92d0*/  IMAD.U32 R8, RZ, RZ, UR5 ;  /* 0x00000005ff087e24 */ /* 0x000fe2000f8e00ff */
[----:B---3--:R-:W-:Y:S01]  /*92e0*/  ISETP.NE.U32.AND P1, PT, R4, RZ, PT ;  /* 0x000000ff0400720c */ /* 0x008fe20003f25070 */
[----:B------:R-:W-:-:S02]  /*92f0*/  IMAD.IADD R11, R2, 0x1, -R11 ;  /* 0x00000001020b7824 */ /* 0x000fc400078e0a0b */
[----:B------:R-:W-:Y:S01]  /*9300*/  IMAD.SHL.U32 R2, R0, 0x40, RZ ;  /* 0x0000004000027824 */ /* 0x000fe200078e00ff */
[----:B------:R-:W-:Y:S01]  /*9310*/  ISETP.NE.AND.EX P1, PT, R5, RZ, PT, P1 ;  /* 0x000000ff0500720c */ /* 0x000fe20003f25310 */
[----:B------:R-:W-:Y:S01]  /*9320*/  IMAD.SHL.U32 R28, R11, 0x8, RZ ;  /* 0x000000080b1c7824 */ /* 0x000fe200078e00ff */
[----:B------:R-:W-:Y:S02]  /*9330*/  SHF.R.S32.HI R10, RZ, 0x1f, R11 ;  /* 0x0000001fff0a7819 */ /* 0x000fe4000001140b */
[----:B--2---:R-:W-:Y:S02]  /*9340*/  LOP3.LUT R3, R2, 0x1c0, RZ, 0xc0, !PT ;  /* 0x000001c002037812 */ /* 0x004fe400078ec0ff */
[----:B------:R-:W-:Y:S02]  /*9350*/  LEA.HI R10, R10, R11, RZ, 0x3 ;  /* 0x0000000b0a0a7211 */ /* 0x000fe400078f18ff */
[----:B------:R-:W-:Y:S02]  /*9360*/  LOP3.LUT R2, R3, 0x38, R28, 0xf8, !PT ;  /* 0x0000003803027812 */ /* 0x000fe400078ef81c */
[----:B------:R-:W-:-:S03]  /*9370*/  SHF.R.U32.HI R3, RZ, 0x3, R3 ;  /* 0x00000003ff037819 */ /* 0x000fc60000011603 */
[----:B------:R-:W2:Y:S01]  /*9380*/  @P1 LDC.64 R4, c[0x0][0x878] ;  /* 0x00021e00ff041b82 */ /* 0x000ea20000000a00 */
[----:B------:R-:W-:Y:S02]  /*9390*/  LOP3.LUT R3, R2, R3, RZ, 0x3c, !PT ;  /* 0x0000000302037212 */ /* 0x000fe400078e3cff */
[----:B------:R-:W-:-:S05]  /*93a0*/  SHF.R.S32.HI R10, RZ, 0x3, R10 ;  /* 0x00000003ff0a7819 */ /* 0x000fca000001140a */
[----:B------:R-:W-:Y:S01]  /*93b0*/  IMAD R10, R10, 0x1400, R3 ;  /* 0x000014000a0a7824 */ /* 0x000fe200078e0203 */
[----:B------:R-:W-:Y:S01]  /*93c0*/  CS2R R2, SRZ ;  /* 0x0000000000027805 */ /* 0x000fe2000001ff00 */
[----:B--2---:R-:W-:-:S05]  /*93d0*/  @P1 IMAD.WIDE R4, R233, 0x4, R4 ;  /* 0x00000004e9041825 */ /* 0x004fca00078e0204 */
[----:B------:R2:W5:Y:S01]  /*93e0*/  @P1 LDG.E R8, desc[UR8][R4.64] ;  /* 0x0000000804081981 */ /* 0x000562000c1e1900 */
[----:B----4-:R-:W-:Y:S01]  /*93f0*/  @P0 SHF.R.S32.HI R12, RZ, 0x1f, R9 ;  /* 0x0000001fff0c0819 */ /* 0x010fe20000011409 */
[----:B012---:R-:W-:Y:S06]  /*9400*/  @P1 BRA `(.L_x_136) ;  /* 0x0000000000141947 */ /* 0x007fec0003800000 */
[----:B------:R-:W-:Y:S05]  /*9410*/  @!P0 BRA `(.L_x_136) ;  /* 0x0000000000108947 */ /* 0x000fea0003800000 */
[----:B------:R-:W-:Y:S02]  /*9420*/  ULDC.64 UR8, c[0x0][0x208] ;  /* 0x0000820000087ab9 */ /* 0x000fe40000000a00 */
[----:B------:R-:W2:Y:S04]  /*9430*/  LDG.E R5, desc[UR8][R6.64] ;  /* 0x0000000806057981 */ /* 0x000ea8000c1e1900 */
[----:B-----5:R-:W2:Y:S02]  /*9440*/  LDG.E R8, desc[UR8][R6.64+0x4] ;  /* 0x0000040806087981 */ /* 0x020ea4000c1e1900 */
[----:B--2---:R-:W-:-:S07]  /*9450*/  IMAD.IADD R8, R8, 0x1, -R5 ;  /* 0x0000000108087824 */ /* 0x004fce00078e0a05 */
.L_x_136:
[----:B-----5:R-:W-:Y:S01]  /*9460*/  IMAD R8, R39, -0x50, R8 ;  /* 0xffffffb027087824 */ /* 0x020fe200078e0208 */
[----:B------:R-:W-:Y:S01]  /*9470*/  LEA R30, R10, UR4, 0x1 ;  /* 0x000000040a1e7c11 */ /* 0x000fe2000f8e08ff */
[----:B------:R-:W-:Y:S01]  /*9480*/  @P0 IMAD.MOV.U32 R2, RZ, RZ, R9 ;  /* 0x000000ffff020224 */ /* 0x000fe200078e0009 */
[----:B------:R-:W-:Y:S01]  /*9490*/  USHF.R.S32.HI UR8, URZ, 0x1f, UR7 ;  /* 0x0000001f3f087899 */ /* 0x000fe20008011407 */
[----:B------:R-:W-:Y:S01]  /*94a0*/  @P0 IMAD.MOV.U32 R3, RZ, RZ, R12 ;  /* 0x000000ffff030224 */ /* 0x000fe200078e000c */
[----:B------:R-:W-:Y:S01]  /*94b0*/  VIMNMX R52, R8, 0x50, PT ;  /* 0x0000005008347848 */ /* 0x000fe20003fe0100 */
[----:B------:R0:W1:Y:S01]  /*94c0*/  LDS.128 R40, [R30+0xa400] ;  /* 0x00a400001e287984 */ /* 0x0000620000000c00 */
[C---:B------:R-:W-:Y:S01]  /*94d0*/  VIADD R32, R0.reuse, 0x18 ;  /* 0x0000001800207836 */ /* 0x040fe20000000000 */
[C---:B------:R-:W-:Y:S01]  /*94e0*/  IADD3 R2, P1, R0.reuse, R2, RZ ;  /* 0x0000000200027210 */ /* 0x040fe20007f3e0ff */
[C---:B------:R-:W-:Y:S01]  /*94f0*/  VIADD R29, R0.reuse, 0x8 ;  /* 0x00000008001d7836 */ /* 0x040fe20000000000 */
[----:B------:R0:W2:Y:S01]  /*9500*/  LDS.128 R4, [R30+0x1000] ;  /* 0x001000001e047984 */ /* 0x0000a20000000c00 */
[----:B------:R-:W-:Y:S01]  /*9510*/  VIADD R31, R0, 0x10 ;  /* 0x00000010001f7836 */ /* 0x000fe20000000000 */
[-C--:B------:R-:W-:Y:S01]  /*9520*/  ISETP.GE.AND P2, PT, R32, R52.reuse, PT ;  /* 0x000000342000720c */ /* 0x080fe20003f46270 */
[----:B------:R-:W-:Y:S01]  /*9530*/  IMAD R34, R36, UR8, RZ ;  /* 0x0000000824227c24 */ /* 0x000fe2000f8e02ff */
[----:B------:R0:W3:Y:S01]  /*9540*/  LDS.128 R8, [R30+0x1400] ;  /* 0x001400001e087984 */ /* 0x0000e20000000c00 */
[----:B------:R-:W4:Y:S01]  /*9550*/  LDC.64 R32, c[0x0][0x820] ;  /* 0x00020800ff207b82 */ /* 0x000f220000000a00 */
[CC--:B------:R-:W-:Y:S01]  /*9560*/  ISETP.GE.AND P4, PT, R0.reuse, R52.reuse, PT ;  /* 0x000000340000720c */ /* 0x0c0fe20003f86270 */
[----:B------:R-:W-:Y:S01]  /*9570*/  ULDC UR6, c[0x0][0x83c] ;  /* 0x00020f0000067ab9 */ /* 0x000fe20000000800 */
[----:B------:R0:W0:Y:S01]  /*9580*/  LDS.128 R12, [R30+0x1800] ;  /* 0x001800001e0c7984 */ /* 0x0000220000000c00 */
[-C--:B------:R-:W-:Y:S01]  /*9590*/  ISETP.GE.AND P6, PT, R29, R52.reuse, PT ;  /* 0x000000341d00720c */ /* 0x080fe20003fc6270 */
[----:B------:R-:W-:Y:S01]  /*95a0*/  IMAD R37, R37, UR7, R34 ;  /* 0x0000000725257c24 */ /* 0x000fe2000f8e0222 */
[--C-:B------:R-:W-:Y:S01]  /*95b0*/  SHF.R.S32.HI R29, RZ, 0x1f, R28.reuse ;  /* 0x0000001fff1d7819 */ /* 0x100fe2000001141c */
[----:B------:R0:W0:Y:S01]  /*95c0*/  LDS.128 R16, [R30+0x1c00] ;  /* 0x001c00001e107984 */ /* 0x0000220000000c00 */
[----:B------:R-:W-:Y:S01]  /*95d0*/  SHF.R.S32.HI R50, RZ, 0x1f, R233 ;  /* 0x0000001fff327819 */ /* 0x000fe200000114e9 */
[----:B------:R-:W-:Y:S01]  /*95e0*/  ULDC.64 UR4, c[0x0][0x858] ;  /* 0x0002160000047ab9 */ /* 0x000fe20000000a00 */
[C---:B------:R-:W-:Y:S01]  /*95f0*/  LEA.HI.X.SX32 R3, R0.reuse, R3, 0x1, P1 ;  /* 0x0000000300037211 */ /* 0x040fe200008f0eff */
[----:B------:R0:W0:Y:S01]  /*9600*/  LDS.128 R20, [R30+0x2000] ;  /* 0x002000001e147984 */ /* 0x0000220000000c00 */
[-C--:B------:R-:W-:Y:S01]  /*9610*/  ISETP.GE.AND P3, PT, R31, R52.reuse, PT ;  /* 0x000000341f00720c */ /* 0x080fe20003f66270 */
[----:B------:R-:W-:Y:S01]  /*9620*/  VIADD R31, R0, 0x20 ;  /* 0x00000020001f7836 */ /* 0x000fe20000000000 */
[----:B------:R-:W-:Y:S01]  /*9630*/  ISETP.GE.OR P1, PT, R28, UR6, P4 ;  /* 0x000000061c007c0c */ /* 0x000fe2000a726670 */
[----:B------:R0:W0:Y:S01]  /*9640*/  LDS.128 R24, [R30+0x2400] ;  /* 0x002400001e187984 */ /* 0x0000220000000c00 */
[----:B------:R-:W-:Y:S01]  /*9650*/  SEL R50, R50, RZ, !P0 ;  /* 0x000000ff32327207 */ /* 0x000fe20004000000 */
[----:B------:R-:W-:Y:S01]  /*9660*/  IMAD.WIDE.U32 R34, R36, UR7, R28 ;  /* 0x0000000724227c25 */ /* 0x000fe2000f8e001c */
[----:B------:R-:W-:Y:S01]  /*9670*/  ISETP.GE.AND P5, PT, R31, R52, PT ;  /* 0x000000341f00720c */ /* 0x000fe20003fa6270 */
[----:B------:R-:W-:Y:S01]  /*9680*/  BSSY B1, `(.L_x_137) ;  /* 0x0000019000017945 */ /* 0x000fe20003800000 */
[----:B------:R-:W-:Y:S01]  /*9690*/  SEL R233, R233, RZ, !P0 ;  /* 0x000000ffe9e97207 */ /* 0x000fe20004000000 */
[----:B------:R-:W-:Y:S01]  /*96a0*/  IMAD.IADD R35, R35, 0x1, R37 ;  /* 0x0000000123237824 */ /* 0x000fe200078e0225 */
[----:B------:R-:W-:Y:S01]  /*96b0*/  P2R R51, PR, RZ, 0x40 ;  /* 0x00000040ff337803 */ /* 0x000fe20000000000 */
[----:B------:R-:W-:Y:S01]  /*96c0*/  IMAD R31, R50, UR4, RZ ;  /* 0x00000004321f7c24 */ /* 0x000fe2000f8e02ff */
[----:B------:R-:W-:Y:S01]  /*96d0*/  P2R R53, PR, RZ, 0x8 ;  /* 0x00000008ff357803 */ /* 0x000fe20000000000 */
[----:B------:R-:W-:Y:S01]  /*96e0*/  IMAD.WIDE.U32 R34, R233, UR4, R34 ;  /* 0x00000004e9227c25 */ /* 0x000fe2000f8e0022 */
[----:B------:R-:W-:-:S02]  /*96f0*/  P2R R54, PR, RZ, 0x4 ;  /* 0x00000004ff367803 */ /* 0x000fc40000000000 */
[----:B------:R-:W-:Y:S01]  /*9700*/  ISETP.GE.OR P0, PT, R28, UR6, P6 ;  /* 0x000000061c007c0c */ /* 0x000fe2000b706670 */
[----:B------:R-:W-:Y:S02]  /*9710*/  IMAD R31, R233, UR5, R31 ;  /* 0x00000005e91f7c24 */ /* 0x000fe4000f8e021f */
[----:B------:R-:W-:-:S04]  /*9720*/  IMAD.WIDE R2, R39, 0x50, R2 ;  /* 0x0000005027027825 */ /* 0x000fc800078e0202 */
[----:B------:R-:W-:Y:S01]  /*9730*/  IMAD.IADD R37, R35, 0x1, R31 ;  /* 0x0000000123257824 */ /* 0x000fe200078e021f */
[----:B-12---:R-:W-:Y:S06]  /*9740*/  @P1 BRA `(.L_x_138) ;  /* 0x0000000000301947 */ /* 0x006fec0003800000 */
[----:B------:R-:W1:Y:S01]  /*9750*/  LDS.128 R44, [R30+0xa000] ;  /* 0x00a000001e2c7984 */ /* 0x000e620000000c00 */
[----:B------:R-:W-:Y:S01]  /*9760*/  ULDC.64 UR4, c[0x0][0x848] ;  /* 0x0002120000047ab9 */ /* 0x000fe20000000a00 */
[----:B------:R-:W-:Y:S01]  /*9770*/  IMAD.MOV.U32 R36, RZ, RZ, R34 ;  /* 0x000000ffff247224 */ /* 0x000fe200078e0022 */
[----:B------:R-:W-:Y:S01]  /*9780*/  ULDC.64 UR10, c[0x0][0x208] ;  /* 0x00008200000a7ab9 */ /* 0x000fe20000000a00 */
[----:B------:R-:W-:Y:S02]  /*9790*/  IMAD R31, R3, UR4, RZ ;  /* 0x00000004031f7c24 */ /* 0x000fe4000f8e02ff */
[----:B------:R-:W-:-:S04]  /*97a0*/  IMAD.WIDE.U32 R38, R2, UR4, R36 ;  /* 0x0000000402267c25 */ /* 0x000fc8000f8e0024 */
[----:B------:R-:W-:Y:S01]  /*97b0*/  IMAD R31, R2, UR5, R31 ;  /* 0x00000005021f7c24 */ /* 0x000fe2000f8e021f */
[----:B------:R-:W-:Y:S02]  /*97c0*/  ULDC.64 UR4, c[0x0][0x830] ;  /* 0x00020c0000047ab9 */ /* 0x000fe40000000a00 */
[----:B------:R-:W-:Y:S01]  /*97d0*/  LEA R48, P1, R38, UR4, 0x1 ;  /* 0x0000000426307c11 */ /* 0x000fe2000f8208ff */
[----:B------:R-:W-:-:S05]  /*97e0*/  IMAD.IADD R31, R39, 0x1, R31 ;  /* 0x00000001271f7824 */ /* 0x000fca00078e021f */
[----:B------:R-:W-:-:S05]  /*97f0*/  LEA.HI.X R49, R38, UR5, R31, 0x1, P1 ;  /* 0x0000000526317c11 */ /* 0x000fca00088f0c1f */
[----:B-1----:R1:W-:Y:S02]  /*9800*/  STG.E.128 desc[UR10][R48.64], R44 ;  /* 0x0000002c30007986 */ /* 0x0023e4000c101d0a */
.L_x_138:
[----:B------:R-:W-:Y:S05]  /*9810*/  BSYNC B1 ;  /* 0x0000000000017941 */ /* 0x000fea0003800000 */
.L_x_137:
[----:B------:R-:W-:Y:S04]  /*9820*/  BSSY B1, `(.L_x_139) ;  /* 0x0000010000017945 */ /* 0x000fe80003800000 */
[----:B------:R-:W-:Y:S05]  /*9830*/  @P0 BRA `(.L_x_140) ;  /* 0x0000000000380947 */ /* 0x000fea0003800000 */
[----:B------:R-:W-:Y:S01]  /*9840*/  IADD3 R31, P0, R2, 0x8, RZ ;  /* 0x00000008021f7810 */ /* 0x000fe20007f1e0ff */
[----:B------:R-:W-:Y:S01]  /*9850*/  ULDC.64 UR4, c[0x0][0x848] ;  /* 0x0002120000047ab9 */ /* 0x000fe20000000a00 */
[----:B------:R-:W-:Y:S01]  /*9860*/  IMAD.MOV.U32 R39, RZ, RZ, R37 ;  /* 0x000000ffff277224 */ /* 0x000fe200078e0025 */
[----:B------:R-:W-:Y:S02]  /*9870*/  ULDC.64 UR10, c[0x0][0x208] ;  /* 0x00008200000a7ab9 */ /* 0x000fe40000000a00 */
[----:B------:R-:W-:-:S04]  /*9880*/  IMAD.X R38, RZ, RZ, R3, P0 ;  /* 0x000000ffff267224 */ /* 0x000fc800000e0603 */
[----:B-1----:R-:W-:Y:S02]  /*9890*/  IMAD R44, R38, UR4, RZ ;  /* 0x00000004262c7c24 */ /* 0x002fe4000f8e02ff */
[----:B------:R-:W-:-:S04]  /*98a0*/  IMAD.MOV.U32 R38, RZ, RZ, R34 ;  /* 0x000000ffff267224 */ /* 0x000fc800078e0022 */
[----:B------:R-:W-:-:S04]  /*98b0*/  IMAD.WIDE.U32 R38, R31, UR4, R38 ;  /* 0x000000041f267c25 */ /* 0x000fc8000f8e0026 */
[----:B------:R-:W-:Y:S01]  /*98c0*/  IMAD R31, R31, UR5, R44 ;  /* 0x000000051f1f7c24 */ /* 0x000fe2000f8e022c */
[----:B------:R-:W-:Y:S02]  /*98d0*/  ULDC.64 UR4, c[0x0][0x830] ;  /* 0x00020c0000047ab9 */ /* 0x000fe40000000a00 */
[----:B------:R-:W-:Y:S01]  /*98e0*/  LEA R44, P0, R38, UR4, 0x1 ;  /* 0x00000004262c7c11 */ /* 0x000fe2000f8008ff */
[----:B------:R-:W-:-:S05]  /*98f0*/  IMAD.IADD R31, R39, 0x1, R31 ;  /* 0x00000001271f7824 */ /* 0x000fca00078e021f */
[----:B------:R-:W-:-:S05]  /*9900*/  LEA.HI.X R45, R38, UR5, R31, 0x1, P0 ;  /* 0x00000005262d7c11 */ /* 0x000fca00080f0c1f */
[----:B------:R2:W-:Y:S02]  /*9910*/  STG.E.128 desc[UR10][R44.64], R40 ;  /* 0x000000282c007986 */ /* 0x0005e4000c101d0a */
.L_x_140:
[----:B------:R-:W-:Y:S05]  /*9920*/  BSYNC B1 ;  /* 0x0000000000017941 */ /* 0x000fea0003800000 */
.L_x_139:
[----:B--2---:R2:W0:Y:S01]  /*9930*/  LDS.128 R40, [R30+0xa800] ;  /* 0x00a800001e287984 */ /* 0x0044220000000c00 */
[C---:B------:R-:W-:Y:S01]  /*9940*/  ISETP.GE.OR P1, PT, R28.reuse, UR6, P3 ;  /* 0x000000061c007c0c */ /* 0x040fe20009f26670 */
[----:B------:R-:W-:Y:S01]  /*9950*/  BSSY B1, `(.L_x_141) ;  /* 0x0000011000017945 */ /* 0x000fe20003800000 */
[----:B------:R-:W-:-:S11]  /*9960*/  ISETP.GE.OR P0, PT, R28, UR6, P2 ;  /* 0x000000061c007c0c */ /* 0x000fd60009706670 */
[----:B--2---:R-:W-:Y:S05]  /*9970*/  @P1 BRA `(.L_x_142) ;  /* 0x0000000000381947 */ /* 0x004fea0003800000 */
        /* <DEDUP_REMOVED lines=13> */
[----:B0-----:R2:W-:Y:S02]  /*9a50*/  STG.E.128 desc[UR10][R44.64], R40 ;  /* 0x000000282c007986 */ /* 0x0015e4000c101d0a */
.L_x_142:
[----:B------:R-:W-:Y:S05]  /*9a60*/  BSYNC B1 ;  /* 0x0000000000017941 */ /* 0x000fea0003800000 */
.L_x_141:
[----:B0-2---:R0:W2:Y:S01]  /*9a70*/  LDS.128 R40, [R30+0xac00] ;  /* 0x00ac00001e287984 */ /* 0x0050a20000000c00 */
[----:B------:R-:W-:Y:S01]  /*9a80*/  BSSY B1, `(.L_x_143) ;  /* 0x0000011000017945 */ /* 0x000fe20003800000 */
[----:B------:R-:W-:-:S03]  /*9a90*/  VIADD R31, R0, 0x28 ;  /* 0x00000028001f7836 */ /* 0x000fc60000000000 */
[----:B------:R-:W-:Y:S05]  /*9aa0*/  @P0 BRA `(.L_x_144) ;  /* 0x0000000000380947 */ /* 0x000fea0003800000 */
[----:B-1----:R-:W-:Y:S01]  /*9ab0*/  IADD3 R45, P0, R2, 0x18, RZ ;  /* 0x00000018022d7810 */ /* 0x002fe20007f1e0ff */
[----:B------:R-:W-:Y:S01]  /*9ac0*/  ULDC.64 UR4, c[0x0][0x848] ;  /* 0x0002120000047ab9 */ /* 0x000fe20000000a00 */
[----:B------:R-:W-:Y:S01]  /*9ad0*/  IMAD.MOV.U32 R39, RZ, RZ, R37 ;  /* 0x000000ffff277224 */ /* 0x000fe200078e0025 */
[----:B------:R-:W-:Y:S02]  /*9ae0*/  ULDC.64 UR10, c[0x0][0x208] ;  /* 0x00008200000a7ab9 */ /* 0x000fe40000000a00 */
[----:B------:R-:W-:-:S04]  /*9af0*/  IMAD.X R38, RZ, RZ, R3, P0 ;  /* 0x000000ffff267224 */ /* 0x000fc800000e0603 */
[----:B------:R-:W-:Y:S02]  /*9b00*/  IMAD R44, R38, UR4, RZ ;  /* 0x00000004262c7c24 */ /* 0x000fe4000f8e02ff */
[----:B------:R-:W-:-:S04]  /*9b10*/  IMAD.MOV.U32 R38, RZ, RZ, R34 ;  /* 0x000000ffff267224 */ /* 0x000fc800078e0022 */
[----:B------:R-:W-:-:S04]  /*9b20*/  IMAD.WIDE.U32 R38, R45, UR4, R38 ;  /* 0x000000042d267c25 */ /* 0x000fc8000f8e0026 */
[----:B------:R-:W-:Y:S01]  /*9b30*/  IMAD R45, R45, UR5, R44 ;  /* 0x000000052d2d7c24 */ /* 0x000fe2000f8e022c */
[----:B------:R-:W-:Y:S02]  /*9b40*/  ULDC.64 UR4, c[0x0][0x830] ;  /* 0x00020c0000047ab9 */ /* 0x000fe40000000a00 */
[----:B------:R-:W-:Y:S01]  /*9b50*/  LEA R44, P0, R38, UR4, 0x1 ;  /* 0x00000004262c7c11 */ /* 0x000fe2000f8008ff */
[----:B------:R-:W-:-:S05]  /*9b60*/  IMAD.IADD R39, R39, 0x1, R45 ;  /* 0x0000000127277824 */ /* 0x000fca00078e022d */
[----:B------:R-:W-:-:S05]  /*9b70*/  LEA.HI.X R45, R38, UR5, R39, 0x1, P0 ;  /* 0x00000005262d7c11 */ /* 0x000fca00080f0c27 */
[----:B--2---:R1:W-:Y:S02]  /*9b80*/  STG.E.128 desc[UR10][R44.64], R40 ;  /* 0x000000282c007986 */ /* 0x0043e4000c101d0a */
.L_x_144:
[----:B------:R-:W-:Y:S05]  /*9b90*/  BSYNC B1 ;  /* 0x0000000000017941 */ /* 0x000fea0003800000 */
.L_x_143:
[----:B-12---:R1:W2:Y:S01]  /*9ba0*/  LDS.128 R40, [R30+0xb000] ;  /* 0x00b000001e287984 */ /* 0x0062a20000000c00 */
[----:B------:R-:W-:Y:S01]  /*9bb0*/  ISETP.GE.OR P0, PT, R28, UR6, P5 ;  /* 0x000000061c007c0c */ /* 0x000fe2000af06670 */
[----:B------:R-:W-:Y:S01]  /*9bc0*/  BSSY B1, `(.L_x_145) ;  /* 0x0000011000017945 */ /* 0x000fe20003800000 */
[----:B------:R-:W-:-:S11]  /*9bd0*/  ISETP.GE.AND P3, PT, R31, R52, PT ;  /* 0x000000341f00720c */ /* 0x000fd60003f66270 */
[----:B-1----:R-:W-:Y:S05]  /*9be0*/  @P0 BRA `(.L_x_146) ;  /* 0x0000000000380947 */ /* 0x002fea0003800000 */
[----:B------:R-:W-:Y:S01]  /*9bf0*/  IADD3 R31, P0, R2, 0x20, RZ ;  /* 0x00000020021f7810 */ /* 0x000fe20007f1e0ff */
        /* <DEDUP_REMOVED lines=13> */
.L_x_146:
[----:B------:R-:W-:Y:S05]  /*9cd0*/  BSYNC B1 ;  /* 0x0000000000017941 */ /* 0x000fea0003800000 */
.L_x_145:
[----:B-12---:R1:W2:Y:S01]  /*9ce0*/  LDS.128 R40, [R30+0xb400] ;  /* 0x00b400001e287984 */ /* 0x0062a20000000c00 */
[----:B------:R-:W-:Y:S01]  /*9cf0*/  ISETP.GE.OR P0, PT, R28, UR6, P3 ;  /* 0x000000061c007c0c */ /* 0x000fe20009f06670 */
[----:B------:R-:W-:Y:S01]  /*9d00*/  BSSY B1, `(.L_x_147) ;  /* 0x0000011000017945 */ /* 0x000fe20003800000 */
[----:B------:R-:W-:-:S11]  /*9d10*/  VIADD R31, R0, 0x30 ;  /* 0x00000030001f7836 */ /* 0x000fd60000000000 */
        /* <DEDUP_REMOVED lines=15> */
.L_x_148:
[----:B------:R-:W-:Y:S05]  /*9e10*/  BSYNC B1 ;  /* 0x0000000000017941 */ /* 0x000fea0003800000 */
.L_x_147:
[----:B-12---:R1:W2:Y:S01]  /*9e20*/  LDS.128 R40, [R30+0xb800] ;  /* 0x00b800001e287984 */ /* 0x0062a20000000c00 */
[----:B------:R-:W-:Y:S01]  /*9e30*/  ISETP.GE.AND P2, PT, R31, R52, PT ;  /* 0x000000341f00720c */ /* 0x000fe20003f46270 */
[----:B------:R-:W-:Y:S01]  /*9e40*/  BSSY B1, `(.L_x_149) ;  /* 0x0000012000017945 */ /* 0x000fe20003800000 */
[----:B------:R-:W-:Y:S02]  /*9e50*/  VIADD R31, R0, 0x38 ;  /* 0x00000038001f7836 */ /* 0x000fe40000000000 */
[----:B------:R-:W-:-:S13]  /*9e60*/  ISETP.GE.OR P0, PT, R28, UR6, P2 ;  /* 0x000000061c007c0c */ /* 0x000fda0009706670 */
        /* <DEDUP_REMOVED lines=15> */
.L_x_150:
[----:B------:R-:W-:Y:S05]  /*9f60*/  BSYNC B1 ;  /* 0x0000000000017941 */ /* 0x000fea0003800000 */
.L_x_149:
        /* <DEDUP_REMOVED lines=20> */
.L_x_152:
[----:B------:R-:W-:Y:S05]  /*a0b0*/  BSYNC B1 ;  /* 0x0000000000017941 */ /* 0x000fea0003800000 */
.L_x_151:
[----:B-12---:R1:W2:Y:S01]  /*a0c0*/  LDS.128 R40, [R30+0xc000] ;  /* 0x00c000001e287984 */ /* 0x0062a20000000c00 */
[----:B------:R-:W-:Y:S01]  /*a0d0*/  ISETP.GE.AND P0, PT, R46, R52, PT ;  /* 0x000000342e00720c */ /* 0x000fe20003f06270 */
[----:B------:R-:W-:Y:S01]  /*a0e0*/  BSSY B1, `(.L_x_153) ;  /* 0x0000012000017945 */ /* 0x000fe20003800000 */
[----:B----4-:R-:W-:Y:S02]  /*a0f0*/  IMAD R48, R32, UR8, RZ ;  /* 0x0000000820307c24 */ /* 0x010fe4000f8e02ff */
        /* <DEDUP_REMOVED lines=16> */
.L_x_154:
[----:B------:R-:W-:Y:S05]  /*a200*/  BSYNC B1 ;  /* 0x0000000000017941 */ /* 0x000fea0003800000 */
.L_x_153:
[----:B-12---:R1:W2:Y:S01]  /*a210*/  LDS.128 R40, [R30+0xc400] ;  /* 0x00c400001e287984 */ /* 0x0062a20000000c00 */
[----:B------:R-:W-:Y:S01]  /*a220*/  VIADD R0, R0, 0x48 ;  /* 0x0000004800007836 */ /* 0x000fe20000000000 */
[----:B------:R-:W-:Y:S01]  /*a230*/  BSSY B1, `(.L_x_155) ;  /* 0x0000015000017945 */ /* 0x000fe20003800000 */
[----:B------:R-:W-:Y:S02]  /*a240*/  IMAD R45, R33, UR7, R48 ;  /* 0x00000007212d7c24 */ /* 0x000fe4000f8e0230 */
[----:B------:R-:W-:Y:S01]  /*a250*/  IMAD.WIDE.U32 R38, R32, UR7, R28 ;  /* 0x0000000720267c25 */ /* 0x000fe2000f8e001c */
[----:B------:R-:W-:-:S04]  /*a260*/  ISETP.GE.AND P6, PT, R0, R52, PT ;  /* 0x000000340000720c */ /* 0x000fc80003fc6270 */
[----:B------:R-:W-:Y:S02]  /*a270*/  P2R R44, PR, RZ, 0x40 ;  /* 0x00000040ff2c7803 */ /* 0x000fe40000000000 */
[----:B------:R-:W-:-:S13]  /*a280*/  ISETP.GE.OR P6, PT, R28, UR6, P6 ;  /* 0x000000061c007c0c */ /* 0x000fda000b7c6670 */
[----:B-1----:R-:W-:Y:S05]  /*a290*/  @P6 BRA `(.L_x_156) ;  /* 0x0000000000386947 */ /* 0x002fea0003800000 */
[----:B------:R-:W-:Y:S01]  /*a2a0*/  IADD3 R31, P6, R2, 0x48, RZ ;  /* 0x00000048021f7810 */ /* 0x000fe20007fde0ff */
[----:B------:R-:W-:Y:S01]  /*a2b0*/  ULDC.64 UR4, c[0x0][0x848] ;  /* 0x0002120000047ab9 */ /* 0x000fe20000000a00 */
[----:B------:R-:W-:Y:S01]  /*a2c0*/  IMAD.MOV.U32 R32, RZ, RZ, R34 ;  /* 0x000000ffff207224 */ /* 0x000fe200078e0022 */
[----:B------:R-:W-:Y:S01]  /*a2d0*/  ULDC.64 UR10, c[0x0][0x208] ;  /* 0x00008200000a7ab9 */ /* 0x000fe20000000a00 */
[----:B------:R-:W-:Y:S02]  /*a2e0*/  IMAD.MOV.U32 R33, RZ, RZ, R37 ;  /* 0x000000ffff217224 */ /* 0x000fe400078e0025 */
[----:B------:R-:W-:Y:S02]  /*a2f0*/  IMAD.X R0, RZ, RZ, R3, P6 ;  /* 0x000000ffff007224 */ /* 0x000fe400030e0603 */
[----:B------:R-:W-:-:S04]  /*a300*/  IMAD.WIDE.U32 R32, R31, UR4, R32 ;  /* 0x000000041f207c25 */ /* 0x000fc8000f8e0020 */
[----:B------:R-:W-:-:S04]  /*a310*/  IMAD R0, R0, UR4, RZ ;  /* 0x0000000400007c24 */ /* 0x000fc8000f8e02ff */
[----:B------:R-:W-:Y:S01]  /*a320*/  IMAD R31, R31, UR5, R0 ;  /* 0x000000051f1f7c24 */ /* 0x000fe2000f8e0200 */
[----:B------:R-:W-:Y:S02]  /*a330*/  ULDC.64 UR4, c[0x0][0x830] ;  /* 0x00020c0000047ab9 */ /* 0x000fe40000000a00 */
[----:B------:R-:W-:Y:S01]  /*a340*/  LEA R34, P6, R32, UR4, 0x1 ;  /* 0x0000000420227c11 */ /* 0x000fe2000f8c08ff */
[----:B------:R-:W-:-:S05]  /*a350*/  IMAD.IADD R31, R33, 0x1, R31 ;  /* 0x00000001211f7824 */ /* 0x000fca00078e021f */
[----:B------:R-:W-:-:S05]  /*a360*/  LEA.HI.X R35, R32, UR5, R31, 0x1, P6 ;  /* 0x0000000520237c11 */ /* 0x000fca000b0f0c1f */
[----:B--2---:R1:W-:Y:S02]  /*a370*/  STG.E.128 desc[UR10][R34.64], R40 ;  /* 0x0000002822007986 */ /* 0x0043e4000c101d0a */
.L_x_156:
[----:B------:R-:W-:Y:S05]  /*a380*/  BSYNC B1 ;  /* 0x0000000000017941 */ /* 0x000fea0003800000 */
.L_x_155:
[----:B-1----:R1:W4:Y:S01]  /*a390*/  LDS.128 R32, [R30] ;  /* 0x000000001e207984 */ /* 0x0023220000000c00 */
[----:B------:R-:W-:Y:S01]  /*a3a0*/  P2R R0, PR, RZ, 0x4 ;  /* 0x00000004ff007803 */ /* 0x000fe20000000000 */
[----:B------:R-:W-:Y:S01]  /*a3b0*/  ULDC UR6, c[0x0][0x80c] ;  /* 0x0002030000067ab9 */ /* 0x000fe20000000800 */
[----:B------:R-:W-:Y:S01]  /*a3c0*/  ISETP.NE.AND P2, PT, R51, RZ, PT ;  /* 0x000000ff3300720c */ /* 0x000fe20003f45270 */
[----:B------:R-:W-:Y:S01]  /*a3d0*/  ULDC.64 UR4, c[0x0][0x828] ;  /* 0x00020a0000047ab9 */ /* 0x000fe20000000a00 */
[C---:B------:R-:W-:Y:S01]  /*a3e0*/  ISETP.GE.OR P4, PT, R28.reuse, UR6, P4 ;  /* 0x000000061c007c0c */ /* 0x040fe2000a786670 */
[----:B------:R-:W-:Y:S01]  /*a3f0*/  IMAD.IADD R39, R39, 0x1, R45 ;  /* 0x0000000127277824 */ /* 0x000fe200078e022d */
[----:B------:R-:W-:Y:S01]  /*a400*/  P2R R29, PR, RZ, 0x2 ;  /* 0x00000002ff1d7803 */ /* 0x000fe20000000000 */
[----:B------:R-:W-:Y:S01]  /*a410*/  BSSY B1, `(.L_x_157) ;  /* 0x0000024000017945 */ /* 0x000fe20003800000 */
[----:B------:R-:W-:Y:S01]  /*a420*/  P2R R31, PR, RZ, 0x1 ;  /* 0x00000001ff1f7803 */ /* 0x000fe20000000000 */
[----:B--2---:R-:W-:Y:S01]  /*a430*/  IMAD.WIDE.U32 R40, R233, UR4, R38 ;  /* 0x00000004e9287c25 */ /* 0x004fe2000f8e0026 */
[----:B------:R-:W-:-:S02]  /*a440*/  ISETP.GE.OR P2, PT, R28, UR6, P2 ;  /* 0x000000061c007c0c */ /* 0x000fc40009746670 */
[----:B------:R-:W-:Y:S02]  /*a450*/  ISETP.NE.AND P1, PT, R53, RZ, PT ;  /* 0x000000ff3500720c */ /* 0x000fe40003f25270 */
[----:B------:R-:W-:Y:S02]  /*a460*/  ISETP.NE.AND P0, PT, R54, RZ, PT ;  /* 0x000000ff3600720c */ /* 0x000fe40003f05270 */
[----:B------:R-:W-:Y:S02]  /*a470*/  P2R R42, PR, RZ, 0x4 ;  /* 0x00000004ff2a7803 */ /* 0x000fe40000000000 */
[----:B------:R-:W-:Y:S01]  /*a480*/  ISETP.NE.AND P2, PT, R0, RZ, PT ;  /* 0x000000ff0000720c */ /* 0x000fe20003f45270 */
[----:B------:R-:W-:Y:S01]  /*a490*/  IMAD R0, R50, UR4, RZ ;  /* 0x0000000432007c24 */ /* 0x000fe2000f8e02ff */
[C---:B------:R-:W-:Y:S02]  /*a4a0*/  ISETP.GE.OR P1, PT, R28.reuse, UR6, P1 ;  /* 0x000000061c007c0c */ /* 0x040fe40008f26670 */
[----:B------:R-:W-:Y:S01]  /*a4b0*/  ISETP.GE.OR P0, PT, R28, UR6, P0 ;  /* 0x000000061c007c0c */ /* 0x000fe20008706670 */
[----:B------:R-:W-:Y:S01]  /*a4c0*/  IMAD R37, R233, UR5, R0 ;  /* 0x00000005e9257c24 */ /* 0x000fe2000f8e0200 */
[----:B------:R-:W-:-:S02]  /*a4d0*/  ISETP.NE.AND P6, PT, R44, RZ, PT ;  /* 0x000000ff2c00720c */ /* 0x000fc40003fc5270 */
[----:B------:R-:W-:Y:S01]  /*a4e0*/  P2R R43, PR, RZ, 0x2 ;  /* 0x00000002ff2b7803 */ /* 0x000fe20000000000 */
[----:B------:R-:W-:Y:S01]  /*a4f0*/  IMAD.IADD R37, R41, 0x1, R37 ;  /* 0x0000000129257824 */ /* 0x000fe200078e0225 */
[----:B------:R-:W-:Y:S02]  /*a500*/  P2R R44, PR, RZ, 0x1 ;  /* 0x00000001ff2c7803 */ /* 0x000fe40000000000 */
[----:B------:R-:W-:Y:S02]  /*a510*/  ISETP.NE.AND P1, PT, R29, RZ, PT ;  /* 0x000000ff1d00720c */ /* 0x000fe40003f25270 */
[----:B------:R-:W-:Y:S02]  /*a520*/  ISETP.NE.AND P0, PT, R31, RZ, PT ;  /* 0x000000ff1f00720c */ /* 0x000fe40003f05270 */
[C---:B------:R-:W-:Y:S02]  /*a530*/  ISETP.GE.OR P5, PT, R28.reuse, UR6, P5 ;  /* 0x000000061c007c0c */ /* 0x040fe4000afa6670 */
[----:B------:R-:W-:-:S02]  /*a540*/  ISETP.GE.OR P3, PT, R28, UR6, P3 ;  /* 0x000000061c007c0c */ /* 0x000fc40009f66670 */
[C---:B------:R-:W-:Y:S02]  /*a550*/  ISETP.GE.OR P2, PT, R28.reuse, UR6, P2 ;  /* 0x000000061c007c0c */ /* 0x040fe40009746670 */
[C---:B------:R-:W-:Y:S02]  /*a560*/  ISETP.GE.OR P1, PT, R28.reuse, UR6, P1 ;  /* 0x000000061c007c0c */ /* 0x040fe40008f26670 */
[C---:B------:R-:W-:Y:S02]  /*a570*/  ISETP.GE.OR P0, PT, R28.reuse, UR6, P0 ;  /* 0x000000061c007c0c */ /* 0x040fe40008706670 */
[----:B------:R-:W-:Y:S01]  /*a580*/  ISETP.GE.OR P6, PT, R28, UR6, P6 ;  /* 0x000000061c007c0c */ /* 0x000fe2000b7c6670 */
[----:B-1--4-:R-:W-:-:S12]  /*a590*/  @P4 BRA `(.L_x_158) ;  /* 0x00000000002c4947 */ /* 0x012fd80003800000 */
        /* <DEDUP_REMOVED lines=10> */
[----:B------:R1:W-:Y:S02]  /*a640*/  STG.E.128 desc[UR8][R38.64], R32 ;  /* 0x0000002026007986 */ /* 0x0003e4000c101d08 */
.L_x_158:
[----:B------:R-:W-:Y:S05]  /*a650*/  BSYNC B1 ;  /* 0x0000000000017941 */ /* 0x000fea0003800000 */
.L_x_157:
[----:B-1----:R1:W2:Y:S01]  /*a660*/  LDS.128 R32, [R30+0x400] ;  /* 0x000400001e207984 */ /* 0x0022a20000000c00 */
[----:B------:R-:W-:Y:S01]  /*a670*/  ISETP.NE.AND P4, PT, R42, RZ, PT ;  /* 0x000000ff2a00720c */ /* 0x000fe20003f85270 */
[----:B------:R-:W-:-:S12]  /*a680*/  BSSY B1, `(.L_x_159) ;  /* 0x0000010000017945 */ /* 0x000fd80003800000 */
        /* <DEDUP_REMOVED lines=15> */
.L_x_160:
[----:B------:R-:W-:Y:S05]  /*a780*/  BSYNC B1 ;  /* 0x0000000000017941 */ /* 0x000fea0003800000 */
.L_x_159:
[----:B-12---:R1:W2:Y:S01]  /*a790*/  LDS.128 R32, [R30+0x800] ;  /* 0x000800001e207984 */ /* 0x0062a20000000c00 */
        /* <DEDUP_REMOVED lines=17> */
.L_x_162:
[----:B------:R-:W-:Y:S05]  /*a8b0*/  BSYNC B1 ;  /* 0x0000000000017941 */ /* 0x000fea0003800000 */
.L_x_161:
[----:B0-----:R-:W0:Y:S01]  /*a8c0*/  LDS.128 R28, [R30+0xc00] ;  /* 0x000c00001e1c7984 */ /* 0x001e220000000c00 */
[----:B------:R-:W-:Y:S01]  /*a8d0*/  ISETP.NE.AND P4, PT, R44, RZ, PT ;  /* 0x000000ff2c00720c */ /* 0x000fe20003f85270 */
[----:B------:R-:W-:-:S12]  /*a8e0*/  BSSY B1, `(.L_x_163) ;  /* 0x0000010000017945 */ /* 0x000fd80003800000 */
[----:B------:R-:W-:Y:S05]  /*a8f0*/  @P4 BRA `(.L_x_164) ;  /* 0x0000000000384947 */ /* 0x000fea0003800000 */
[----:B-12---:R-:W-:Y:S01]  /*a900*/  IADD3 R35, P4, R2, 0x18, RZ ;  /* 0x0000001802237810 */ /* 0x006fe20007f9e0ff */
        /* <DEDUP_REMOVED lines=12> */
[----:B0-----:R4:W-:Y:S02]  /*a9d0*/  STG.E.128 desc[UR8][R34.64], R28 ;  /* 0x0000001c22007986 */ /* 0x0019e4000c101d08 */
.L_x_164:
[----:B------:R-:W-:Y:S05]  /*a9e0*/  BSYNC B1 ;  /* 0x0000000000017941 */ /* 0x000fea0003800000 */
.L_x_163:
[----:B------:R-:W-:Y:S04]  /*a9f0*/  BSSY B1, `(.L_x_165) ;  /* 0x0000010000017945 */ /* 0x000fe80003800000 */
[----:B------:R-:W-:Y:S05]  /*aa00*/  @P5 BRA `(.L_x_166) ;  /* 0x0000000000385947 */ /* 0x000fea0003800000 */
[----:B0---4-:R-:W-:Y:S01]  /*aa10*/  IADD3 R31, P4, R2, 0x20, RZ ;  /* 0x00000020021f7810 */ /* 0x011fe20007f9e0ff */
        /* <DEDUP_REMOVED lines=12> */
[----:B------:R0:W-:Y:S02]  /*aae0*/  STG.E.128 desc[UR8][R30.64], R4 ;  /* 0x000000041e007986 */ /* 0x0001e4000c101d08 */
.L_x_166:
[----:B------:R-:W-:Y:S05]  /*aaf0*/  BSYNC B1 ;  /* 0x0000000000017941 */ /* 0x000fea0003800000 */
.L_x_165:
[----:B------:R-:W-:Y:S04]  /*ab00*/  BSSY B1, `(.L_x_167) ;  /* 0x0000010000017945 */ /* 0x000fe80003800000 */
[----:B------:R-:W-:Y:S05]  /*ab10*/  @P3 BRA `(.L_x_168) ;  /* 0x0000000000383947 */ /* 0x000fea0003800000 */
[----:B0-----:R-:W-:Y:S01]  /*ab20*/  IADD3 R7, P3, R2, 0x28, RZ ;  /* 0x0000002802077810 */ /* 0x001fe20007f7e0ff */
        /* <DEDUP_REMOVED lines=12> */
[----:B---3--:R0:W-:Y:S02]  /*abf0*/  STG.E.128 desc[UR8][R6.64], R8 ;  /* 0x0000000806007986 */ /* 0x0081e4000c101d08 */
.L_x_168:
[----:B------:R-:W-:Y:S05]  /*ac00*/  BSYNC B1 ;  /* 0x0000000000017941 */ /* 0x000fea0003800000 */
.L_x_167:
        /* <DEDUP_REMOVED lines=16> */
.L_x_170:
[----:B------:R-:W-:Y:S05]  /*ad10*/  BSYNC B1 ;  /* 0x0000000000017941 */ /* 0x000fea0003800000 */
.L_x_169:
        /* <DEDUP_REMOVED lines=16> */
.L_x_172:
[----:B------:R-:W-:Y:S05]  /*ae20*/  BSYNC B1 ;  /* 0x0000000000017941 */ /* 0x000fea0003800000 */
.L_x_171:
        /* <DEDUP_REMOVED lines=16> */
.L_x_174:
[----:B------:R-:W-:Y:S05]  /*af30*/  BSYNC B1 ;  /* 0x0000000000017941 */ /* 0x000fea0003800000 */
.L_x_173:
[----:B------:R-:W-:Y:S05]  /*af40*/  @P6 BRA `(.L_x_117) ;  /* 0x0000003c00486947 */ /* 0x000fea0003800000 */
[----:B0-----:R-:W-:Y:S01]  /*af50*/  IADD3 R5, P0, R2, 0x48, RZ ;  /* 0x0000004802057810 */ /* 0x001fe20007f1e0ff */
[----:B------:R-:W-:Y:S01]  /*af60*/  ULDC.64 UR4, c[0x0][0x818] ;  /* 0x0002060000047ab9 */ /* 0x000fe20000000a00 */
[----:B------:R-:W-:Y:S01]  /*af70*/  IMAD.MOV.U32 R2, RZ, RZ, R40 ;  /* 0x000000ffff027224 */ /* 0x000fe200078e0028 */
[----:B------:R-:W-:Y:S02]  /*af80*/  ULDC.64 UR6, c[0x0][0x208] ;  /* 0x0000820000067ab9 */ /* 0x000fe40000000a00 */
[----:B------:R-:W-:Y:S02]  /*af90*/  IMAD.X R0, RZ, RZ, R3, P0 ;  /* 0x000000ffff007224 */ /* 0x000fe400000e0603 */
[----:B------:R-:W-:Y:S02]  /*afa0*/  IMAD.MOV.U32 R3, RZ, RZ, R37 ;  /* 0x000000ffff037224 */ /* 0x000fe400078e0025 */
[----:B------:R-:W-:Y:S02]  /*afb0*/  IMAD R0, R0, UR4, RZ ;  /* 0x0000000400007c24 */ /* 0x000fe4000f8e02ff */
[----:B------:R-:W-:-:S04]  /*afc0*/  IMAD.WIDE.U32 R2, R5, UR4, R2 ;  /* 0x0000000405027c25 */ /* 0x000fc8000f8e0002 */
[----:B------:R-:W-:Y:S01]  /*afd0*/  IMAD R5, R5, UR5, R0 ;  /* 0x0000000505057c24 */ /* 0x000fe2000f8e0200 */
[----:B------:R-:W-:Y:S02]  /*afe0*/  ULDC.64 UR4, c[0x0][0x800] ;  /* 0x0002000000047ab9 */ /* 0x000fe40000000a00 */
[----:B------:R-:W-:Y:S01]  /*aff0*/  LEA R4, P0, R2, UR4, 0x1 ;  /* 0x0000000402047c11 */ /* 0x000fe2000f8008ff */
[----:B------:R-:W-:-:S05]  /*b000*/  IMAD.IADD R3, R3, 0x1, R5 ;  /* 0x0000000103037824 */ /* 0x000fca00078e0205 */
[----:B------:R-:W-:-:S05]  /*b010*/  LEA.HI.X R5, R2, UR5, R3, 0x1, P0 ;  /* 0x0000000502057c11 */ /* 0x000fca00080f0c03 */
[----:B------:R0:W-:Y:S01]  /*b020*/  STG.E.128 desc[UR6][R4.64], R24 ;  /* 0x0000001804007986 */ /* 0x0001e2000c101d06 */
[----:B------:R-:W-:Y:S05]  /*b030*/  BRA `(.L_x_117) ;  /* 0x0000003c000c7947 */ /* 0x000fea0003800000 */
.L_x_135:
[----:B------:R-:W1:Y:S01]  /*b040*/  LDC.64 R4, c[0x0][0x870] ;  /* 0x00021c00ff047b82 */ /* 0x000e620000000a00 */
[----:B------:R-:W-:-:S07]  /*b050*/  ULDC.64 UR6, c[0x0][0x208] ;  /* 0x0000820000067ab9 */ /* 0x000fce0000000a00 */
[----:B0-----:R-:W0:Y:S01]  /*b060*/  LDC.64 R2, c[0x0][0x870] ;  /* 0x00021c00ff027b82 */ /* 0x001e220000000a00 */
[----:B------:R-:W2:Y:S01]  /*b070*/  S2R R8, SR_TID.X ;  /* 0x0000000000087919 */ /* 0x000ea20000002100 */
[----:B------:R-:W3:Y:S06]  /*b080*/  S2R R13, SR_CTAID.X ;  /* 0x00000000000d7919 */ /* 0x000eec0000002500 */
[----:B------:R-:W4:Y:S01]  /*b090*/  LDC.64 R16, c[0x0][0x820] ;  /* 0x00020800ff107b82 */ /* 0x000f220000000a00 */
[----:B-1----:R-:W-:-:S04]  /*b0a0*/  ISETP.NE.U32.AND P1, PT, R4, RZ, PT ;  /* 0x000000ff0400720c */ /* 0x002fc80003f25070 */
[----:B------:R-:W-:Y:S01]  /*b0b0*/  ISETP.NE.AND.EX P1, PT, R5, RZ, PT, P1 ;  /* 0x000000ff0500720c */ /* 0x000fe20003f25310 */
[----:B0-----:R-:W-:Y:S02]  /*b0c0*/  IMAD.WIDE R4, R233, 0x4, R2 ;  /* 0x00000004e9047825 */ /* 0x001fe400078e0202 */
[----:B------:R-:W0:Y:S10]  /*b0d0*/  LDC.64 R2, c[0x0][0x878] ;  /* 0x00021e00ff027b82 */ /* 0x000e340000000a00 */
[----:B------:R-:W3:Y:S01]  /*b0e0*/  @P1 LDG.E R9, desc[UR6][R4.64] ;  /* 0x0000000604091981 */ /* 0x000ee2000c1e1900 */
[----:B------:R-:W-:Y:S01]  /*b0f0*/  ULDC UR4, c[0x0][0x808] ;  /* 0x0002020000047ab9 */ /* 0x000fe20000000800 */
[----:B--2---:R-:W-:Y:S01]  /*b100*/  VIADD R11, R8, 0xffffff80 ;  /* 0xffffff80080b7836 */ /* 0x004fe20000000000 */
[----:B------:R-:W1:Y:S01]  /*b110*/  S2UR UR5, SR_CTAID.Y ;  /* 0x00000000000579c3 */ /* 0x000e620000002600 */
[----:B------:R-:W-:Y:S01]  /*b120*/  IMAD.U32 R0, RZ, RZ, UR4 ;  /* 0x00000004ff007e24 */ /* 0x000fe2000f8e00ff */
[----:B0-----:R-:W-:-:S04]  /*b130*/  ISETP.NE.U32.AND P0, PT, R2, RZ, PT ;  /* 0x000000ff0200720c */ /* 0x001fc80003f05070 */
[----:B------:R-:W-:-:S13]  /*b140*/  ISETP.NE.AND.EX P0, PT, R3, RZ, PT, P0 ;  /* 0x000000ff0300720c */ /* 0x000fda0003f05300 */
[----:B------:R-:W0:Y:S01]  /*b150*/  @P0 LDC.64 R2, c[0x0][0x878] ;  /* 0x00021e00ff020b82 */ /* 0x000e220000000a00 */
[----:B------:R-:W-:-:S04]  /*b160*/  SHF.R.S32.HI R8, RZ, 0x1f, R11 ;  /* 0x0000001fff087819 */ /* 0x000fc8000001140b */
[----:B------:R-:W-:-:S04]  /*b170*/  LEA.HI R8, R8, R11, RZ, 0x5 ;  /* 0x0000000b08087211 */ /* 0x000fc800078f28ff */
[----:B------:R-:W-:Y:S01]  /*b180*/  SHF.R.S32.HI R15, RZ, 0x5, R8 ;  /* 0x00000005ff0f7819 */ /* 0x000fe20000011408 */
[----:B0-----:R-:W-:Y:S01]  /*b190*/  @P0 IMAD.WIDE R6, R233, 0x4, R2 ;  /* 0x00000004e9060825 */ /* 0x001fe200078e0202 */
[----:B------:R-:W-:-:S04]  /*b1a0*/  CS2R R2, SRZ ;  /* 0x0000000000027805 */ /* 0x000fc8000001ff00 */
[----:B------:R0:W5:Y:S01]  /*b1b0*/  @P0 LDG.E R0, desc[UR6][R6.64] ;  /* 0x0000000606000981 */ /* 0x000162000c1e1900 */
[--C-:B---3--:R-:W-:Y:S01]  /*b1c0*/  @P1 SHF.R.S32.HI R3, RZ, 0x1f, R9.reuse ;  /* 0x0000001fff031819 */ /* 0x108fe20000011409 */
[----:B------:R-:W-:Y:S01]  /*b1d0*/  @P1 IMAD.MOV.U32 R2, RZ, RZ, R9 ;  /* 0x000000ffff021224 */ /* 0x000fe200078e0009 */
[----:B01--4-:R-:W-:Y:S06]  /*b1e0*/  @P0 BRA `(.L_x_175) ;  /* 0x0000000000140947 */ /* 0x013fec0003800000 */
[----:B------:R-:W-:Y:S05]  /*b1f0*/  @!P1 BRA `(.L_x_175) ;  /* 0x0000000000109947 */ /* 0x000fea0003800000 */
[----:B------:R-:W-:Y:S02]  /*b200*/  ULDC.64 UR6, c[0x0][0x208] ;  /* 0x0000820000067ab9 */ /* 0x000fe40000000a00 */
[----:B------:R-:W2:Y:S04]  /*b210*/  LDG.E R7, desc[UR6][R4.64] ;  /* 0x0000000604077981 */ /* 0x000ea8000c1e1900 */
[----:B-----5:R-:W2:Y:S02]  /*b220*/  LDG.E R0, desc[UR6][R4.64+0x4] ;  /* 0x0000040604007981 */ /* 0x020ea4000c1e1900 */
[----:B--2---:R-:W-:-:S07]  /*b230*/  IMAD.IADD R0, R0, 0x1, -R7 ;  /* 0x0000000100007824 */ /* 0x004fce00078e0a07 */
.L_x_175:
[----:B------:R-:W-:Y:S01]  /*b240*/  LOP3.LUT R4, R8, 0x1fffffe0, RZ, 0xc0, !PT ;  /* 0x1fffffe008047812 */ /* 0x000fe200078ec0ff */
[----:B------:R-:W-:Y:S01]  /*b250*/  USHF.R.S32.HI UR6, URZ, 0x1f, UR5 ;  /* 0x0000001f3f067899 */ /* 0x000fe20008011405 */
[----:B------:R-:W-:Y:S01]  /*b260*/  IADD3 R2, P0, R15, R2, RZ ;  /* 0x000000020f027210 */ /* 0x000fe20007f1e0ff */
[----:B-----5:R-:W-:Y:S01]  /*b270*/  IMAD R12, R13, -0x50, R0 ;  /* 0xffffffb00d0c7824 */ /* 0x020fe200078e0200 */
[----:B------:R-:W0:Y:S01]  /*b280*/  LDC.64 R18, c[0x0][0x850] ;  /* 0x00021400ff127b82 */ /* 0x000e220000000a00 */
[----:B------:R-:W-:Y:S01]  /*b290*/  IMAD.IADD R4, R11, 0x1, -R4 ;  /* 0x000000010b047824 */ /* 0x000fe200078e0a04 */
[C---:B------:R-:W-:Y:S01]  /*b2a0*/  LEA.HI.X.SX32 R3, R15.reuse, R3, 0x1, P0 ;  /* 0x000000030f037211 */ /* 0x040fe200000f0eff */
[C---:B------:R-:W-:Y:S01]  /*b2b0*/  VIADD R5, R15.reuse, 0x8 ;  /* 0x000000080f057836 */ /* 0x040fe20000000000 */
[-C--:B------:R-:W-:Y:S01]  /*b2c0*/  ISETP.GE.AND P0, PT, R15, R12.reuse, PT ;  /* 0x0000000c0f00720c */ /* 0x080fe20003f06270 */
[----:B------:R-:W-:Y:S01]  /*b2d0*/  IMAD.SHL.U32 R4, R4, 0x8, RZ ;  /* 0x0000000804047824 */ /* 0x000fe200078e00ff */
[----:B------:R-:W-:Y:S01]  /*b2e0*/  ULDC UR7, c[0x0][0x80c] ;  /* 0x0002030000077ab9 */ /* 0x000fe20000000800 */
[----:B------:R-:W-:Y:S01]  /*b2f0*/  IMAD R0, R16, UR6, RZ ;  /* 0x0000000610007c24 */ /* 0x000fe2000f8e02ff */
[-C--:B------:R-:W-:Y:S01]  /*b300*/  ISETP.GE.AND P6, PT, R5, R12.reuse, PT ;  /* 0x0000000c0500720c */ /* 0x080fe20003fc6270 */
[----:B------:R-:W-:Y:S01]  /*b310*/  VIADD R7, R15, 0x10 ;  /* 0x000000100f077836 */ /* 0x000fe20000000000 */
[----:B------:R-:W-:Y:S01]  /*b320*/  SHF.R.S32.HI R5, RZ, 0x1f, R4 ;  /* 0x0000001fff057819 */ /* 0x000fe20000011404 */
[----:B------:R-:W-:Y:S01]  /*b330*/  IMAD R17, R17, UR5, R0 ;  /* 0x0000000511117c24 */ /* 0x000fe2000f8e0200 */
[----:B------:R-:W-:Y:S01]  /*b340*/  SHF.R.S32.HI R0, RZ, 0x1f, R233 ;  /* 0x0000001fff007819 */ /* 0x000fe200000114e9 */
[----:B------:R-:W-:Y:S01]  /*b350*/  VIADD R9, R15, 0x18 ;  /* 0x000000180f097836 */ /* 0x000fe20000000000 */
[----:B------:R-:W-:Y:S01]  /*b360*/  ISETP.GE.OR P2, PT, R4, UR7, P0 ;  /* 0x0000000704007c0c */ /* 0x000fe20008746670 */
[----:B------:R-:W-:Y:S01]  /*b370*/  ULDC.64 UR8, c[0x0][0x828] ;  /* 0x00020a0000087ab9 */ /* 0x000fe20000000a00 */
[-C--:B------:R-:W-:Y:S01]  /*b380*/  ISETP.GE.AND P5, PT, R7, R12.reuse, PT ;  /* 0x0000000c0700720c */ /* 0x080fe20003fa6270 */
[----:B------:R-:W-:Y:S01]  /*b390*/  IMAD.WIDE.U32 R6, R16, UR5, R4 ;  /* 0x0000000510067c25 */ /* 0x000fe2000f8e0004 */
[----:B------:R-:W-:Y:S01]  /*b3a0*/  SEL R14, R0, RZ, !P1 ;  /* 0x000000ff000e7207 */ /* 0x000fe20004800000 */
[----:B------:R-:W-:Y:S01]  /*b3b0*/  BSSY B1, `(.L_x_176) ;  /* 0x000001c000017945 */ /* 0x000fe20003800000 */
[-C--:B------:R-:W-:Y:S01]  /*b3c0*/  ISETP.GE.AND P4, PT, R9, R12.reuse, PT ;  /* 0x0000000c0900720c */ /* 0x080fe20003f86270 */
[----:B------:R-:W-:Y:S01]  /*b3d0*/  VIADD R9, R15, 0x20 ;  /* 0x000000200f097836 */ /* 0x000fe20000000000 */
[----:B------:R-:W-:Y:S01]  /*b3e0*/  SEL R233, R233, RZ, !P1 ;  /* 0x000000ffe9e97207 */ /* 0x000fe20004800000 */
[----:B------:R-:W-:Y:S01]  /*b3f0*/  IMAD.IADD R7, R17, 0x1, R7 ;  /* 0x0000000111077824 */ /* 0x000fe200078e0207 */
[----:B------:R-:W-:Y:S01]  /*b400*/  P2R R20, PR, RZ, 0x40 ;  /* 0x00000040ff147803 */ /* 0x000fe20000000000 */
[----:B------:R-:W-:Y:S01]  /*b410*/  IMAD R0, R14, UR8, RZ ;  /* 0x000000080e007c24 */ /* 0x000fe2000f8e02ff */
[----:B------:R-:W-:Y:S01]  /*b420*/  ISETP.GE.AND P3, PT, R9, R12, PT ;  /* 0x0000000c0900720c */ /* 0x000fe20003f66270 */
[----:B------:R-:W-:Y:S01]  /*b430*/  IMAD.WIDE.U32 R10, R233, UR8, R6 ;  /* 0x00000008e90a7c25 */ /* 0x000fe2000f8e0006 */
[----:B------:R-:W-:-:S02]  /*b440*/  P2R R22, PR, RZ, 0x20 ;  /* 0x00000020ff167803 */ /* 0x000fc40000000000 */
[----:B------:R-:W-:Y:S01]  /*b450*/  P2R R16, PR, RZ, 0x10 ;  /* 0x00000010ff107803 */ /* 0x000fe20000000000 */
[----:B------:R-:W-:Y:S01]  /*b460*/  IMAD R9, R233, UR9, R0 ;  /* 0x00000009e9097c24 */ /* 0x000fe2000f8e0200 */
[----:B------:R-:W-:Y:S01]  /*b470*/  P2R R23, PR, RZ, 0x8 ;  /* 0x00000008ff177803 */ /* 0x000fe20000000000 */
[----:B------:R-:W-:Y:S01]  /*b480*/  IMAD.WIDE R2, R13, 0x50, R2 ;  /* 0x000000500d027825 */ /* 0x000fe200078e0202 */
[----:B------:R-:W-:-:S03]  /*b490*/  ISETP.GE.OR P1, PT, R4, UR7, P6 ;  /* 0x0000000704007c0c */ /* 0x000fc6000b726670 */
[----:B------:R-:W-:Y:S01]  /*b4a0*/  IMAD.IADD R9, R11, 0x1, R9 ;  /* 0x000000010b097824 */ /* 0x000fe200078e0209 */
[----:B------:R-:W-:Y:S09]  /*b4b0*/  @P2 BRA `(.L_x_177) ;  /* 0x00000000002c2947 */ /* 0x000ff20003800000 */
        /* <DEDUP_REMOVED lines=10> */
[----:B------:R1:W-:Y:S02]  /*b560*/  STG.E.128 desc[UR10][R24.64], RZ ;  /* 0x000000ff18007986 */ /* 0x0003e4000c101d0a */
.L_x_177:
[----:B------:R-:W-:Y:S05]  /*b570*/  BSYNC B1 ;  /* 0x0000000000017941 */ /* 0x000fea0003800000 */
.L_x_176:
[----:B------:R-:W-:Y:S01]  /*b580*/  BSSY B1, `(.L_x_178) ;  /* 0x0000011000017945 */ /* 0x000fe20003800000 */
[----:B------:R-:W-:-:S03]  /*b590*/  ISETP.GE.OR P2, PT, R4, UR7, P5 ;  /* 0x0000000704007c0c */ /* 0x000fc6000af46670 */
[----:B------:R-:W-:Y:S10]  /*b5a0*/  @P1 BRA `(.L_x_179) ;  /* 0x0000000000381947 */ /* 0x000ff40003800000 */
        /* <DEDUP_REMOVED lines=10> */
[----:B-1----:R-:W-:Y:S01]  /*b650*/  LEA R24, P1, R6, UR8, 0x1 ;  /* 0x0000000806187c11 */ /* 0x002fe2000f8208ff */
[----:B------:R-:W-:-:S05]  /*b660*/  IMAD.IADD R7, R7, 0x1, R13 ;  /* 0x0000000107077824 */ /* 0x000fca00078e020d */
[----:B------:R-:W-:-:S05]  /*b670*/  LEA.HI.X R25, R6, UR9, R7, 0x1, P1 ;  /* 0x0000000906197c11 */ /* 0x000fca00088f0c07 */
[----:B------:R2:W-:Y:S02]  /*b680*/  STG.E.128 desc[UR10][R24.64], RZ ;  /* 0x000000ff18007986 */ /* 0x0005e4000c101d0a */
.L_x_179:
[----:B------:R-:W-:Y:S05]  /*b690*/  BSYNC B1 ;  /* 0x0000000000017941 */ /* 0x000fea0003800000 */
.L_x_178:
        /* <DEDUP_REMOVED lines=13> */
[----:B-12---:R-:W-:Y:S01]  /*b770*/  LEA R24, P2, R6, UR8, 0x1 ;  /* 0x0000000806187c11 */ /* 0x006fe2000f8408ff */
[----:B------:R-:W-:-:S05]  /*b780*/  IMAD.IADD R7, R7, 0x1, R13 ;  /* 0x0000000107077824 */ /* 0x000fca00078e020d */
[----:B------:R-:W-:-:S05]  /*b790*/  LEA.HI.X R25, R6, UR9, R7, 0x1, P2 ;  /* 0x0000000906197c11 */ /* 0x000fca00090f0c07 */
[----:B------:R3:W-:Y:S02]  /*b7a0*/  STG.E.128 desc[UR10][R24.64], RZ ;  /* 0x000000ff18007986 */ /* 0x0007e4000c101d0a */
.L_x_181:
[----:B------:R-:W-:Y:S05]  /*b7b0*/  BSYNC B1 ;  /* 0x0000000000017941 */ /* 0x000fea0003800000 */
.L_x_180:
[----:B------:R-:W-:Y:S01]  /*b7c0*/  BSSY B1, `(.L_x_182) ;  /* 0x0000012000017945 */ /* 0x000fe20003800000 */
[----:B------:R-:W-:Y:S01]  /*b7d0*/  ISETP.GE.OR P2, PT, R4, UR7, P3 ;  /* 0x0000000704007c0c */ /* 0x000fe20009f46670 */
[----:B------:R-:W-:Y:S02]  /*b7e0*/  VIADD R17, R15, 0x28 ;  /* 0x000000280f117836 */ /* 0x000fe40000000000 */
        /* <DEDUP_REMOVED lines=11> */
[----:B-123--:R-:W-:Y:S01]  /*b8a0*/  LEA R24, P1, R6, UR8, 0x1 ;  /* 0x0000000806187c11 */ /* 0x00efe2000f8208ff */
[----:B------:R-:W-:-:S05]  /*b8b0*/  IMAD.IADD R7, R7, 0x1, R13 ;  /* 0x0000000107077824 */ /* 0x000fca00078e020d */
[----:B------:R-:W-:-:S05]  /*b8c0*/  LEA.HI.X R25, R6, UR9, R7, 0x1, P1 ;  /* 0x0000000906197c11 */ /* 0x000fca00088f0c07 */
[----:B------:R4:W-:Y:S02]  /*b8d0*/  STG.E.128 desc[UR10][R24.64], RZ ;  /* 0x000000ff18007986 */ /* 0x0009e4000c101d0a */
.L_x_183:
[----:B------:R-:W-:Y:S05]  /*b8e0*/  BSYNC B1 ;  /* 0x0000000000017941 */ /* 0x000fea0003800000 */
.L_x_182:
[----:B------:R-:W-:Y:S01]  /*b8f0*/  BSSY B1, `(.L_x_184) ;  /* 0x0000011000017945 */ /* 0x000fe20003800000 */
[----:B------:R-:W-:-:S03]  /*b900*/  ISETP.GE.AND P1, PT, R17, R12, PT ;  /* 0x0000000c1100720c */ /* 0x000fc60003f26270 */
        /* <DEDUP_REMOVED lines=11> */
[----:B-1234-:R-:W-:Y:S01]  /*b9c0*/  LEA R24, P2, R6, UR8, 0x1 ;  /* 0x0000000806187c11 */ /* 0x01efe2000f8408ff */
[----:B------:R-:W-:-:S05]  /*b9d0*/  IMAD.IADD R7, R7, 0x1, R13 ;  /* 0x0000000107077824 */ /* 0x000fca00078e020d */
[----:B------:R-:W-:-:S05]  /*b9e0*/  LEA.HI.X R25, R6, UR9, R7, 0x1, P2 ;  /* 0x0000000906197c11 */ /* 0x000fca00090f0c07 */
[----:B------:R1:W-:Y:S02]  /*b9f0*/  STG.E.128 desc[UR10][R24.64], RZ ;  /* 0x000000ff18007986 */ /* 0x0003e4000c101d0a */
.L_x_185:
[----:B------:R-:W-:Y:S05]  /*ba00*/  BSYNC B1 ;  /* 0x0000000000017941 */ /* 0x000fea0003800000 */
.L_x_184:
[----:B------:R-:W-:Y:S01]  /*ba10*/  ISETP.GE.OR P2, PT, R4, UR7, P1 ;  /* 0x0000000704007c0c */ /* 0x000fe20008f46670 */
[----:B0-----:R-:W-:Y:S01]  /*ba20*/  IMAD R0, R18, UR6, RZ ;  /* 0x0000000612007c24 */ /* 0x001fe2000f8e02ff */
[----:B------:R-:W-:Y:S01]  /*ba30*/  BSSY B1, `(.L_x_186) ;  /* 0x0000012000017945 */ /* 0x000fe20003800000 */
[----:B------:R-:W-:Y:S02]  /*ba40*/  VIADD R17, R15, 0x30 ;  /* 0x000000300f117836 */ /* 0x000fe40000000000 */
[----:B------:R-:W-:-:S08]  /*ba50*/  IMAD R21, R19, UR5, R0 ;  /* 0x0000000513157c24 */ /* 0x000fd0000f8e0200 */
[----:B------:R-:W-:Y:S05]  /*ba60*/  @P2 BRA `(.L_x_187) ;  /* 0x0000000000382947 */ /* 0x000fea0003800000 */
        /* <DEDUP_REMOVED lines=14> */
.L_x_187:
[----:B------:R-:W-:Y:S05]  /*bb50*/  BSYNC B1 ;  /* 0x0000000000017941 */ /* 0x000fea0003800000 */
.L_x_186:
[----:B------:R-:W-:Y:S01]  /*bb60*/  ISETP.GE.AND P2, PT, R17, R12, PT ;  /* 0x0000000c1100720c */ /* 0x000fe20003f46270 */
[----:B------:R-:W-:Y:S01]  /*bb70*/  ULDC UR4, c[0x0][0x83c] ;  /* 0x00020f0000047ab9 */ /* 0x000fe20000000800 */
[----:B------:R-:W-:Y:S01]  /*bb80*/  BSSY B1, `(.L_x_188) ;  /* 0x0000014000017945 */ /* 0x000fe20003800000 */
[C---:B------:R-:W-:Y:S01]  /*bb90*/  VIADD R17, R15.reuse, 0x38 ;  /* 0x000000380f117836 */ /* 0x040fe20000000000 */
[----:B------:R-:W-:Y:S01]  /*bba0*/  ISETP.GE.OR P3, PT, R4, UR7, P2 ;  /* 0x0000000704007c0c */ /* 0x000fe20009766670 */
[C---:B------:R-:W-:Y:S02]  /*bbb0*/  VIADD R19, R15.reuse, 0x40 ;  /* 0x000000400f137836 */ /* 0x040fe40000000000 */
[----:B------:R-:W-:-:S10]  /*bbc0*/  VIADD R15, R15, 0x48 ;  /* 0x000000480f0f7836 */ /* 0x000fd40000000000 */
        /* <DEDUP_REMOVED lines=11> */
[----:B01234-:R-:W-:Y:S01]  /*bc80*/  LEA R24, P3, R6, UR8, 0x1 ;  /* 0x0000000806187c11 */ /* 0x01ffe2000f8608ff */
[----:B------:R-:W-:-:S05]  /*bc90*/  IMAD.IADD R7, R7, 0x1, R13 ;  /* 0x0000000107077824 */ /* 0x000fca00078e020d */
[----:B------:R-:W-:-:S05]  /*bca0*/  LEA.HI.X R25, R6, UR9, R7, 0x1, P3 ;  /* 0x0000000906197c11 */ /* 0x000fca00098f0c07 */
[----:B------:R0:W-:Y:S02]  /*bcb0*/  STG.E.128 desc[UR10][R24.64], RZ ;  /* 0x000000ff18007986 */ /* 0x0001e4000c101d0a */
.L_x_189:
[----:B------:R-:W-:Y:S05]  /*bcc0*/  BSYNC B1 ;  /* 0x0000000000017941 */ /* 0x000fea0003800000 */
.L_x_188:
[----:B------:R-:W-:Y:S01]  /*bcd0*/  ISETP.GE.AND P3, PT, R17, R12, PT ;  /* 0x0000000c1100720c */ /* 0x000fe20003f66270 */
[----:B------:R-:W-:Y:S03]  /*bce0*/  BSSY B1, `(.L_x_190) ;  /* 0x0000011000017945 */ /* 0x000fe60003800000 */
[----:B------:R-:W-:-:S13]  /*bcf0*/  ISETP.GE.OR P4, PT, R4, UR7, P3 ;  /* 0x0000000704007c0c */ /* 0x000fda0009f86670 */
        /* <DEDUP_REMOVED lines=15> */
.L_x_191:
[----:B------:R-:W-:Y:S05]  /*bdf0*/  BSYNC B1 ;  /* 0x0000000000017941 */ /* 0x000fea0003800000 */
.L_x_190:
        /* <DEDUP_REMOVED lines=18> */
.L_x_193:
[----:B------:R-:W-:Y:S05]  /*bf20*/  BSYNC B1 ;  /* 0x0000000000017941 */ /* 0x000fea0003800000 */
.L_x_192:
        /* <DEDUP_REMOVED lines=17> */
[----:B------:R0:W-:Y:S02]  /*c040*/  STG.E.128 desc[UR10][R8.64], RZ ;  /* 0x000000ff08007986 */ /* 0x0001e4000c101d0a */
.L_x_195:
[----:B------:R-:W-:Y:S05]  /*c050*/  BSYNC B1 ;  /* 0x0000000000017941 */ /* 0x000fea0003800000 */
.L_x_194:
[----:B------:R-:W-:Y:S01]  /*c060*/  P2R R0, PR, RZ, 0x8 ;  /* 0x00000008ff007803 */ /* 0x000fe20000000000 */
[----:B------:R-:W-:Y:S01]  /*c070*/  IMAD.WIDE.U32 R6, R18, UR5, R4 ;  /* 0x0000000512067c25 */ /* 0x000fe2000f8e0004 */
[----:B------:R-:W-:Y:S01]  /*c080*/  ISETP.NE.AND P3, PT, R20, RZ, PT ;  /* 0x000000ff1400720c */ /* 0x000fe20003f65270 */
[----:B------:R-:W-:Y:S01]  /*c090*/  ULDC.64 UR6, c[0x0][0x858] ;  /* 0x0002160000067ab9 */ /* 0x000fe20000000a00 */
[----:B0-----:R-:W-:Y:S01]  /*c0a0*/  P2R R8, PR, RZ, 0x10 ;  /* 0x00000010ff087803 */ /* 0x001fe20000000000 */
[----:B------:R-:W-:Y:S01]  /*c0b0*/  IMAD.IADD R7, R21, 0x1, R7 ;  /* 0x0000000115077824 */ /* 0x000fe200078e0207 */
[----:B------:R-:W-:Y:S01]  /*c0c0*/  P2R R9, PR, RZ, 0x20 ;  /* 0x00000020ff097803 */ /* 0x000fe20000000000 */
[----:B------:R-:W-:Y:S01]  /*c0d0*/  BSSY B1, `(.L_x_196) ;  /* 0x0000024000017945 */ /* 0x000fe20003800000 */
[----:B------:R-:W-:Y:S02]  /*c0e0*/  ISETP.GE.OR P0, PT, R4, UR4, P0 ;  /* 0x0000000404007c0c */ /* 0x000fe40008706670 */
[----:B------:R-:W-:-:S02]  /*c0f0*/  ISETP.NE.AND P4, PT, R22, RZ, PT ;  /* 0x000000ff1600720c */ /* 0x000fc40003f85270 */
[----:B------:R-:W-:Y:S02]  /*c100*/  ISETP.NE.AND P5, PT, R16, RZ, PT ;  /* 0x000000ff1000720c */ /* 0x000fe40003fa5270 */
[C---:B------:R-:W-:Y:S02]  /*c110*/  ISETP.GE.OR P3, PT, R4.reuse, UR4, P3 ;  /* 0x0000000404007c0c */ /* 0x040fe40009f66670 */
[C---:B------:R-:W-:Y:S02]  /*c120*/  ISETP.GE.OR P4, PT, R4.reuse, UR4, P4 ;  /* 0x0000000404007c0c */ /* 0x040fe4000a786670 */
[----:B------:R-:W-:Y:S02]  /*c130*/  P2R R10, PR, RZ, 0x8 ;  /* 0x00000008ff0a7803 */ /* 0x000fe40000000000 */
[----:B------:R-:W-:Y:S02]  /*c140*/  ISETP.GE.OR P5, PT, R4, UR4, P5 ;  /* 0x0000000404007c0c */ /* 0x000fe4000afa6670 */
[----:B------:R-:W-:Y:S01]  /*c150*/  ISETP.NE.AND P3, PT, R0, RZ, PT ;  /* 0x000000ff0000720c */ /* 0x000fe20003f65270 */
[----:B------:R-:W-:Y:S01]  /*c160*/  IMAD R0, R14, UR6, RZ ;  /* 0x000000060e007c24 */ /* 0x000fe2000f8e02ff */
[----:B------:R-:W-:-:S02]  /*c170*/  P2R R12, PR, RZ, 0x10 ;  /* 0x00000010ff0c7803 */ /* 0x000fc40000000000 */
[----:B------:R-:W-:Y:S01]  /*c180*/  P2R R13, PR, RZ, 0x20 ;  /* 0x00000020ff0d7803 */ /* 0x000fe20000000000 */
[----:B------:R-:W-:Y:S01]  /*c190*/  IMAD R5, R233, UR7, R0 ;  /* 0x00000007e9057c24 */ /* 0x000fe2000f8e0200 */
[----:B------:R-:W-:Y:S02]  /*c1a0*/  ISETP.NE.AND P4, PT, R8, RZ, PT ;  /* 0x000000ff0800720c */ /* 0x000fe40003f85270 */
[----:B------:R-:W-:Y:S01]  /*c1b0*/  ISETP.NE.AND P5, PT, R9, RZ, PT ;  /* 0x000000ff0900720c */ /* 0x000fe20003fa5270 */
[----:B------:R-:W-:Y:S01]  /*c1c0*/  IMAD.WIDE.U32 R8, R233, UR6, R6 ;  /* 0x00000006e9087c25 */ /* 0x000fe2000f8e0006 */
[----:B------:R-:W-:Y:S02]  /*c1d0*/  ISETP.NE.AND P6, PT, R23, RZ, PT ;  /* 0x000000ff1700720c */ /* 0x000fe40003fc5270 */
[C---:B------:R-:W-:Y:S01]  /*c1e0*/  ISETP.GE.OR P1, PT, R4.reuse, UR4, P1 ;  /* 0x0000000404007c0c */ /* 0x040fe20008f26670 */
[----:B------:R-:W-:Y:S01]  /*c1f0*/  IMAD.IADD R7, R9, 0x1, R5 ;  /* 0x0000000109077824 */ /* 0x000fe200078e0205 */
[----:B------:R-:W-:-:S02]  /*c200*/  ISETP.GE.OR P6, PT, R4, UR4, P6 ;  /* 0x0000000404007c0c */ /* 0x000fc4000b7c6670 */
[C---:B------:R-:W-:Y:S02]  /*c210*/  ISETP.GE.OR P2, PT, R4.reuse, UR4, P2 ;  /* 0x0000000404007c0c */ /* 0x040fe40009746670 */
[C---:B------:R-:W-:Y:S02]  /*c220*/  ISETP.GE.OR P3, PT, R4.reuse, UR4, P3 ;  /* 0x0000000404007c0c */ /* 0x040fe40009f66670 */
[C---:B------:R-:W-:Y:S02]  /*c230*/  ISETP.GE.OR P4, PT, R4.reuse, UR4, P4 ;  /* 0x0000000404007c0c */ /* 0x040fe4000a786670 */
[----:B------:R-:W-:Y:S01]  /*c240*/  ISETP.GE.OR P5, PT, R4, UR4, P5 ;  /* 0x0000000404007c0c */ /* 0x000fe2000afa6670 */
[----:B------:R-:W-:-:S12]  /*c250*/  @P0 BRA `(.L_x_197) ;  /* 0x00000000002c0947 */ /* 0x000fd80003800000 */
        /* <DEDUP_REMOVED lines=11> */
.L_x_197:
[----:B------:R-:W-:Y:S05]  /*c310*/  BSYNC B1 ;  /* 0x0000000000017941 */ /* 0x000fea0003800000 */
.L_x_196:
[----:B------:R-:W-:Y:S01]  /*c320*/  ISETP.NE.AND P0, PT, R10, RZ, PT ;  /* 0x000000ff0a00720c */ /* 0x000fe20003f05270 */
[----:B------:R-:W-:-:S12]  /*c330*/  BSSY B1, `(.L_x_198) ;  /* 0x0000010000017945 */ /* 0x000fd80003800000 */
        /* <DEDUP_REMOVED lines=15> */
.L_x_199:
[----:B------:R-:W-:Y:S05]  /*c430*/  BSYNC B1 ;  /* 0x0000000000017941 */ /* 0x000fea0003800000 */
.L_x_198:
[----:B------:R-:W-:Y:S01]  /*c440*/  ISETP.NE.AND P0, PT, R12, RZ, PT ;  /* 0x000000ff0c00720c */ /* 0x000fe20003f05270 */
[----:B------:R-:W-:-:S12]  /*c450*/  BSSY B1, `(.L_x_200) ;  /* 0x0000010000017945 */ /* 0x000fd80003800000 */
        /* <DEDUP_REMOVED lines=15> */
.L_x_201:
[----:B------:R-:W-:Y:S05]  /*c550*/  BSYNC B1 ;  /* 0x0000000000017941 */ /* 0x000fea0003800000 */
.L_x_200:
        /* <DEDUP_REMOVED lines=17> */
.L_x_203:
[----:B------:R-:W-:Y:S05]  /*c670*/  BSYNC B1 ;  /* 0x0000000000017941 */ /* 0x000fea0003800000 */
.L_x_202:
        /* <DEDUP_REMOVED lines=16> */
.L_x_205:
[----:B------:R-:W-:Y:S05]  /*c780*/  BSYNC B1 ;  /* 0x0000000000017941 */ /* 0x000fea0003800000 */
.L_x_204:
        /* <DEDUP_REMOVED lines=16> */
.L_x_207:
[----:B------:R-:W-:Y:S05]  /*c890*/  BSYNC B1 ;  /* 0x0000000000017941 */ /* 0x000fea0003800000 */
.L_x_206:
        /* <DEDUP_REMOVED lines=16> */
.L_x_209:
[----:B------:R-:W-:Y:S05]  /*c9a0*/  BSYNC B1 ;  /* 0x0000000000017941 */ /* 0x000fea0003800000 */
.L_x_208:
        /* <DEDUP_REMOVED lines=16> */
.L_x_211:
[----:B------:R-:W-:Y:S05]  /*cab0*/  BSYNC B1 ;  /* 0x0000000000017941 */ /* 0x000fea0003800000 */
.L_x_210:
        /* <DEDUP_REMOVED lines=16> */
.L_x_213:
[----:B------:R-:W-:Y:S05]  /*cbc0*/  BSYNC B1 ;  /* 0x0000000000017941 */ /* 0x000fea0003800000 */
.L_x_212:
[----:B------:R-:W-:Y:S05]  /*cbd0*/  @P5 BRA `(.L_x_117) ;  /* 0x0000002000245947 */ /* 0x000fea0003800000 */
[----:B------:R-:W-:Y:S01]  /*cbe0*/  IADD3 R5, P0, R2, 0x48, RZ ;  /* 0x0000004802057810 */ /* 0x000fe20007f1e0ff */
        /* <DEDUP_REMOVED lines=12> */
[----:B------:R0:W-:Y:S01]  /*ccb0*/  STG.E.128 desc[UR6][R4.64], RZ ;  /* 0x000000ff04007986 */ /* 0x0001e2000c101d06 */
[----:B------:R-:W-:Y:S05]  /*ccc0*/  BRA `(.L_x_117) ;  /* 0x0000001c00e87947 */ /* 0x000fea0003800000 */
.L_x_112:
[----:B------:R-:W-:-:S08]  /*ccd0*/  NOP ;  /* 0x0000000000007918 */ /* 0x000fd00000000000 */
[----:B------:R-:W0:-:S00]  /*cce0*/  USETMAXREG.DEALLOC.CTAPOOL 0x18 ;  /* 0x00000018000079c8 */ /* 0x000e0000080e0500 */
[----:B0-----:R-:W-:-:S06]  /*ccf0*/  LOP3.LUT R0, R0, 0x3, RZ, 0xc0, !PT ;  /* 0x0000000300007812 */ /* 0x001fcc00078ec0ff */
[----:B------:R-:W0:Y:S02]  /*cd00*/  SHFL.IDX PT, R0, R0, RZ, 0x1f ;  /* 0x00001fff00007589 */ /* 0x000e2400000e0000 */
[----:B0-----:R-:W-:-:S13]  /*cd10*/  ISETP.NE.AND P0, PT, R0, RZ, PT ;  /* 0x000000ff0000720c */ /* 0x001fda0003f05270 */
[----:B------:R-:W-:Y:S05]  /*cd20*/  @P0 BRA `(.L_x_117) ;  /* 0x0000001c00d00947 */ /* 0x000fea0003800000 */
[----:B------:R-:W-:Y:S01]  /*cd30*/  ULDC.64 UR4, c[0x0][0x8d8] ;  /* 0x0002360000047ab9 */ /* 0x000fe20000000a00 */
[----:B------:R-:W0:Y:S01]  /*cd40*/  S2R R9, SR_CTAID.Z ;  /* 0x0000000000097919 */ /* 0x000e220000002700 */
[----:B------:R-:W-:Y:S01]  /*cd50*/  ISETP.NE.U32.AND P0, PT, RZ, UR4, PT ;  /* 0x00000004ff007c0c */ /* 0x000fe2000bf05070 */
[----:B------:R-:W1:Y:S03]  /*cd60*/  S2UR UR20, SR_CTAID.Y ;  /* 0x00000000001479c3 */ /* 0x000e660000002600 */
[----:B------:R-:W-:-:S13]  /*cd70*/  ISETP.NE.AND.EX P0, PT, RZ, UR5, PT, P0 ;  /* 0x00000005ff007c0c */ /* 0x000fda000bf05300 */
[----:B------:R-:W-:Y:S05]  /*cd80*/  @!P0 BRA `(.L_x_214) ;  /* 0x0000000000148947 */ /* 0x000fea0003800000 */
[----:B------:R-:W0:Y:S01]  /*cd90*/  LDC.64 R2, c[0x0][0x8d8] ;  /* 0x00023600ff027b82 */ /* 0x000e220000000a00 */
[----:B------:R-:W-:Y:S01]  /*cda0*/  ULDC.64 UR4, c[0x0][0x208] ;  /* 0x0000820000047ab9 */ /* 0x000fe20000000a00 */
[----:B0-----:R-:W-:-:S05]  /*cdb0*/  IMAD.WIDE R2, R9, 0x4, R2 ;  /* 0x0000000409027825 */ /* 0x001fca00078e0202 */
[----:B------:R0:W5:Y:S01]  /*cdc0*/  LDG.E R5, desc[UR4][R2.64] ;  /* 0x0000000402057981 */ /* 0x000162000c1e1900 */
[----:B------:R-:W-:Y:S05]  /*cdd0*/  BRA `(.L_x_215) ;  /* 0x0000000000307947 */ /* 0x000fea0003800000 */
.L_x_214:
        /* <DEDUP_REMOVED lines=9> */
[----:B--2---:R-:W-:Y:S01]  /*ce70*/  IMAD.IADD R5, R0, 0x1, -R5 ;  /* 0x0000000100057824 */ /* 0x004fe200078e0a05 */
[----:B------:R-:W-:Y:S06]  /*ce80*/  BRA `(.L_x_215) ;  /* 0x0000000000047947 */ /* 0x000fec0003800000 */
.L_x_216:
[----:B------:R-:W2:Y:S02]  /*ce90*/  LDC R5, c[0x0][0x8bc] ;  /* 0x00022f00ff057b82 */ /* 0x000ea40000000800 */
.L_x_215:
[----:B------:R-:W3:Y:S01]  /*cea0*/  S2R R12, SR_CTAID.X ;  /* 0x00000000000c7919 */ /* 0x000ee20000002500 */
[----:B------:R-:W-:Y:S02]  /*ceb0*/  IMAD.MOV.U32 R0, RZ, RZ, 0x1 ;  /* 0x00000001ff007424 */ /* 0x000fe400078e00ff */
[----:B------:R-:W-:Y:S02]  /*cec0*/  IMAD.MOV.U32 R4, RZ, RZ, 0x1 ;  /* 0x00000001ff047424 */ /* 0x000fe400078e00ff */
[----:B---3--:R-:W-:-:S05]  /*ced0*/  IMAD R12, R12, 0x50, RZ ;  /* 0x000000500c0c7824 */ /* 0x008fca00078e02ff */
[----:B--2--5:R-:W-:Y:S01]  /*cee0*/  ISETP.GE.AND P0, PT, R12, R5, PT ;  /* 0x000000050c00720c */ /* 0x024fe20003f06270 */
[----:B------:R-:W-:-:S03]  /*cef0*/  IMAD.MOV.U32 R5, RZ, RZ, RZ ;  /* 0x000000ffff057224 */ /* 0x000fc600078e00ff */
[----:B0-----:R-:W-:-:S04]  /*cf00*/  SEL R9, R9, 0xffffffff, !P0 ;  /* 0xffffffff09097807 */ /* 0x001fc80004000000 */
[----:B------:R-:W-:-:S13]  /*cf10*/  ISETP.GE.AND P0, PT, R9, RZ, PT ;  /* 0x000000ff0900720c */ /* 0x000fda0003f06270 */
[----:B------:R-:W-:Y:S05]  /*cf20*/  @!P0 BRA `(.L_x_217) ;  /* 0x0000001800d48947 */ /* 0x000fea0003800000 */
[----:B------:R-:W0:Y:S01]  /*cf30*/  LDC.64 R10, c[0x0][0x770] ;  /* 0x0001dc00ff0a7b82 */ /* 0x000e220000000a00 */
[----:B------:R-:W-:-:S07]  /*cf40*/  ULDC.64 UR6, c[0x0][0x208] ;  /* 0x0000820000067ab9 */ /* 0x000fce0000000a00 */
[----:B------:R-:W2:Y:S08]  /*cf50*/  LDC.64 R4, c[0x0][0x770] ;  /* 0x0001dc00ff047b82 */ /* 0x000eb00000000a00 */
[----:B------:R-:W3:Y:S01]  /*cf60*/  LDC.64 R6, c[0x0][0x778] ;  /* 0x0001de00ff067b82 */ /* 0x000ee20000000a00 */
[----:B0-----:R-:W-:-:S07]  /*cf70*/  ISETP.NE.U32.AND P1, PT, R10, RZ, PT ;  /* 0x000000ff0a00720c */ /* 0x001fce0003f25070 */
[----:B------:R-:W0:Y:S01]  /*cf80*/  LDC.64 R2, c[0x0][0x780] ;  /* 0x0001e000ff027b82 */ /* 0x000e220000000a00 */
[----:B------:R-:W-:Y:S01]  /*cf90*/  ISETP.NE.AND.EX P1, PT, R11, RZ, PT, P1 ;  /* 0x000000ff0b00720c */ /* 0x000fe20003f25310 */
[----:B--2---:R-:W-:Y:S01]  /*cfa0*/  IMAD.WIDE R4, R9, 0x4, R4 ;  /* 0x0000000409047825 */ /* 0x004fe200078e0204 */
[----:B---3--:R-:W-:-:S11]  /*cfb0*/  ISETP.NE.U32.AND P0, PT, R6, RZ, PT ;  /* 0x000000ff0600720c */ /* 0x008fd60003f05070 */
[----:B------:R-:W2:Y:S01]  /*cfc0*/  @P1 LDG.E R14, desc[UR6][R4.64] ;  /* 0x00000006040e1981 */ /* 0x000ea2000c1e1900 */
[----:B------:R-:W-:-:S03]  /*cfd0*/  ISETP.NE.AND.EX P0, PT, R7, RZ, PT, P0 ;  /* 0x000000ff0700720c */ /* 0x000fc60003f05300 */
[----:B------:R-:W3:Y:S01]  /*cfe0*/  @P1 LDG.E R15, desc[UR6][R4.64] ;  /* 0x00000006040f1981 */ /* 0x000ee2000c1e1900 */
[----:B0-----:R-:W-:-:S04]  /*cff0*/  ISETP.NE.U32.AND P2, PT, R2, RZ, PT ;  /* 0x000000ff0200720c */ /* 0x001fc80003f45070 */
[----:B------:R-:W-:-:S05]  /*d000*/  ISETP.NE.AND.EX P2, PT, R3, RZ, PT, P2 ;  /* 0x000000ff0300720c */ /* 0x000fca0003f45320 */
[----:B------:R-:W0:Y:S08]  /*d010*/  @P0 LDC.64 R2, c[0x0][0x778] ;  /* 0x0001de00ff020b82 */ /* 0x000e300000000a00 */
[----:B------:R-:W4:Y:S01]  /*d020*/  @P2 LDC.64 R6, c[0x0][0x780] ;  /* 0x0001e000ff062b82 */ /* 0x000f220000000a00 */
[----:B------:R-:W-:Y:S01]  /*d030*/  IMAD.MOV.U32 R13, RZ, RZ, RZ ;  /* 0x000000ffff0d7224 */ /* 0x000fe200078e00ff */
[----:B------:R-:W-:Y:S01]  /*d040*/  ULDC UR4, c[0x0][0x280] ;  /* 0x0000a00000047ab9 */ /* 0x000fe20000000800 */
[----:B0-----:R-:W-:-:S05]  /*d050*/  @P0 IMAD.WIDE R2, R9, 0x4, R2 ;  /* 0x0000000409020825 */ /* 0x001fca00078e0202 */
[----:B------:R4:W5:Y:S01]  /*d060*/  @P0 LDG.E R13, desc[UR6][R2.64] ;  /* 0x00000006020d0981 */ /* 0x000962000c1e1900 */
[----:B------:R-:W-:Y:S02]  /*d070*/  IMAD.U32 R8, RZ, RZ, UR4 ;  /* 0x00000004ff087e24 */ /* 0x000fe4000f8e00ff */
[----:B----4-:R-:W-:Y:S01]  /*d080*/  @P2 IMAD.WIDE R2, R9, 0x4, R6 ;  /* 0x0000000409022825 */ /* 0x010fe200078e0206 */
[----:B------:R-:W-:-:S04]  /*d090*/  VOTEU.ANY UP0, P1 ;  /* 0x00000000003f7886 */ /* 0x000fc80000800100 */
[----:B------:R0:W5:Y:S02]  /*d0a0*/  @P2 LDG.E R8, desc[UR6][R2.64] ;  /* 0x0000000602082981 */ /* 0x000164000c1e1900 */
[----:B0-----:R-:W-:Y:S01]  /*d0b0*/  CS2R R2, SRZ ;  /* 0x0000000000027805 */ /* 0x001fe2000001ff00 */
[----:B--2---:R-:W-:-:S05]  /*d0c0*/  @P1 IMAD R14, R9, 0x40, R14 ;  /* 0x00000040090e1824 */ /* 0x004fca00078e020e */
[----:B------:R-:W-:-:S04]  /*d0d0*/  @P1 SHF.R.S32.HI R7, RZ, 0x1f, R14 ;  /* 0x0000001fff071819 */ /* 0x000fc8000001140e */
[----:B------:R-:W-:-:S04]  /*d0e0*/  @P1 LEA.HI R7, R7, R14, RZ, 0x6 ;  /* 0x0000000e07071211 */ /* 0x000fc800078f30ff */
[----:B------:R-:W-:Y:S02]  /*d0f0*/  @P1 LOP3.LUT R7, R7, 0xffffffc0, RZ, 0xc0, !PT ;  /* 0xffffffc007071812 */ /* 0x000fe400078ec0ff */
[----:B---3--:R-:W-:Y:S02]  /*d100*/  @P1 R2UR UR4, R15 ;  /* 0x000000000f0412ca */ /* 0x008fe400000e0000 */
[--C-:B------:R-:W-:Y:S01]  /*d110*/  @P1 SHF.R.S32.HI R6, RZ, 0x1f, R7.reuse ;  /* 0x0000001fff061819 */ /* 0x100fe20000011407 */
[----:B------:R-:W-:-:S04]  /*d120*/  @P1 IMAD.MOV.U32 R2, RZ, RZ, R7 ;  /* 0x000000ffff021224 */ /* 0x000fc800078e0007 */
[----:B------:R-:W-:Y:S01]  /*d130*/  @P1 IMAD.MOV.U32 R3, RZ, RZ, R6 ;  /* 0x000000ffff031224 */ /* 0x000fe200078e0006 */
[----:B------:R-:W-:Y:S07]  /*d140*/  @P2 BRA `(.L_x_218) ;  /* 0x0000000000142947 */ /* 0x000fee0003800000 */
[----:B------:R-:W-:Y:S05]  /*d150*/  @!P1 BRA `(.L_x_218) ;  /* 0x0000000000109947 */ /* 0x000fea0003800000 */
[----:B------:R-:W-:Y:S02]  /*d160*/  ULDC.64 UR6, c[0x0][0x208] ;  /* 0x0000820000067ab9 */ /* 0x000fe40000000a00 */
[----:B------:R-:W2:Y:S04]  /*d170*/  LDG.E R7, desc[UR6][R4.64] ;  /* 0x0000000604077981 */ /* 0x000ea8000c1e1900 */
[----:B-----5:R-:W2:Y:S02]  /*d180*/  LDG.E R8, desc[UR6][R4.64+0x4] ;  /* 0x0000040604087981 */ /* 0x020ea4000c1e1900 */
[----:B--2---:R-:W-:-:S07]  /*d190*/  IMAD.IADD R8, R8, 0x1, -R7 ;  /* 0x0000000108087824 */ /* 0x004fce00078e0a07 */
.L_x_218:
[----:B-----5:R-:W-:Y:S01]  /*d1a0*/  ISETP.GE.AND P1, PT, R8, 0x1, PT ;  /* 0x000000010800780c */ /* 0x020fe20003f26270 */
[----:B------:R-:W-:Y:S01]  /*d1b0*/  UMOV UR51, URZ ;  /* 0x0000003f00337c82 */ /* 0x000fe20008000000 */
[----:B------:R-:W-:Y:S01]  /*d1c0*/  @UP0 UMOV UR51, UR4 ;  /* 0x0000000400330c82 */ /* 0x000fe20008000000 */
[----:B------:R-:W-:Y:S02]  /*d1d0*/  IMAD.MOV.U32 R5, RZ, RZ, RZ ;  /* 0x000000ffff057224 */ /* 0x000fe400078e00ff */
[----:B------:R-:W-:-:S08]  /*d1e0*/  IMAD.MOV.U32 R4, RZ, RZ, 0x1 ;  /* 0x00000001ff047424 */ /* 0x000fd000078e00ff */
[----:B------:R-:W-:Y:S05]  /*d1f0*/  @!P1 BRA `(.L_x_217) ;  /* 0x0000001800209947 */ /* 0x000fea0003800000 */
[----:B------:R-:W-:Y:S01]  /*d200*/  R2UR UR11, R12 ;  /* 0x000000000c0b72ca */ /* 0x000fe200000e0000 */
[----:B------:R-:W-:Y:S01]  /*d210*/  ULDC UR5, c[0x0][0x2e8] ;  /* 0x0000ba0000057ab9 */ /* 0x000fe20000000800 */
[----:B------:R-:W-:Y:S01]  /*d220*/  R2UR UR4, R13 ;  /* 0x000000000d0472ca */ /* 0x000fe200000e0000 */
[----:B------:R-:W-:Y:S01]  /*d230*/  UISETP.NE.AND UP0, UPT, UR5, 0x1, UPT ;  /* 0x000000010500788c */ /* 0x000fe2000bf05270 */
[----:B------:R-:W0:Y:S01]  /*d240*/  LDC.64 R12, c[0x0][0x720] ;  /* 0x0001c800ff0c7b82 */ /* 0x000e220000000a00 */
[----:B------:R-:W-:Y:S01]  /*d250*/  ISETP.NE.U32.AND P1, PT, R10, RZ, PT ;  /* 0x000000ff0a00720c */ /* 0x000fe20003f25070 */
[----:B------:R-:W-:Y:S01]  /*d260*/  VOTEU.ANY UP1, P0 ;  /* 0x00000000003f7886 */ /* 0x000fe20000020100 */
[----:B------:R-:W-:Y:S02]  /*d270*/  R2UR UR21, R9 ;  /* 0x00000000091572ca */ /* 0x000fe400000e0000 */
[----:B------:R-:W-:Y:S02]  /*d280*/  ELECT P0, URZ, PT ;  /* 0x00000000003f782f */ /* 0x000fe40003800000 */
[----:B------:R-:W-:Y:S01]  /*d290*/  ISETP.NE.AND.EX P1, PT, R11, RZ, PT, P1 ;  /* 0x000000ff0b00720c */ /* 0x000fe20003f25310 */
[----:B-1----:R-:W-:Y:S01]  /*d2a0*/  UMOV UR12, UR20 ;  /* 0x00000014000c7c82 */ /* 0x002fe20008000000 */
[----:B------:R-:W-:Y:S01]  /*d2b0*/  SHF.R.S32.HI R15, RZ, 0x1f, R9 ;  /* 0x0000001fff0f7819 */ /* 0x000fe20000011409 */
[----:B------:R-:W-:Y:S01]  /*d2c0*/  IMAD.MOV.U32 R5, RZ, RZ, RZ ;  /* 0x000000ffff057224 */ /* 0x000fe200078e00ff */
[----:B------:R-:W-:Y:S01]  /*d2d0*/  @UP0 ULDC UR6, c[0x0][0x2f0] ;  /* 0x0000bc0000060ab9 */ /* 0x000fe20000000800 */
[----:B------:R-:W-:Y:S01]  /*d2e0*/  UIADD3 UR11, UR11, UR4, URZ ;  /* 0x000000040b0b7290 */ /* 0x000fe2000fffe03f */
[----:B------:R-:W-:Y:S01]  /*d2f0*/  SEL R15, R15, RZ, !P1 ;  /* 0x000000ff0f0f7207 */ /* 0x000fe20004800000 */
[----:B------:R-:W-:Y:S01]  /*d300*/  IMAD.MOV.U32 R4, RZ, RZ, 0x1 ;  /* 0x00000001ff047424 */ /* 0x000fe200078e00ff */
[----:B------:R-:W-:Y:S01]  /*d310*/  @UP0 ULDC UR4, c[0x0][0x2ec] ;  /* 0x0000bb0000040ab9 */ /* 0x000fe20000000800 */
[----:B------:R-:W-:-:S02]  /*d320*/  USEL UR13, UR21, URZ, !UP1 ;  /* 0x0000003f150d7287 */ /* 0x000fc4000c800000 */
[----:B------:R-:W-:Y:S02]  /*d330*/  UIMAD.WIDE.U32 UR4, UR20, UR4, URZ ;  /* 0x00000004140472a5 */ /* 0x000fe4000f8e003f */
[----:B------:R-:W-:Y:S01]  /*d340*/  VOTEU.ANY UP1, P1 ;  /* 0x00000000003f7886 */ /* 0x000fe20000820100 */
[----:B------:R-:W-:Y:S02]  /*d350*/  USEL UR21, UR21, URZ, !UP1 ;  /* 0x0000003f15157287 */ /* 0x000fe4000c800000 */
[----:B------:R-:W-:Y:S01]  /*d360*/  @UP0 USHF.R.U32.HI UR12, URZ, UR6, UR5 ;  /* 0x000000063f0c0299 */ /* 0x000fe20008011605 */
[----:B0-----:R-:W-:-:S04]  /*d370*/  IMAD R14, R15, R12, RZ ;  /* 0x0000000c0f0e7224 */ /* 0x001fc800078e02ff */
[----:B------:R-:W-:Y:S01]  /*d380*/  IMAD R14, R13, UR21, R14 ;  /* 0x000000150d0e7c24 */ /* 0x000fe2000f8e020e */
[----:B------:R-:W-:Y:S06]  /*d390*/  @!P0 BRA `(.L_x_217) ;  /* 0x0000001400b88947 */ /* 0x000fec0003800000 */
[----:B------:R-:W0:Y:S01]  /*d3a0*/  S2R R5, SR_CgaCtaId ;  /* 0x0000000000057919 */ /* 0x000e220000008800 */
[----:B------:R-:W-:Y:S01]  /*d3b0*/  MOV R0, 0x400 ;  /* 0x0000040000007802 */ /* 0x000fe20000000f00 */
[----:B------:R-:W1:Y:S03]  /*d3c0*/  S2R R4, SR_CTAID.Y ;  /* 0x0000000000047919 */ /* 0x000e660000002600 */
[----:B0-----:R-:W-:Y:S01]  /*d3d0*/  LEA R0, R5, R0, 0x18 ;  /* 0x0000000005007211 */ /* 0x001fe200078ec0ff */
[----:B------:R-:W-:-:S05]  /*d3e0*/  IMAD.MOV.U32 R5, RZ, RZ, 0x1 ;  /* 0x00000001ff057424 */ /* 0x000fca00078e00ff */
[----:B------:R-:W-:-:S04]  /*d3f0*/  SHF.L.U32 R5, R5, 0x1f, RZ ;  /* 0x0000001f05057819 */ /* 0x000fc800000006ff */
[----:B------:R-:W0:Y:S02]  /*d400*/  SYNCS.PHASECHK.TRANS64.TRYWAIT P0, [R0+URZ+0x31620], R5 ;  /* 0x03162005000075a7 */ /* 0x000e24000800017f */
[----:B01----:R-:W-:Y:S05]  /*d410*/  @!P0 BRA `(.L_x_219) ;  /* 0x0000001800588947 */ /* 0x003fea0003800000 */
.L_x_234:
[----:B------:R-:W1:Y:S01]  /*d420*/  S2R R6, SR_TID.X ;  /* 0x0000000000067919 */ /* 0x000e620000002100 */
[----:B------:R-:W-:Y:S01]  /*d430*/  IMAD.WIDE.U32 R18, R12, UR21, RZ ;  /* 0x000000150c127c25 */ /* 0x000fe2000f8e00ff */
[----:B------:R-:W-:-:S03]  /*d440*/  SHF.R.S32.HI R4, RZ, 0x1f, R4 ;  /* 0x0000001fff047819 */ /* 0x000fc60000011404 */
[----:B------:R-:W-:Y:S01]  /*d450*/  IMAD.IADD R7, R19, 0x1, R14 ;  /* 0x0000000113077824 */ /* 0x000fe200078e020e */
[----:B-1----:R-:W-:-:S04]  /*d460*/  LOP3.LUT R6, R6, 0x7f, RZ, 0xc0, !PT ;  /* 0x0000007f06067812 */ /* 0x002fc800078ec0ff */
[----:B------:R-:W-:Y:S01]  /*d470*/  ISETP.NE.AND P0, PT, R6, RZ, PT ;  /* 0x000000ff0600720c */ /* 0x000fe20003f05270 */
[----:B------:R-:W-:-:S12]  /*d480*/  IMAD.MOV.U32 R6, RZ, RZ, 0x1 ;  /* 0x00000001ff067424 */ /* 0x000fd800078e00ff */
[----:B------:R-:W-:Y:S05]  /*d490*/  @P0 BRA `(.L_x_220) ;  /* 0x0000000000180947 */ /* 0x000fea0003800000 */
[----:B------:R-:W1:Y:S01]  /*d4a0*/  S2R R9, SR_TID.X ;  /* 0x0000000000097919 */ /* 0x000e620000002100 */
[----:B0-----:R-:W-:-:S04]  /*d4b0*/  IMAD.MOV.U32 R5, RZ, RZ, 0x8100 ;  /* 0x00008100ff057424 */ /* 0x001fc800078e00ff */
[----:B------:R2:W-:Y:S01]  /*d4c0*/  SYNCS.ARRIVE.TRANS64 RZ, [R0+URZ+0x31610], R5 ;  /* 0x0316100500ff79a7 */ /* 0x0005e2000800003f */
[----:B-1----:R-:W-:-:S13]  /*d4d0*/  LOP3.LUT P1, RZ, R9, 0x1f, RZ, 0xc0, !PT ;  /* 0x0000001f09ff7812 */ /* 0x002fda000782c0ff */
[----:B--2---:R-:W-:Y:S05]  /*d4e0*/  @!P1 BRA `(.L_x_220) ;  /* 0x0000000000049947 */ /* 0x004fea0003800000 */
[----:B------:R-:W-:Y:S01]  /*d4f0*/  BPT.TRAP 0x1 ;  /* 0x000000040000795c */ /* 0x000fe20000300000 */
.L_x_220:
[----:B------:R-:W1:Y:S01]  /*d500*/  LDC.64 R16, c[0x0][0x198] ;  /* 0x00006600ff107b82 */ /* 0x000e620000000a00 */
[----:B------:R-:W-:Y:S01]  /*d510*/  R2UR UR8, R0 ;  /* 0x00000000000872ca */ /* 0x000fe200000e0000 */
[----:B------:R-:W-:Y:S01]  /*d520*/  UMOV UR6, 0x0 ;  /* 0x0000000000067882 */ /* 0x000fe20000000000 */
[----:B------:R-:W-:Y:S01]  /*d530*/  UMOV UR7, 0x14f00000 ;  /* 0x14f0000000077882 */ /* 0x000fe20000000000 */
[----:B------:R-:W-:Y:S01]  /*d540*/  UMOV UR50, URZ ;  /* 0x0000003f00327c82 */ /* 0x000fe20008000000 */
[----:B------:R-:W-:Y:S01]  /*d550*/  UMOV UR52, UR20 ;  /* 0x0000001400347c82 */ /* 0x000fe20008000000 */
[----:B------:R-:W-:Y:S01]  /*d560*/  UMOV UR53, UR21 ;  /* 0x0000001500357c82 */ /* 0x000fe20008000000 */
[----:B------:R-:W-:Y:S01]  /*d570*/  UMOV UR34, 0x40 ;  /* 0x0000004000227882 */ /* 0x000fe20000000000 */
[----:B------:R-:W2:Y:S01]  /*d580*/  LDC.64 R10, c[0x0][0x718] ;  /* 0x0001c600ff0a7b82 */ /* 0x000ea20000000a00 */
[----:B------:R-:W-:Y:S01]  /*d590*/  UMOV UR35, UR51 ;  /* 0x0000003300237c82 */ /* 0x000fe20008000000 */
[----:B------:R-:W-:Y:S01]  /*d5a0*/  UMOV UR36, UR20 ;  /* 0x0000001400247c82 */ /* 0x000fe20008000000 */
[----:B------:R-:W-:Y:S01]  /*d5b0*/  UMOV UR37, UR21 ;  /* 0x0000001500257c82 */ /* 0x000fe20008000000 */
[----:B------:R-:W-:Y:S01]  /*d5c0*/  UMOV UR26, 0x80 ;  /* 0x00000080001a7882 */ /* 0x000fe20000000000 */
[----:B------:R-:W-:Y:S01]  /*d5d0*/  UMOV UR27, UR51 ;  /* 0x00000033001b7c82 */ /* 0x000fe20008000000 */
[----:B------:R-:W-:-:S02]  /*d5e0*/  UIADD3 UR48, UR8, 0x14100, URZ ;  /* 0x0001410008307890 */ /* 0x000fc4000fffe03f */
[----:B------:R-:W-:Y:S02]  /*d5f0*/  UIADD3 UR49, UR8, 0x31610, URZ ;  /* 0x0003161008317890 */ /* 0x000fe4000fffe03f */
[----:B------:R-:W-:Y:S02]  /*d600*/  UIADD3 UR32, UR8, 0x16100, URZ ;  /* 0x0001610008207890 */ /* 0x000fe4000fffe03f */
[----:B------:R-:W-:Y:S02]  /*d610*/  UIADD3 UR24, UR8, 0x18100, URZ ;  /* 0x0001810008187890 */ /* 0x000fe4000fffe03f */
[----:B------:R-:W-:Y:S01]  /*d620*/  UIADD3 UR16, UR8, 0x1a100, URZ ;  /* 0x0001a10008107890 */ /* 0x000fe2000fffe03f */
[----:B-1----:R-:W-:Y:S01]  /*d630*/  IMAD.MOV.U32 R9, RZ, RZ, R16 ;  /* 0x000000ffff097224 */ /* 0x002fe200078e0010 */
[----:B------:R-:W-:Y:S01]  /*d640*/  UIADD3 UR30, UR8, 0x2c100, URZ ;  /* 0x0002c100081e7890 */ /* 0x000fe2000fffe03f */
[----:B------:R-:W-:Y:S01]  /*d650*/  UMOV UR33, UR49 ;  /* 0x0000003100217c82 */ /* 0x000fe20008000000 */
[----:B------:R-:W-:Y:S01]  /*d660*/  UMOV UR28, UR20 ;  /* 0x00000014001c7c82 */ /* 0x000fe20008000000 */
[----:B------:R-:W-:Y:S01]  /*d670*/  UMOV UR29, UR21 ;  /* 0x00000015001d7c82 */ /* 0x000fe20008000000 */
[----:B------:R-:W-:Y:S01]  /*d680*/  UMOV UR25, UR49 ;  /* 0x0000003100197c82 */ /* 0x000fe20008000000 */
[----:B------:R-:W-:Y:S01]  /*d690*/  UMOV UR18, 0xc0 ;  /* 0x000000c000127882 */ /* 0x000fe20000000000 */
[----:B--2---:R-:W-:Y:S01]  /*d6a0*/  IMAD R20, R4, R10, RZ ;  /* 0x0000000a04147224 */ /* 0x004fe200078e02ff */
[----:B------:R-:W-:Y:S01]  /*d6b0*/  IADD3 R4, P1, R9, 0xf0, RZ ;  /* 0x000000f009047810 */ /* 0x000fe20007f3e0ff */
[----:B------:R-:W-:Y:S01]  /*d6c0*/  UMOV UR19, UR51 ;  /* 0x0000003300137c82 */ /* 0x000fe20008000000 */
[----:B------:R-:W-:Y:S01]  /*d6d0*/  UMOV UR17, UR49 ;  /* 0x0000003100117c82 */ /* 0x000fe20008000000 */
[----:B------:R-:W-:Y:S01]  /*d6e0*/  IMAD R20, R11, UR20, R20 ;  /* 0x000000140b147c24 */ /* 0x000fe2000f8e0214 */
[----:B------:R-:W-:Y:S01]  /*d6f0*/  R2UR UR4, R4 ;  /* 0x00000000040472ca */ /* 0x000fe200000e0000 */
[----:B------:R-:W-:Y:S01]  /*d700*/  IMAD.MOV.U32 R11, RZ, RZ, R17 ;  /* 0x000000ffff0b7224 */ /* 0x000fe200078e0011 */
[----:B------:R-:W-:Y:S01]  /*d710*/  UMOV UR9, 0x10 ;  /* 0x0000001000097882 */ /* 0x000fe20000000000 */
[----:B------:R-:W-:Y:S01]  /*d720*/  UMOV UR31, UR49 ;  /* 0x00000031001f7c82 */ /* 0x000fe20008000000 */
[----:B------:R-:W-:Y:S01]  /*d730*/  UIADD3 UR40, UR8, 0x5000, URZ ;  /* 0x0000500008287890 */ /* 0x000fe2000fffe03f */
[----:B------:R-:W-:Y:S01]  /*d740*/  IMAD.X R4, RZ, RZ, R11, P1 ;  /* 0x000000ffff047224 */ /* 0x000fe200008e060b */
[----:B------:R-:W-:Y:S01]  /*d750*/  UMOV UR43, UR11 ;  /* 0x0000000b002b7c82 */ /* 0x000fe20008000000 */
[----:B------:R-:W-:Y:S01]  /*d760*/  UMOV UR44, UR12 ;  /* 0x0000000c002c7c82 */ /* 0x000fe20008000000 */
[----:B------:R-:W-:Y:S01]  /*d770*/  UMOV UR45, UR13 ;  /* 0x0000000d002d7c82 */ /* 0x000fe20008000000 */
[----:B------:R-:W-:Y:S01]  /*d780*/  UMOV UR10, UR50 ;  /* 0x00000032000a7c82 */ /* 0x000fe20008000000 */
[----:B------:R-:W-:Y:S01]  /*d790*/  R2UR UR5, R4 ;  /* 0x00000000040572ca */ /* 0x000fe200000e0000 */
[----:B0-----:R-:W-:Y:S01]  /*d7a0*/  IMAD.WIDE.U32 R4, R10, UR20, R2 ;  /* 0x000000140a047c25 */ /* 0x001fe2000f8e0002 */
[----:B------:R-:W-:Y:S01]  /*d7b0*/  UMOV UR42, 0x80 ;  /* 0x00000080002a7882 */ /* 0x000fe20000000000 */
[----:B------:R-:W-:-:S02]  /*d7c0*/  UIADD3 UR56, UR8, 0x7800, URZ ;  /* 0x0000780008387890 */ /* 0x000fc4000fffe03f */
[----:B------:R-:W-:Y:S01]  /*d7d0*/  IMAD.IADD R5, R5, 0x1, R20 ;  /* 0x0000000105057824 */ /* 0x000fe200078e0214 */
[----:B------:R-:W-:Y:S01]  /*d7e0*/  UMOV UR58, 0xc0 ;  /* 0x000000c0003a7882 */ /* 0x000fe20000000000 */
[----:B------:R-:W-:Y:S01]  /*d7f0*/  UMOV UR59, UR11 ;  /* 0x0000000b003b7c82 */ /* 0x000fe20008000000 */
[----:B------:R-:W-:Y:S01]  /*d800*/  UMOV UR60, UR12 ;  /* 0x0000000c003c7c82 */ /* 0x000fe20008000000 */
[----:B------:R-:W-:Y:S01]  /*d810*/  IMAD.WIDE.U32 R4, R12, UR21, R4 ;  /* 0x000000150c047c25 */ /* 0x000fe2000f8e0004 */
[----:B------:R-:W-:Y:S01]  /*d820*/  UMOV UR61, UR13 ;  /* 0x0000000d003d7c82 */ /* 0x000fe20008000000 */
[----:B------:R-:W0:Y:S02]  /*d830*/  LDC.64 R12, c[0x0][0x700] ;  /* 0x0001c000ff0c7b82 */ /* 0x000e240000000a00 */
[----:B------:R-:W-:Y:S01]  /*d840*/  IMAD.IADD R14, R14, 0x1, R5 ;  /* 0x000000010e0e7824 */ /* 0x000fe200078e0205 */
[----:B------:R-:W-:Y:S01]  /*d850*/  UTMALDG.4D [UR48], [UR4], desc[UR6] ;  /* 0x00000630040075b4 */ /* 0x000fe20008019000 */
[----:B------:R1:W-:Y:S01]  /*d860*/  UTMALDG.4D [UR32], [UR4], desc[UR6] ;  /* 0x00000620040075b4 */ /* 0x0003e20008019000 */
[----:B------:R2:W-:Y:S01]  /*d870*/  UTMALDG.4D [UR24], [UR4], desc[UR6] ;  /* 0x00000618040075b4 */ /* 0x0005e20008019000 */
[C---:B0-----:R-:W-:Y:S01]  /*d880*/  LEA R5, P1, R4.reuse, R12, 0x2 ;  /* 0x0000000c04057211 */ /* 0x041fe200078210ff */
[----:B------:R0:W-:Y:S03]  /*d890*/  UTMALDG.4D [UR16], [UR4], desc[UR6] ;  /* 0x00000610040075b4 */ /* 0x0001e60008019000 */
[----:B------:R-:W-:-:S02]  /*d8a0*/  LEA.HI.X R14, R4, R13, R14, 0x2, P1 ;  /* 0x0000000d040e7211 */ /* 0x000fc400008f140e */
[----:B------:R-:W-:Y:S01]  /*d8b0*/  R2UR UR14, R5 ;  /* 0x00000000050e72ca */ /* 0x000fe200000e0000 */
[----:B------:R-:W-:Y:S01]  /*d8c0*/  IMAD.MOV.U32 R5, RZ, RZ, 0x14000 ;  /* 0x00014000ff057424 */ /* 0x000fe200078e00ff */
[----:B------:R-:W-:Y:S02]  /*d8d0*/  R2UR UR15, R14 ;  /* 0x000000000e0f72ca */ /* 0x000fe400000e0000 */
[----:B------:R-:W-:Y:S02]  /*d8e0*/  IADD3 R4, P1, R9, 0x2f0, RZ ;  /* 0x000002f009047810 */ /* 0x000fe40007f3e0ff */
[----:B------:R-:W-:Y:S01]  /*d8f0*/  MOV R14, UR45 ;  /* 0x0000002d000e7c02 */ /* 0x000fe20008000f00 */
[----:B-1----:R-:W-:Y:S01]  /*d900*/  UIADD3 UR32, UR8, 0xc800, URZ ;  /* 0x0000c80008207890 */ /* 0x002fe2000fffe03f */
[----:B------:R-:W-:Y:S01]  /*d910*/  R2UR UR22, R4 ;  /* 0x00000000041672ca */ /* 0x000fe200000e0000 */
[----:B------:R-:W-:Y:S01]  /*d920*/  IMAD.X R4, RZ, RZ, R11, P1 ;  /* 0x000000ffff047224 */ /* 0x000fe200008e060b */
[----:B------:R-:W-:Y:S01]  /*d930*/  UMOV UR35, UR11 ;  /* 0x0000000b00237c82 */ /* 0x000fe20008000000 */
[----:B------:R-:W-:Y:S01]  /*d940*/  UMOV UR36, UR12 ;  /* 0x0000000c00247c82 */ /* 0x000fe20008000000 */
[----:B------:R-:W-:-:S02]  /*d950*/  UMOV UR37, UR13 ;  /* 0x0000000d00257c82 */ /* 0x000fc40008000000 */
[----:B------:R-:W-:Y:S01]  /*d960*/  R2UR UR23, R4 ;  /* 0x00000000041772ca */ /* 0x000fe200000e0000 */
[----:B------:R1:W-:Y:S01]  /*d970*/  UBLKCP.S.G [UR30], [UR14], UR9 ;  /* 0x0000001e0e0073ba */ /* 0x0003e20008000209 */
[----:B------:R-:W-:Y:S01]  /*d980*/  IADD3 R4, P1, R9, 0x3f0, RZ ;  /* 0x000003f009047810 */ /* 0x000fe20007f3e0ff */
[----:B--2---:R-:W-:Y:S01]  /*d990*/  UIADD3 UR24, UR8, 0x2800, URZ ;  /* 0x0000280008187890 */ /* 0x004fe2000fffe03f */
[----:B------:R2:W-:Y:S01]  /*d9a0*/  SYNCS.ARRIVE.TRANS64 RZ, [R0+URZ+0x31600], R5 ;  /* 0x0316000500ff79a7 */ /* 0x0005e2000800003f */
[----:B------:R-:W-:Y:S01]  /*d9b0*/  UMOV UR26, 0x40 ;  /* 0x00000040001a7882 */ /* 0x000fe20000000000 */
[----:B------:R-:W-:Y:S01]  /*d9c0*/  UMOV UR27, UR11 ;  /* 0x0000000b001b7c82 */ /* 0x000fe20008000000 */
[----:B------:R-:W-:Y:S01]  /*d9d0*/  UMOV UR28, UR12 ;  /* 0x0000000c001c7c82 */ /* 0x000fe20008000000 */
[----:B------:R-:W-:Y:S01]  /*d9e0*/  UMOV UR29, UR13 ;  /* 0x0000000d001d7c82 */ /* 0x000fe20008000000 */
[----:B0-----:R-:W-:Y:S01]  /*d9f0*/  R2UR UR4, R4 ;  /* 0x00000000040472ca */ /* 0x001fe200000e0000 */
[----:B------:R-:W-:Y:S01]  /*da00*/  IMAD.X R4, RZ, RZ, R11, P1 ;  /* 0x000000ffff047224 */ /* 0x000fe200008e060b */
[----:B------:R-:W-:Y:S01]  /*da10*/  UMOV UR7, 0x10000000 ;  /* 0x1000000000077882 */ /* 0x000fe20000000000 */
[----:B------:R-:W-:-:S02]  /*da20*/  ISETP.GE.AND P1, PT, R8, 0x41, PT ;  /* 0x000000410800780c */ /* 0x000fc40003f26270 */
[----:B--2---:R-:W-:Y:S02]  /*da30*/  MOV R5, UR43 ;  /* 0x0000002b00057c02 */ /* 0x004fe40008000f00 */
[----:B------:R-:W-:Y:S01]  /*da40*/  R2UR UR5, R4 ;  /* 0x00000000040572ca */ /* 0x000fe200000e0000 */
[----:B-1----:R-:W-:Y:S01]  /*da50*/  UIADD3 UR9, UR8, 0x31600, URZ ;  /* 0x0003160008097890 */ /* 0x002fe2000fffe03f */
[----:B------:R-:W-:-:S06]  /*da60*/  MOV R4, UR44 ;  /* 0x0000002c00047c02 */ /* 0x000fcc0008000f00 */
[----:B------:R-:W-:Y:S01]  /*da70*/  UMOV UR25, UR9 ;  /* 0x0000000900197c82 */ /* 0x000fe20008000000 */
[----:B------:R-:W-:Y:S01]  /*da80*/  UMOV UR41, UR9 ;  /* 0x0000000900297c82 */ /* 0x000fe20008000000 */
[----:B------:R0:W-:Y:S01]  /*da90*/  UTMALDG.4D [UR8], [UR22], desc[UR6] ;  /* 0x00000608160075b4 */ /* 0x0001e20008019000 */
[----:B------:R-:W-:Y:S01]  /*daa0*/  UMOV UR57, UR9 ;  /* 0x0000000900397c82 */ /* 0x000fe20008000000 */
[----:B------:R-:W-:Y:S01]  /*dab0*/  UMOV UR33, UR9 ;  /* 0x0000000900217c82 */ /* 0x000fe20008000000 */
[----:B------:R1:W-:Y:S01]  /*dac0*/  UTMALDG.4D [UR24], [UR22], desc[UR6] ;  /* 0x00000618160075b4 */ /* 0x0003e20008019000 */
[----:B------:R2:W-:Y:S01]  /*dad0*/  UTMALDG.4D [UR40], [UR22], desc[UR6] ;  /* 0x00000628160075b4 */ /* 0x0005e20008019000 */
[----:B------:R3:W-:Y:S01]  /*dae0*/  UTMALDG.4D [UR56], [UR22], desc[UR6] ;  /* 0x00000638160075b4 */ /* 0x0007e20008019000 */
[----:B0-----:R-:W-:Y:S01]  /*daf0*/  UMOV UR10, 0xc0 ;  /* 0x000000c0000a7882 */ /* 0x001fe20000000000 */
[----:B-1----:R-:W-:Y:S01]  /*db00*/  UIADD3 UR24, UR8, 0xf000, URZ ;  /* 0x0000f00008187890 */ /* 0x002fe2000fffe03f */
[----:B------:R-:W-:Y:S01]  /*db10*/  UMOV UR26, 0x80 ;  /* 0x00000080001a7882 */ /* 0x000fe20000000000 */
[----:B--2---:R-:W-:Y:S01]  /*db20*/  R2UR UR45, R14 ;  /* 0x000000000e2d72ca */ /* 0x004fe200000e0000 */
[----:B------:R-:W-:Y:S01]  /*db30*/  UIADD3 UR40, UR8, 0xa000, URZ ;  /* 0x0000a00008287890 */ /* 0x000fe2000fffe03f */
[----:B------:R-:W-:Y:S01]  /*db40*/  R2UR UR44, R4 ;  /* 0x00000000042c72ca */ /* 0x000fe200000e0000 */
[----:B------:R-:W-:Y:S01]  /*db50*/  UIADD3 UR8, UR8, 0x11800, URZ ;  /* 0x0001180008087890 */ /* 0x000fe2000fffe03f */
[----:B------:R-:W-:Y:S01]  /*db60*/  R2UR UR43, R5 ;  /* 0x00000000052b72ca */ /* 0x000fe200000e0000 */
[----:B------:R-:W-:Y:S01]  /*db70*/  UMOV UR42, UR50 ;  /* 0x00000032002a7c82 */ /* 0x000fe20008000000 */
[----:B------:R-:W-:-:S02]  /*db80*/  IMAD.MOV.U32 R4, RZ, RZ, RZ ;  /* 0x000000ffff047224 */ /* 0x000fc400078e00ff */
[----:B------:R-:W-:Y:S02]  /*db90*/  IMAD.MOV.U32 R5, RZ, RZ, 0x1 ;  /* 0x00000001ff057424 */ /* 0x000fe400078e00ff */
[----:B------:R-:W-:-:S07]  /*dba0*/  IMAD.MOV.U32 R14, RZ, RZ, 0x1 ;  /* 0x00000001ff0e7424 */ /* 0x000fce00078e00ff */
[----:B------:R3:W-:Y:S01]  /*dbb0*/  UTMALDG.4D [UR40], [UR4], desc[UR6] ;  /* 0x00000628040075b4 */ /* 0x0007e20008019000 */
[----:B------:R3:W-:Y:S01]  /*dbc0*/  UTMALDG.4D [UR32], [UR4], desc[UR6] ;  /* 0x00000620040075b4 */ /* 0x0007e20008019000 */
[----:B------:R3:W-:Y:S01]  /*dbd0*/  UTMALDG.4D [UR24], [UR4], desc[UR6] ;  /* 0x00000618040075b4 */ /* 0x0007e20008019000 */
[----:B------:R3:W-:Y:S02]  /*dbe0*/  UTMALDG.4D [UR8], [UR4], desc[UR6] ;  /* 0x00000608040075b4 */ /* 0x0007e40008019000 */
[----:B---3--:R-:W-:Y:S05]  /*dbf0*/  @!P1 BRA `(.L_x_221) ;  /* 0x00000008007c9947 */ /* 0x008fea0003800000 */
[----:B------:R-:W0:Y:S01]  /*dc00*/  LDC.64 R16, c[0x0][0x738] ;  /* 0x0001ce00ff107b82 */ /* 0x000e220000000a00 */
[----:B------:R-:W1:Y:S01]  /*dc10*/  S2R R14, SR_CTAID.Y ;  /* 0x00000000000e7919 */ /* 0x000e620000002600 */
[----:B------:R-:W-:Y:S02]  /*dc20*/  VIADD R8, R8, 0x3f ;  /* 0x0000003f08087836 */ /* 0x000fe40000000000 */
[----:B0-----:R-:W-:-:S04]  /*dc30*/  IMAD.WIDE.U32 R4, R16, UR21, R2 ;  /* 0x0000001510047c25 */ /* 0x001fc8000f8e0002 */
[----:B------:R-:W-:-:S04]  /*dc40*/  IMAD R16, R15, R16, RZ ;  /* 0x000000100f107224 */ /* 0x000fc800078e02ff */
[----:B------:R-:W-:Y:S01]  /*dc50*/  IMAD R16, R17, UR21, R16 ;  /* 0x0000001511107c24 */ /* 0x000fe2000f8e0210 */
[----:B-1----:R-:W-:-:S03]  /*dc60*/  SHF.R.S32.HI R14, RZ, 0x1f, R14 ;  /* 0x0000001fff0e7819 */ /* 0x002fc6000001140e */
[----:B------:R-:W-:Y:S02]  /*dc70*/  IMAD.IADD R5, R5, 0x1, R16 ;  /* 0x0000000105057824 */ /* 0x000fe400078e0210 */
[----:B------:R-:W0:Y:S02]  /*dc80*/  LDC.64 R16, c[0x0][0x730] ;  /* 0x0001cc00ff107b82 */ /* 0x000e240000000a00 */
[----:B0-----:R-:W-:Y:S02]  /*dc90*/  IMAD R6, R14, R16, RZ ;  /* 0x000000100e067224 */ /* 0x001fe400078e02ff */
[----:B------:R-:W-:Y:S01]  /*dca0*/  IMAD.WIDE.U32 R4, R16, UR20, R4 ;  /* 0x0000001410047c25 */ /* 0x000fe2000f8e0004 */
[----:B------:R-:W0:Y:S03]  /*dcb0*/  S2R R14, SR_TID.X ;  /* 0x00000000000e7919 */ /* 0x000e260000002100 */
[----:B------:R-:W-:-:S02]  /*dcc0*/  IMAD R6, R17, UR20, R6 ;  /* 0x0000001411067c24 */ /* 0x000fc4000f8e0206 */
[----:B------:R-:W1:Y:S02]  /*dcd0*/  LDC.64 R16, c[0x0][0x728] ;  /* 0x0001ca00ff107b82 */ /* 0x000e640000000a00 */
[----:B------:R-:W-:Y:S01]  /*dce0*/  IMAD.IADD R6, R5, 0x1, R6 ;  /* 0x0000000105067824 */ /* 0x000fe200078e0206 */
[----:B-1----:R-:W-:Y:S01]  /*dcf0*/  LEA R5, P1, R4, R16, 0x2 ;  /* 0x0000001004057211 */ /* 0x002fe200078210ff */
[----:B------:R-:W-:-:S03]  /*dd00*/  IMAD.MOV.U32 R16, RZ, RZ, RZ ;  /* 0x000000ffff107224 */ /* 0x000fc600078e00ff */
[----:B------:R-:W-:Y:S01]  /*dd10*/  LEA.HI.X R17, R4, R17, R6, 0x2, P1 ;  /* 0x0000001104117211 */ /* 0x000fe200008f1406 */
[----:B------:R-:W-:Y:S02]  /*dd20*/  IMAD.MOV.U32 R6, RZ, RZ, R18 ;  /* 0x000000ffff067224 */ /* 0x000fe400078e0012 */
[----:B------:R-:W-:Y:S02]  /*dd30*/  IMAD.MOV.U32 R4, RZ, RZ, RZ ;  /* 0x000000ffff047224 */ /* 0x000fe400078e00ff */
[----:B------:R-:W-:-:S04]  /*dd40*/  IMAD.WIDE.U32 R6, R10, UR20, R6 ;  /* 0x000000140a067c25 */ /* 0x000fc8000f8e0006 */
[----:B------:R-:W-:Y:S01]  /*dd50*/  IMAD.MOV.U32 R18, RZ, RZ, RZ ;  /* 0x000000ffff127224 */ /* 0x000fe200078e00ff */
[----:B------:R-:W-:-:S04]  /*dd60*/  IADD3 R10, P1, R2, R6, RZ ;  /* 0x00000006020a7210 */ /* 0x000fc80007f3e0ff */
[----:B------:R-:W-:Y:S02]  /*dd70*/  IADD3.X R6, R3, R20, R7, P1, !PT ;  /* 0x0000001403067210 */ /* 0x000fe40000ffe407 */
[C---:B------:R-:W-:Y:S02]  /*dd80*/  LEA R12, P1, R10.reuse, R12, 0x2 ;  /* 0x0000000c0a0c7211 */ /* 0x040fe400078210ff */
[----:B------:R-:W-:Y:S02]  /*dd90*/  SHF.R.S32.HI R7, RZ, 0x1f, R8 ;  /* 0x0000001fff077819 */ /* 0x000fe40000011408 */
[----:B------:R-:W-:Y:S01]  /*dda0*/  LEA.HI.X R10, R10, R13, R6, 0x2, P1 ;  /* 0x0000000d0a0a7211 */ /* 0x000fe200008f1406 */
[----:B------:R-:W-:Y:S01]  /*ddb0*/  IMAD.U32 R13, RZ, RZ, UR51 ;  /* 0x00000033ff0d7e24 */ /* 0x000fe2000f8e00ff */
[----:B------:R-:W-:Y:S01]  /*ddc0*/  LEA.HI R8, R7, R8, RZ, 0x6 ;  /* 0x0000000807087211 */ /* 0x000fe200078f30ff */
[----:B------:R-:W-:Y:S01]  /*ddd0*/  IMAD.MOV.U32 R6, RZ, RZ, 0x1 ;  /* 0x00000001ff067424 */ /* 0x000fe200078e00ff */
[----:B------:R-:W-:-:S02]  /*dde0*/  IADD3 R7, P1, R12, 0x100, RZ ;  /* 0x000001000c077810 */ /* 0x000fc40007f3e0ff */
[----:B0-----:R-:W-:Y:S01]  /*ddf0*/  LOP3.LUT R12, R14, 0x1f, RZ, 0xc0, !PT ;  /* 0x0000001f0e0c7812 */ /* 0x001fe200078ec0ff */
[----:B------:R-:W-:Y:S01]  /*de00*/  IMAD.MOV.U32 R14, RZ, RZ, 0x1 ;  /* 0x00000001ff0e7424 */ /* 0x000fe200078e00ff */
[----:B------:R-:W-:Y:S01]  /*de10*/  LEA.HI.SX32 R8, R8, 0xffffffff, 0x1a ;  /* 0xffffffff08087811 */ /* 0x000fe200078fd2ff */
[----:B------:R-:W-:-:S08]  /*de20*/  IMAD.X R10, RZ, RZ, R10, P1 ;  /* 0x000000ffff0a7224 */ /* 0x000fd000008e060a */
.L_x_226:
[----:B------:R-:W-:-:S04]  /*de30*/  SHF.L.U32 R9, R14, 0x1f, RZ ;  /* 0x0000001f0e097819 */ /* 0x000fc800000006ff */
[----:B0-----:R-:W0:Y:S02]  /*de40*/  SYNCS.PHASECHK.TRANS64.TRYWAIT P1, [R0+URZ+0x31638], R9 ;  /* 0x03163809000075a7 */ /* 0x001e24000802017f */
[----:B01---5:R-:W-:Y:S05]  /*de50*/  @!P1 BRA `(.L_x_222) ;  /* 0x0000000c00dc9947 */ /* 0x023fea0003800000 */
.L_x_235:
[----:B------:R-:W-:Y:S05]  /*de60*/  @P0 BRA `(.L_x_223) ;  /* 0x0000000000140947 */ /* 0x000fea0003800000 */
[----:B------:R-:W-:Y:S01]  /*de70*/  ISETP.NE.AND P1, PT, R12, RZ, PT ;  /* 0x000000ff0c00720c */ /* 0x000fe20003f25270 */
[----:B0-----:R-:W-:-:S04]  /*de80*/  IMAD.MOV.U32 R9, RZ, RZ, 0x8100 ;  /* 0x00008100ff097424 */ /* 0x001fc800078e00ff */
[----:B------:R1:W-:Y:S08]  /*de90*/  SYNCS.ARRIVE.TRANS64 RZ, [R0+URZ+0x31630], R9 ;  /* 0x0316300900ff79a7 */ /* 0x0003f0000800003f */
[----:B------:R-:W-:Y:S05]  /*dea0*/  @!P1 BRA `(.L_x_223) ;  /* 0x0000000000049947 */ /* 0x000fea0003800000 */
[----:B------:R-:W-:Y:S01]  /*deb0*/  BPT.TRAP 0x1 ;  /* 0x000000040000795c */ /* 0x000fe20000300000 */
.L_x_223:
[----:B------:R2:W-:Y:S02]  /*dec0*/  STL.64 [R1], R2 ;  /* 0x0000000201007387 */ /* 0x0005e40000100a00 */
[----:B--2---:R-:W0:Y:S02]  /*ded0*/  LDC.64 R2, c[0x0][0x198] ;  /* 0x00006600ff027b82 */ /* 0x004e240000000a00 */
[----:B01----:R-:W-:-:S05]  /*dee0*/  IMAD.MOV.U32 R9, RZ, RZ, R2 ;  /* 0x000000ffff097224 */ /* 0x003fca00078e0002 */
[----:B------:R-:W-:-:S04]  /*def0*/  IADD3 R11, P1, R9, 0x1f0, RZ ;  /* 0x000001f0090b7810 */ /* 0x000fc80007f3e0ff */
[----:B------:R-:W-:Y:S01]  /*df00*/  R2UR UR6, R11 ;  /* 0x000000000b0672ca */ /* 0x000fe200000e0000 */
[----:B------:R-:W-:Y:S02]  /*df10*/  IMAD.MOV.U32 R11, RZ, RZ, R3 ;  /* 0x000000ffff0b7224 */ /* 0x000fe400078e0003 */
[----:B------:R0:W5:Y:S01]  /*df20*/  LDL.LU.64 R2, [R1] ;  /* 0x0000000001027983 */ /* 0x0001620000300a00 */
[----:B------:R-:W-:Y:S01]  /*df30*/  R2UR UR14, R0 ;  /* 0x00000000000e72ca */ /* 0x000fe200000e0000 */
[----:B------:R-:W-:Y:S01]  /*df40*/  IMAD.X R19, RZ, RZ, R11, P1 ;  /* 0x000000ffff137224 */ /* 0x000fe200008e060b */
[----:B------:R-:W-:Y:S01]  /*df50*/  R2UR UR19, R13 ;  /* 0x000000000d1372ca */ /* 0x000fe200000e0000 */
[----:B------:R-:W1:Y:S01]  /*df60*/  S2R R12, SR_TID.X ;  /* 0x00000000000c7919 */ /* 0x000e620000002100 */
[----:B------:R-:W-:Y:S01]  /*df70*/  VIADD R16, R16, 0x1 ;  /* 0x0000000110107836 */ /* 0x000fe20000000000 */
[----:B------:R-:W-:Y:S01]  /*df80*/  UMOV UR8, 0x0 ;  /* 0x0000000000087882 */ /* 0x000fe20000000000 */
[----:B------:R-:W-:Y:S01]  /*df90*/  R2UR UR7, R19 ;  /* 0x00000000130772ca */ /* 0x000fe200000e0000 */
[----:B------:R-:W-:Y:S01]  /*dfa0*/  UMOV UR9, 0x14f00000 ;  /* 0x14f0000000097882 */ /* 0x000fe20000000000 */
[----:B------:R-:W-:Y:S01]  /*dfb0*/  UMOV UR18, URZ ;  /* 0x0000003f00127c82 */ /* 0x000fe20008000000 */
[C---:B------:R-:W-:Y:S01]  /*dfc0*/  ISETP.NE.AND P1, PT, R16.reuse, 0x2, PT ;  /* 0x000000021000780c */ /* 0x040fe20003f25270 */
[----:B------:R-:W-:Y:S01]  /*dfd0*/  UMOV UR34, 0x40 ;  /* 0x0000004000227882 */ /* 0x000fe20000000000 */
[----:B------:R-:W-:Y:S01]  /*dfe0*/  R2UR UR4, R5 ;  /* 0x00000000050472ca */ /* 0x000fe200000e0000 */
[----:B------:R-:W-:Y:S01]  /*dff0*/  UMOV UR36, UR20 ;  /* 0x0000001400247c82 */ /* 0x000fe20008000000 */
[----:B------:R-:W-:Y:S01]  /*e000*/  UIADD3 UR16, UR14, 0x24100, URZ ;  /* 0x000241000e107890 */ /* 0x000fe2000fffe03f */
[----:B------:R-:W-:Y:S01]  /*e010*/  R2UR UR5, R17 ;  /* 0x00000000110572ca */ /* 0x000fe200000e0000 */
[----:B------:R-:W-:Y:S01]  /*e020*/  UIADD3 UR17, UR14, 0x31630, URZ ;  /* 0x000316300e117890 */ /* 0x000fe2000fffe03f */
[----:B------:R-:W-:Y:S01]  /*e030*/  SEL R19, RZ, 0x1, P1 ;  /* 0x00000001ff137807 */ /* 0x000fe20000800000 */
[----:B------:R-:W-:Y:S01]  /*e040*/  UIADD3 UR32, UR14, 0x26100, URZ ;  /* 0x000261000e207890 */ /* 0x000fe2000fffe03f */
[----:B------:R-:W-:Y:S01]  /*e050*/  SEL R16, R16, RZ, P1 ;  /* 0x000000ff10107207 */ /* 0x000fe20000800000 */
[----:B------:R-:W-:Y:S01]  /*e060*/  UIADD3 UR24, UR14, 0x28100, URZ ;  /* 0x000281000e187890 */ /* 0x000fe2000fffe03f */
[----:B------:R-:W-:Y:S01]  /*e070*/  LOP3.LUT R6, R6, R19, RZ, 0x3c, !PT ;  /* 0x0000001306067212 */ /* 0x000fe200078e3cff */
        /* <DEDUP_REMOVED lines=14> */
[----:B-1----:R-:W-:-:S04]  /*e160*/  LOP3.LUT R12, R12, 0x7f, RZ, 0xc0, !PT ;  /* 0x0000007f0c0c7812 */ /* 0x002fc800078ec0ff */
[----:B------:R-:W-:Y:S01]  /*e170*/  ISETP.NE.AND P2, PT, R12, RZ, PT ;  /* 0x000000ff0c00720c */ /* 0x000fe20003f45270 */
[----:B------:R0:W-:Y:S01]  /*e180*/  UTMALDG.4D [UR24], [UR6], desc[UR8] ;  /* 0x00000818060075b4 */ /* 0x0001e20008019000 */
[----:B------:R-:W1:Y:S01]  /*e190*/  S2R R12, SR_TID.X ;  /* 0x00000000000c7919 */ /* 0x000e620000002100 */
[----:B--2---:R-:W-:Y:S02]  /*e1a0*/  UIADD3 UR16, UR14, 0x2a100, URZ ;  /* 0x0002a1000e107890 */ /* 0x004fe4000fffe03f */
[----:B------:R-:W-:Y:S01]  /*e1b0*/  UIADD3 UR14, UR14, 0x2c300, URZ ;  /* 0x0002c3000e0e7890 */ /* 0x000fe2000fffe03f */
[----:B------:R-:W-:-:S06]  /*e1c0*/  UMOV UR18, 0xc0 ;  /* 0x000000c000127882 */ /* 0x000fcc0000000000 */
[----:B------:R0:W-:Y:S02]  /*e1d0*/  UTMALDG.4D [UR16], [UR6], desc[UR8] ;  /* 0x00000810060075b4 */ /* 0x0001e40008019000 */
[----:B------:R0:W-:Y:S01]  /*e1e0*/  UBLKCP.S.G [UR14], [UR4], UR10 ;  /* 0x0000000e040073ba */ /* 0x0001e2000800020a */
[----:B------:R-:W2:Y:S01]  /*e1f0*/  SYNCS.PHASECHK.TRANS64.TRYWAIT P1, [R19+URZ+0x31620], R20 ;  /* 0x03162014130075a7 */ /* 0x000ea2000802017f */
[----:B-1----:R-:W-:Y:S01]  /*e200*/  LOP3.LUT R12, R12, 0x1f, RZ, 0xc0, !PT ;  /* 0x0000001f0c0c7812 */ /* 0x002fe200078ec0ff */
[----:B0-2---:R-:W-:Y:S06]  /*e210*/  @!P1 BRA `(.L_x_224) ;  /* 0x0000000c00009947 */ /* 0x005fec0003800000 */
.L_x_237:
[----:B------:R-:W-:Y:S01]  /*e220*/  LOP3.LUT R14, R14, 0x1, RZ, 0x3c, !PT ;  /* 0x000000010e0e7812 */ /* 0x000fe200078e3cff */
[----:B------:R-:W-:Y:S06]  /*e230*/  @P2 BRA `(.L_x_225) ;  /* 0x0000000000142947 */ /* 0x000fec0003800000 */
[----:B------:R-:W-:Y:S01]  /*e240*/  ISETP.NE.AND P1, PT, R12, RZ, PT ;  /* 0x000000ff0c00720c */ /* 0x000fe20003f25270 */
[----:B0-----:R-:W-:-:S04]  /*e250*/  IMAD.MOV.U32 R20, RZ, RZ, 0x8100 ;  /* 0x00008100ff147424 */ /* 0x001fc800078e00ff */
[----:B------:R1:W-:Y:S08]  /*e260*/  SYNCS.ARRIVE.TRANS64 RZ, [R19+URZ+0x31610], R20 ;  /* 0x0316101413ff79a7 */ /* 0x0003f0000800003f */
[----:B------:R-:W-:Y:S05]  /*e270*/  @!P1 BRA `(.L_x_225) ;  /* 0x0000000000049947 */ /* 0x000fea0003800000 */
[----:B------:R-:W-:Y:S01]  /*e280*/  BPT.TRAP 0x1 ;  /* 0x000000040000795c */ /* 0x000fe20000300000 */
.L_x_225:
        /* <DEDUP_REMOVED lines=24> */
[----:B------:R-:W-:Y:S01]  /*e410*/  VIADD R4, R4, 0x40 ;  /* 0x0000004004047836 */ /* 0x000fe20000000000 */
        /* <DEDUP_REMOVED lines=23> */
[----:B------:R-:W-:Y:S01]  /*e590*/  IMAD.X R10, RZ, RZ, R10, P3 ;  /* 0x000000ffff0a7224 */ /* 0x000fe200018e060a */
[----:B------:R2:W-:Y:S01]  /*e5a0*/  UTMALDG.4D [UR24], [UR4], desc[UR6] ;  /* 0x00000618040075b4 */ /* 0x0005e20008019000 */
[----:B------:R2:W-:Y:S01]  /*e5b0*/  UTMALDG.4D [UR16], [UR4], desc[UR6] ;  /* 0x00000610040075b4 */ /* 0x0005e20008019000 */
[----:B------:R2:W-:Y:S02]  /*e5c0*/  UBLKCP.S.G [UR8], [UR14], UR10 ;  /* 0x000000080e0073ba */ /* 0x0005e4000800020a */
[----:B--2---:R-:W-:Y:S05]  /*e5d0*/  @!P1 BRA `(.L_x_226) ;  /* 0xfffffff800149947 */ /* 0x004fea000383ffff */
[----:B------:R-:W-:-:S07]  /*e5e0*/  VIADD R5, R16, 0x1 ;  /* 0x0000000110057836 */ /* 0x000fce0000000000 */
.L_x_221:
[----:B------:R-:W2:Y:S01]  /*e5f0*/  S2R R8, SR_CTAID.Y ;  /* 0x0000000000087919 */ /* 0x000ea20000002600 */
[----:B------:R-:W-:Y:S01]  /*e600*/  SHF.L.U32 R7, R14, 0x1f, RZ ;  /* 0x0000001f0e077819 */ /* 0x000fe200000006ff */
[----:B------:R-:W3:Y:S03]  /*e610*/  LDC.64 R16, c[0x0][0x730] ;  /* 0x0001cc00ff107b82 */ /* 0x000ee60000000a00 */
[----:B------:R-:W4:Y:S05]  /*e620*/  SYNCS.PHASECHK.TRANS64.TRYWAIT P1, [R0+URZ+0x31638], R7 ;  /* 0x03163807000075a7 */ /* 0x000f2a000802017f */
[----:B------:R-:W0:Y:S01]  /*e630*/  LDC.64 R12, c[0x0][0x738] ;  /* 0x0001ce00ff0c7b82 */ /* 0x000e220000000a00 */
[----:B---3-5:R-:W-:Y:S01]  /*e640*/  IMAD.WIDE.U32 R2, R16, UR20, R2 ;  /* 0x0000001410027c25 */ /* 0x028fe2000f8e0002 */
[----:B--2---:R-:W-:-:S05]  /*e650*/  SHF.R.S32.HI R8, RZ, 0x1f, R8 ;  /* 0x0000001fff087819 */ /* 0x004fca0000011408 */
[----:B------:R-:W-:-:S04]  /*e660*/  IMAD R8, R8, R16, RZ ;  /* 0x0000001008087224 */ /* 0x000fc800078e02ff */
[----:B------:R-:W-:-:S04]  /*e670*/  IMAD R17, R17, UR20, R8 ;  /* 0x0000001411117c24 */ /* 0x000fc8000f8e0208 */
[----:B------:R-:W-:Y:S02]  /*e680*/  IMAD.IADD R3, R17, 0x1, R3 ;  /* 0x0000000111037824 */ /* 0x000fe400078e0203 */
[----:B0-----:R-:W-:Y:S02]  /*e690*/  IMAD R8, R15, R12, RZ ;  /* 0x0000000c0f087224 */ /* 0x001fe400078e02ff */
[----:B------:R-:W-:-:S04]  /*e6a0*/  IMAD.WIDE.U32 R2, R12, UR21, R2 ;  /* 0x000000150c027c25 */ /* 0x000fc8000f8e0002 */
[----:B------:R-:W-:Y:S01]  /*e6b0*/  IMAD R13, R13, UR21, R8 ;  /* 0x000000150d0d7c24 */ /* 0x000fe2000f8e0208 */
[----:B----4-:R-:W-:Y:S06]  /*e6c0*/  @!P1 BRA `(.L_x_227) ;  /* 0x0000000400ec9947 */ /* 0x010fec0003800000 */
.L_x_238:
[----:B0-----:R-:W-:Y:S01]  /*e6d0*/  IMAD.IADD R7, R13, 0x1, R3 ;  /* 0x000000010d077824 */ /* 0x001fe200078e0203 */
[----:B------:R-:W-:Y:S06]  /*e6e0*/  @P0 BRA `(.L_x_228) ;  /* 0x0000000000180947 */ /* 0x000fec0003800000 */
[----:B------:R-:W0:Y:S01]  /*e6f0*/  S2R R8, SR_TID.X ;  /* 0x0000000000087919 */ /* 0x000e220000002100 */
[----:B------:R-:W-:-:S04]  /*e700*/  IMAD.MOV.U32 R13, RZ, RZ, 0x8100 ;  /* 0x00008100ff0d7424 */ /* 0x000fc800078e00ff */
[----:B------:R2:W-:Y:S01]  /*e710*/  SYNCS.ARRIVE.TRANS64 RZ, [R0+URZ+0x31630], R13 ;  /* 0x0316300d00ff79a7 */ /* 0x0005e2000800003f */
[----:B0-----:R-:W-:-:S13]  /*e720*/  LOP3.LUT P0, RZ, R8, 0x1f, RZ, 0xc0, !PT ;  /* 0x0000001f08ff7812 */ /* 0x001fda000780c0ff */
[----:B--2---:R-:W-:Y:S05]  /*e730*/  @!P0 BRA `(.L_x_228) ;  /* 0x0000000000048947 */ /* 0x004fea0003800000 */
[----:B------:R-:W-:Y:S01]  /*e740*/  BPT.TRAP 0x1 ;  /* 0x000000040000795c */ /* 0x000fe20000300000 */
.L_x_228:
[----:B------:R-:W0:Y:S01]  /*e750*/  LDC.64 R12, c[0x0][0x728] ;  /* 0x0001ca00ff0c7b82 */ /* 0x000e220000000a00 */
[C---:B------:R-:W-:Y:S01]  /*e760*/  IADD3 R2, P0, R4.reuse, R2, RZ ;  /* 0x0000000204027210 */ /* 0x040fe20007f1e0ff */
[----:B------:R-:W-:Y:S01]  /*e770*/  UMOV UR6, 0x0 ;  /* 0x0000000000067882 */ /* 0x000fe20000000000 */
[C---:B------:R-:W-:Y:S01]  /*e780*/  R2UR UR43, R4.reuse ;  /* 0x00000000042b72ca */ /* 0x040fe200000e0000 */
[----:B------:R-:W-:Y:S01]  /*e790*/  UMOV UR7, 0x14f00000 ;  /* 0x14f0000000077882 */ /* 0x000fe20000000000 */
[----:B------:R-:W-:Y:S01]  /*e7a0*/  LEA.HI.X.SX32 R3, R4, R7, 0x1, P0 ;  /* 0x0000000704037211 */ /* 0x000fe200000f0eff */
        /* <DEDUP_REMOVED lines=10> */
[----:B------:R-:W-:Y:S01]  /*e850*/  UIADD3 UR43, UR43, UR51, URZ ;  /* 0x000000332b2b7290 */ /* 0x000fe2000fffe03f */
[----:B------:R-:W-:Y:S01]  /*e860*/  LOP3.LUT R4, R14, 0x1, RZ, 0x3c, !PT ;  /* 0x000000010e047812 */ /* 0x000fe200078e3cff */
[----:B------:R-:W-:Y:S01]  /*e870*/  UMOV UR18, 0xc0 ;  /* 0x000000c000127882 */ /* 0x000fe20000000000 */
[----:B------:R-:W-:Y:S01]  /*e880*/  UMOV UR10, 0x10 ;  /* 0x00000010000a7882 */ /* 0x000fe20000000000 */
[----:B------:R-:W-:-:S02]  /*e890*/  UIADD3 UR40, UR8, 0x24100, URZ ;  /* 0x0002410008287890 */ /* 0x000fc4000fffe03f */
[----:B------:R-:W-:Y:S01]  /*e8a0*/  UIADD3 UR41, UR8, 0x31630, URZ ;  /* 0x0003163008297890 */ /* 0x000fe2000fffe03f */
[C---:B0-----:R-:W-:Y:S01]  /*e8b0*/  LEA R12, P0, R2.reuse, R12, 0x2 ;  /* 0x0000000c020c7211 */ /* 0x041fe200078010ff */
[----:B------:R-:W-:Y:S02]  /*e8c0*/  UIADD3 UR32, UR8, 0x26100, URZ ;  /* 0x0002610008207890 */ /* 0x000fe4000fffe03f */
[----:B------:R-:W-:Y:S01]  /*e8d0*/  UIADD3 UR24, UR8, 0x28100, URZ ;  /* 0x0002810008187890 */ /* 0x000fe2000fffe03f */
[----:B------:R-:W-:Y:S01]  /*e8e0*/  LEA.HI.X R13, R2, R13, R3, 0x2, P0 ;  /* 0x0000000d020d7211 */ /* 0x000fe200000f1403 */
[----:B------:R-:W-:Y:S01]  /*e8f0*/  UIADD3 UR16, UR8, 0x2a100, URZ ;  /* 0x0002a10008107890 */ /* 0x000fe2000fffe03f */
[----:B------:R-:W-:Y:S01]  /*e900*/  IADD3 R9, P0, R9, 0x1f0, RZ ;  /* 0x000001f009097810 */ /* 0x000fe20007f1e0ff */
[----:B------:R-:W-:Y:S01]  /*e910*/  UIADD3 UR8, UR8, 0x2c300, URZ ;  /* 0x0002c30008087890 */ /* 0x000fe2000fffe03f */
[----:B------:R-:W-:Y:S01]  /*e920*/  R2UR UR14, R12 ;  /* 0x000000000c0e72ca */ /* 0x000fe200000e0000 */
[----:B------:R-:W-:Y:S01]  /*e930*/  UMOV UR33, UR41 ;  /* 0x0000002900217c82 */ /* 0x000fe20008000000 */
[----:B------:R-:W-:Y:S01]  /*e940*/  R2UR UR4, R9 ;  /* 0x00000000090472ca */ /* 0x000fe200000e0000 */
[----:B------:R-:W-:Y:S01]  /*e950*/  IMAD.X R11, RZ, RZ, R11, P0 ;  /* 0x000000ffff0b7224 */ /* 0x000fe200000e060b */
[----:B------:R-:W-:Y:S01]  /*e960*/  R2UR UR15, R13 ;  /* 0x000000000d0f72ca */ /* 0x000fe200000e0000 */
[----:B------:R-:W-:Y:S01]  /*e970*/  UMOV UR35, UR43 ;  /* 0x0000002b00237c82 */ /* 0x000fe20008000000 */
[----:B------:R-:W-:Y:S01]  /*e980*/  UMOV UR25, UR41 ;  /* 0x0000002900197c82 */ /* 0x000fe20008000000 */
[----:B------:R-:W-:Y:S01]  /*e990*/  UMOV UR27, UR43 ;  /* 0x0000002b001b7c82 */ /* 0x000fe20008000000 */
[----:B------:R-:W-:Y:S01]  /*e9a0*/  R2UR UR5, R11 ;  /* 0x000000000b0572ca */ /* 0x000fe200000e0000 */
[----:B------:R-:W-:Y:S01]  /*e9b0*/  UMOV UR17, UR41 ;  /* 0x0000002900117c82 */ /* 0x000fe20008000000 */
[----:B------:R-:W-:Y:S01]  /*e9c0*/  UMOV UR19, UR43 ;  /* 0x0000002b00137c82 */ /* 0x000fe20008000000 */
[----:B------:R-:W-:Y:S01]  /*e9d0*/  UMOV UR9, UR41 ;  /* 0x0000002900097c82 */ /* 0x000fe20008000000 */
        /* <DEDUP_REMOVED lines=9> */
[----:B0-----:R-:W-:Y:S01]  /*ea70*/  NOP ;  /* 0x0000000000007918 */ /* 0x001fe20000000000 */
.L_x_217:
[----:B------:R-:W-:Y:S05]  /*ea80*/  WARPSYNC.ALL ;  /* 0x0000000000007948 */ /* 0x000fea0003800000 */
[----:B------:R-:W-:-:S13]  /*ea90*/  ELECT P0, URZ, PT ;  /* 0x00000000003f782f */ /* 0x000fda0003800000 */
[----:B------:R-:W-:Y:S05]  /*eaa0*/  @!P0 BRA `(.L_x_117) ;  /* 0x0000000000708947 */ /* 0x000fea0003800000 */
[----:B------:R-:W-:-:S04]  /*eab0*/  LOP3.LUT R21, R21, 0x2, RZ, 0xfc, !PT ;  /* 0x0000000215157812 */ /* 0x000fc800078efcff */
[----:B------:R-:W-:-:S13]  /*eac0*/  ISETP.NE.AND P1, PT, R21, 0x3, PT ;  /* 0x000000031500780c */ /* 0x000fda0003f25270 */
[----:B------:R-:W-:Y:S05]  /*ead0*/  @!P1 BRA `(.L_x_229) ;  /* 0x0000000000049947 */ /* 0x000fea0003800000 */
[----:B-1----:R-:W-:Y:S01]  /*eae0*/  BPT.TRAP 0x1 ;  /* 0x000000040000795c */ /* 0x002fe20000300000 */
.L_x_229:
[----:B------:R-:W0:Y:S01]  /*eaf0*/  S2R R3, SR_CgaCtaId ;  /* 0x0000000000037919 */ /* 0x000e220000008800 */
[----:B------:R-:W-:-:S04]  /*eb00*/  MOV R2, 0x400 ;  /* 0x0000040000027802 */ /* 0x000fc80000000f00 */
[----:B0-----:R-:W-:Y:S02]  /*eb10*/  LEA R7, R3, R2, 0x18 ;  /* 0x0000000203077211 */ /* 0x001fe400078ec0ff */
[----:B------:R-:W-:-:S03]  /*eb20*/  SHF.L.U32 R3, R0, 0x1f, RZ ;  /* 0x0000001f00037819 */ /* 0x000fc600000006ff */
[----:B------:R-:W-:-:S04]  /*eb30*/  VIADD R2, R7, 0x31620 ;  /* 0x0003162007027836 */ /* 0x000fc80000000000 */
[----:B------:R-:W-:-:S04]  /*eb40*/  IMAD R6, R5, 0x8, R2 ;  /* 0x0000000805067824 */ /* 0x000fc800078e0202 */
[----:B------:R-:W0:Y:S02]  /*eb50*/  SYNCS.PHASECHK.TRANS64.TRYWAIT P0, [R6+URZ], R3 ;  /* 0x00000003060075a7 */ /* 0x000e24000800017f */
[----:B0-----:R-:W-:Y:S05]  /*eb60*/  @!P0 BRA `(.L_x_230) ;  /* 0x0000000000d88947 */ /* 0x001fea0003800000 */
.L_x_239:
[----:B------:R-:W-:-:S05]  /*eb70*/  VIADD R5, R5, 0x1 ;  /* 0x0000000105057836 */ /* 0x000fca0000000000 */
[----:B------:R-:W-:-:S04]  /*eb80*/  ISETP.NE.AND P0, PT, R5, 0x2, PT ;  /* 0x000000020500780c */ /* 0x000fc80003f05270 */
[----:B0-----:R-:W-:Y:S02]  /*eb90*/  SEL R3, RZ, 0x1, P0 ;  /* 0x00000001ff037807 */ /* 0x001fe40000000000 */
[----:B------:R-:W-:Y:S02]  /*eba0*/  SEL R5, R5, RZ, P0 ;  /* 0x000000ff05057207 */ /* 0x000fe40000000000 */
[----:B------:R-:W-:-:S03]  /*ebb0*/  LOP3.LUT R0, R0, R3, RZ, 0x3c, !PT ;  /* 0x0000000300007212 */ /* 0x000fc600078e3cff */
[----:B------:R-:W-:Y:S01]  /*ebc0*/  IMAD R5, R5, 0x8, R2 ;  /* 0x0000000805057824 */ /* 0x000fe200078e0202 */
[----:B------:R-:W-:-:S04]  /*ebd0*/  SHF.L.U32 R0, R0, 0x1f, RZ ;  /* 0x0000001f00007819 */ /* 0x000fc800000006ff */
[----:B------:R-:W0:Y:S02]  /*ebe0*/  SYNCS.PHASECHK.TRANS64.TRYWAIT P0, [R5+URZ], R0 ;  /* 0x00000000050075a7 */ /* 0x000e24000800017f */
[----:B0-----:R-:W-:Y:S05]  /*ebf0*/  @!P0 BRA `(.L_x_231) ;  /* 0x0000000000c88947 */ /* 0x001fea0003800000 */
.L_x_240:
[----:B------:R-:W-:Y:S05]  /*ec00*/  @!P1 BRA `(.L_x_232) ;  /* 0x0000000000049947 */ /* 0x000fea0003800000 */
[----:B-1----:R-:W-:Y:S01]  /*ec10*/  BPT.TRAP 0x1 ;  /* 0x000000040000795c */ /* 0x002fe20000300000 */
.L_x_232:
[----:B------:R-:W-:-:S07]  /*ec20*/  SHF.L.U32 R4, R4, 0x1f, RZ ;  /* 0x0000001f04047819 */ /* 0x000fce00000006ff */
.L_x_233:
[----:B--2---:R2:W3:Y:S02]  /*ec30*/  SYNCS.PHASECHK.TRANS64.TRYWAIT P0, [R7+URZ+0x31638], R4 ;  /* 0x03163804070075a7 */ /* 0x0044e4000800017f */
[----:B---3--:R-:W-:Y:S05]  /*ec40*/  @!P0 NANOSLEEP.SYNCS 0x989680 ;  /* 0x009896800000895d */ /* 0x008fea0003900000 */
[----:B------:R-:W3:Y:S02]  /*ec50*/  @!P0 SYNCS.PHASECHK.TRANS64 P0, [R7+URZ+0x31638], R4 ;  /* 0x03163804070085a7 */ /* 0x000ee4000800007f */
[----:B---3--:R-:W-:Y:S05]  /*ec60*/  @!P0 BRA `(.L_x_233) ;  /* 0xfffffffc00f08947 */ /* 0x008fea000383ffff */
.L_x_117:
[----:B-1----:R-:W-:Y:S05]  /*ec70*/  BSYNC B0 ;  /* 0x0000000000007941 */ /* 0x002fea0003800000 */
.L_x_111:
[----:B------:R-:W-:Y:S05]  /*ec80*/  EXIT ;  /* 0x000000000000794d */ /* 0x000fea0003800000 */
.L_x_123:
[----:B0-----:R0:W1:Y:S02]  /*ec90*/  SYNCS.PHASECHK.TRANS64.TRYWAIT P0, [R18+URZ+0x31600], R13 ;  /* 0x0316000d120075a7 */ /* 0x001064000800017f */
[----:B-1----:R-:W-:Y:S05]  /*eca0*/  @!P0 NANOSLEEP.SYNCS 0x989680 ;  /* 0x009896800000895d */ /* 0x002fea0003900000 */
[----:B------:R-:W1:Y:S02]  /*ecb0*/  @!P0 SYNCS.PHASECHK.TRANS64 P0, [R18+URZ+0x31600], R13 ;  /* 0x0316000d120085a7 */ /* 0x000e64000800007f */
[----:B-1----:R-:W-:Y:S05]  /*ecc0*/  @!P0 BRA `(.L_x_123) ;  /* 0xfffffffc00f08947 */ /* 0x002fea000383ffff */
[----:B------:R-:W-:Y:S05]  /*ecd0*/  BRA `(.L_x_122) ;  /* 0xffffff2000f47947 */ /* 0x000fea000383ffff */
.L_x_127:
[----:B-1----:R1:W2:Y:S02]  /*ece0*/  SYNCS.PHASECHK.TRANS64.TRYWAIT P1, [R17+URZ+0x31610], R8 ;  /* 0x03161008110075a7 */ /* 0x0022a4000802017f */
[----:B--2---:R-:W-:Y:S05]  /*ecf0*/  @!P1 NANOSLEEP.SYNCS 0x989680 ;  /* 0x009896800000995d */ /* 0x004fea0003900000 */
[----:B------:R-:W2:Y:S02]  /*ed00*/  @!P1 SYNCS.PHASECHK.TRANS64 P1, [R17+URZ+0x31610], R8 ;  /* 0x03161008110095a7 */ /* 0x000ea4000802007f */
[----:B--2---:R-:W-:Y:S05]  /*ed10*/  @!P1 BRA `(.L_x_127) ;  /* 0xfffffffc00f09947 */ /* 0x004fea000383ffff */
[----:B------:R-:W-:Y:S05]  /*ed20*/  BRA `(.L_x_126) ;  /* 0xffffff2c00607947 */ /* 0x000fea000383ffff */
.L_x_131:
[----:B---3--:R3:W4:Y:S02]  /*ed30*/  SYNCS.PHASECHK.TRANS64.TRYWAIT P1, [R18+URZ+0x31630], R11 ;  /* 0x0316300b120075a7 */ /* 0x008724000802017f */
[----:B----4-:R-:W-:Y:S05]  /*ed40*/  @!P1 NANOSLEEP.SYNCS 0x989680 ;  /* 0x009896800000995d */ /* 0x010fea0003900000 */
[----:B------:R-:W4:Y:S02]  /*ed50*/  @!P1 SYNCS.PHASECHK.TRANS64 P1, [R18+URZ+0x31630], R11 ;  /* 0x0316300b120095a7 */ /* 0x000f24000802007f */
[----:B----4-:R-:W-:Y:S05]  /*ed60*/  @!P1 BRA `(.L_x_131) ;  /* 0xfffffffc00f09947 */ /* 0x010fea000383ffff */
[----:B------:R-:W-:Y:S05]  /*ed70*/  BRA `(.L_x_130) ;  /* 0xffffff4800607947 */ /* 0x000fea000383ffff */
.L_x_219:
[----:B0-----:R0:W1:Y:S02]  /*ed80*/  SYNCS.PHASECHK.TRANS64.TRYWAIT P0, [R0+URZ+0x31620], R5 ;  /* 0x03162005000075a7 */ /* 0x001064000800017f */
[----:B-1----:R-:W-:Y:S05]  /*ed90*/  @!P0 NANOSLEEP.SYNCS 0x989680 ;  /* 0x009896800000895d */ /* 0x002fea0003900000 */
[----:B------:R-:W1:Y:S02]  /*eda0*/  @!P0 SYNCS.PHASECHK.TRANS64 P0, [R0+URZ+0x31620], R5 ;  /* 0x03162005000085a7 */ /* 0x000e64000800007f */
[----:B-1----:R-:W-:Y:S05]  /*edb0*/  @!P0 BRA `(.L_x_219) ;  /* 0xfffffffc00f08947 */ /* 0x002fea000383ffff */
[----:B------:R-:W-:Y:S05]  /*edc0*/  BRA `(.L_x_234) ;  /* 0xffffffe400947947 */ /* 0x000fea000383ffff */
.L_x_222:
[----:B0-----:R0:W1:Y:S02]  /*edd0*/  SYNCS.PHASECHK.TRANS64.TRYWAIT P1, [R0+URZ+0x31638], R9 ;  /* 0x03163809000075a7 */ /* 0x001064000802017f */
[----:B-1----:R-:W-:Y:S05]  /*ede0*/  @!P1 NANOSLEEP.SYNCS 0x989680 ;  /* 0x009896800000995d */ /* 0x002fea0003900000 */
[----:B------:R-:W1:Y:S02]  /*edf0*/  @!P1 SYNCS.PHASECHK.TRANS64 P1, [R0+URZ+0x31638], R9 ;  /* 0x03163809000095a7 */ /* 0x000e64000802007f */
[----:B-1----:R-:W-:Y:S05]  /*ee00*/  @!P1 BRA `(.L_x_222) ;  /* 0xfffffffc00f09947 */ /* 0x002fea000383ffff */
[----:B------:R-:W-:Y:S05]  /*ee10*/  BRA `(.L_x_235) ;  /* 0xfffffff000107947 */ /* 0x000fea000383ffff */
.L_x_224:
[----:B------:R-:W-:-:S07]  /*ee20*/  SHF.L.U32 R20, R6, 0x1f, RZ ;  /* 0x0000001f06147819 */ /* 0x000fce00000006ff */
.L_x_236:
[----:B0-----:R0:W1:Y:S02]  /*ee30*/  SYNCS.PHASECHK.TRANS64.TRYWAIT P1, [R19+URZ+0x31620], R20 ;  /* 0x03162014130075a7 */ /* 0x001064000802017f */
[----:B-1----:R-:W-:Y:S05]  /*ee40*/  @!P1 NANOSLEEP.SYNCS 0x989680 ;  /* 0x009896800000995d */ /* 0x002fea0003900000 */
[----:B------:R-:W1:Y:S02]  /*ee50*/  @!P1 SYNCS.PHASECHK.TRANS64 P1, [R19+URZ+0x31620], R20 ;  /* 0x03162014130095a7 */ /* 0x000e64000802007f */
[----:B-1----:R-:W-:Y:S05]  /*ee60*/  @!P1 BRA `(.L_x_236) ;  /* 0xfffffffc00f09947 */ /* 0x002fea000383ffff */
[----:B------:R-:W-:Y:S05]  /*ee70*/  BRA `(.L_x_237) ;  /* 0xfffffff000e87947 */ /* 0x000fea000383ffff */
.L_x_227:
[----:B0-----:R0:W2:Y:S02]  /*ee80*/  SYNCS.PHASECHK.TRANS64.TRYWAIT P1, [R0+URZ+0x31638], R7 ;  /* 0x03163807000075a7 */ /* 0x0010a4000802017f */
[----:B--2---:R-:W-:Y:S05]  /*ee90*/  @!P1 NANOSLEEP.SYNCS 0x989680 ;  /* 0x009896800000995d */ /* 0x004fea0003900000 */
[----:B------:R-:W2:Y:S02]  /*eea0*/  @!P1 SYNCS.PHASECHK.TRANS64 P1, [R0+URZ+0x31638], R7 ;  /* 0x03163807000095a7 */ /* 0x000ea4000802007f */
[----:B--2---:R-:W-:Y:S05]  /*eeb0*/  @!P1 BRA `(.L_x_227) ;  /* 0xfffffffc00f09947 */ /* 0x004fea000383ffff */
[----:B------:R-:W-:Y:S05]  /*eec0*/  BRA `(.L_x_238) ;  /* 0xfffffff800007947 */ /* 0x000fea000383ffff */
.L_x_230:
[----:B0-----:R0:W2:Y:S02]  /*eed0*/  SYNCS.PHASECHK.TRANS64.TRYWAIT P0, [R6+URZ], R3 ;  /* 0x00000003060075a7 */ /* 0x0010a4000800017f */
[----:B--2---:R-:W-:Y:S05]  /*eee0*/  @!P0 NANOSLEEP.SYNCS 0x989680 ;  /* 0x009896800000895d */ /* 0x004fea0003900000 */
[----:B------:R-:W2:Y:S02]  /*eef0*/  @!P0 SYNCS.PHASECHK.TRANS64 P0, [R6+URZ], R3 ;  /* 0x00000003060085a7 */ /* 0x000ea4000800007f */
[----:B--2---:R-:W-:Y:S05]  /*ef00*/  @!P0 BRA `(.L_x_230) ;  /* 0xfffffffc00f08947 */ /* 0x004fea000383ffff */
[----:B------:R-:W-:Y:S05]  /*ef10*/  BRA `(.L_x_239) ;  /* 0xfffffffc00147947 */ /* 0x000fea000383ffff */
.L_x_231:
[----:B0-----:R0:W2:Y:S02]  /*ef20*/  SYNCS.PHASECHK.TRANS64.TRYWAIT P0, [R5+URZ], R0 ;  /* 0x00000000050075a7 */ /* 0x0010a4000800017f */
[----:B--2---:R-:W-:Y:S05]  /*ef30*/  @!P0 NANOSLEEP.SYNCS 0x989680 ;  /* 0x009896800000895d */ /* 0x004fea0003900000 */
[----:B------:R-:W2:Y:S02]  /*ef40*/  @!P0 SYNCS.PHASECHK.TRANS64 P0, [R5+URZ], R0 ;  /* 0x00000000050085a7 */ /* 0x000ea4000800007f */
[----:B--2---:R-:W-:Y:S05]  /*ef50*/  @!P0 BRA `(.L_x_231) ;  /* 0xfffffffc00f08947 */ /* 0x004fea000383ffff */
[----:B------:R-:W-:Y:S05]  /*ef60*/  BRA `(.L_x_240) ;  /* 0xfffffffc00247947 */ /* 0x000fea000383ffff */
.L_x_241:
        /* <DEDUP_REMOVED lines=9> */
.L_x_1147:


//--------------------- .text._ZN7cutlass13device_kernelIN5flash11enable_sm90INS1_16FlashAttnBwdSm90INS1_25CollectiveMainloopBwdSm90ILi2ELi1ELi1EN4cute5tupleIJNS5_1CILi1EEES8_S8_EEENS6_IJNS7_ILi64EEENS7_ILi80EEENS7_ILi256EEEEEENS_6half_tEfNS_4arch4Sm90ELb0ELb0ELb1ELb1ELb0ELb0ELb1ELb1ELi2ELi1ELi1ELi1ELb0EEENS1_24CollectiveEpilogueBwdGQAISD_fSG_Li256ELb1ELb0EEENS1_19SingleTileSchedulerILb1ELb0ELb0ELi80EEEEEEEEEvNT_6ParamsE --------------------------
	.section	.text._ZN7cutlass13device_kernelIN5flash11enable_sm90INS1_16FlashAttnBwdSm90INS1_25CollectiveMainloopBwdSm90ILi2ELi1ELi1EN4cute5tupleIJNS5_1CILi1EEES8_S8_EEENS6_IJNS7_ILi64EEENS7_ILi80EEENS7_ILi256EEEEEENS_6half_tEfNS_4arch4Sm90ELb0ELb0ELb1ELb1ELb0ELb0ELb1ELb1ELi2ELi1ELi1ELi1ELb0EEENS1_24CollectiveEpilogueBwdGQAISD_fSG_Li256ELb1ELb0EEENS1_19SingleTileSchedulerILb1ELb0ELb0ELi80EEEEEEEEEvNT_6ParamsE,"ax",@progbits
	.align	128
.text._ZN7cutlass13device_kernelIN5flash11enable_sm90INS1_16FlashAttnBwdSm90INS1_25CollectiveMainloopBwdSm90ILi2ELi1ELi1EN4cute5tupleIJNS5_1CILi1EEES8_S8_EEENS6_IJNS7_ILi64EEENS7_ILi80EEENS7_ILi256EEEEEENS_6half_tEfNS_4arch4Sm90ELb0ELb0ELb1ELb1ELb0ELb0ELb1ELb1ELi2ELi1ELi1ELi1ELb0EEENS1_24CollectiveEpilogueBwdGQAISD_fSG_Li256ELb1ELb0EEENS1_19SingleTileSchedulerILb1ELb0ELb0ELi80EEEEEEEEEvNT_6ParamsE:
        .type           _ZN7cutlass13device_kernelIN5flash11enable_sm90INS1_16FlashAttnBwdSm90INS1_25CollectiveMainloopBwdSm90ILi2ELi1ELi1EN4cute5tupleIJNS5_1CILi1EEES8_S8_EEENS6_IJNS7_ILi64EEENS7_ILi80EEENS7_ILi256EEEEEENS_6half_tEfNS_4arch4Sm90ELb0ELb0ELb1ELb1ELb0ELb0ELb1ELb1ELi2ELi1ELi1ELi1ELb0EEENS1_24CollectiveEpilogueBwdGQAISD_fSG_Li256ELb1ELb0EEENS1_19SingleTileSchedulerILb1ELb0ELb0ELi80EEEEEEEEEvNT_6ParamsE,@function
        .size           _ZN7cutlass13device_kernelIN5flash11enable_sm90INS1_16FlashAttnBwdSm90INS1_25CollectiveMainloopBwdSm90ILi2ELi1ELi1EN4cute5tupleIJNS5_1CILi1EEES8_S8_EEENS6_IJNS7_ILi64EEENS7_ILi80EEENS7_ILi256EEEEEENS_6half_tEfNS_4arch4Sm90ELb0ELb0ELb1ELb1ELb0ELb0ELb1ELb1ELi2ELi1ELi1ELi1ELb0EEENS1_24CollectiveEpilogueBwdGQAISD_fSG_Li256ELb1ELb0EEENS1_19SingleTileSchedulerILb1ELb0ELb0ELi80EEEEEEEEEvNT_6ParamsE,(.L_x_1148 - _ZN7cutlass13device_kernelIN5flash11enable_sm90INS1_16FlashAttnBwdSm90INS1_25CollectiveMainloopBwdSm90ILi2ELi1ELi1EN4cute5tupleIJNS5_1CILi1EEES8_S8_EEENS6_IJNS7_ILi64EEENS7_ILi80EEENS7_ILi256EEEEEENS_6half_tEfNS_4arch4Sm90ELb0ELb0ELb1ELb1ELb0ELb0ELb1ELb1ELi2ELi1ELi1ELi1ELb0EEENS1_24CollectiveEpilogueBwdGQAISD_fSG_Li256ELb1ELb0EEENS1_19SingleTileSchedulerILb1ELb0ELb0ELi80EEEEEEEEEvNT_6ParamsE)
        .other          _ZN7cutlass13device_kernelIN5flash11enable_sm90INS1_16FlashAttnBwdSm90INS1_25CollectiveMainloopBwdSm90ILi2ELi1ELi1EN4cute5tupleIJNS5_1CILi1EEES8_S8_EEENS6_IJNS7_ILi64EEENS7_ILi80EEENS7_ILi256EEEEEENS_6half_tEfNS_4arch4Sm90ELb0ELb0ELb1ELb1ELb0ELb0ELb1ELb1ELi2ELi1ELi1ELi1ELb0EEENS1_24CollectiveEpilogueBwdGQAISD_fSG_Li256ELb1ELb0EEENS1_19SingleTileSchedulerILb1ELb0ELb0ELi80EEEEEEEEEvNT_6ParamsE,@"STO_CUDA_ENTRY STV_DEFAULT"
_ZN7cutlass13device_kernelIN5flash11enable_sm90INS1_16FlashAttnBwdSm90INS1_25CollectiveMainloopBwdSm90ILi2ELi1ELi1EN4cute5tupleIJNS5_1CILi1EEES8_S8_EEENS6_IJNS7_ILi64EEENS7_ILi80EEENS7_ILi256EEEEEENS_6half_tEfNS_4arch4Sm90ELb0ELb0ELb1ELb1ELb0ELb0ELb1ELb1ELi2ELi1ELi1ELi1ELb0EEENS1_24CollectiveEpilogueBwdGQAISD_fSG_Li256ELb1ELb0EEENS1_19SingleTileSchedulerILb1ELb0ELb0ELi80EEEEEEEEEvNT_6ParamsE:
        /* <DEDUP_REMOVED lines=23> */
.L_x_243:
[----:B------:R-:W-:Y:S05]  /*0170*/  BSYNC B0 ;  /* 0x0000000000007941 */ /* 0x000fea0003800000 */
.L_x_242:
        /* <DEDUP_REMOVED lines=34> */
.L_x_244:
        /* <DEDUP_REMOVED lines=20> */
.L_x_245:
[----:B-1----:R-:W-:Y:S01]  /*04e0*/  ISETP.NE.AND P0, PT, R2, RZ, PT ;  /* 0x000000ff0200720c */ /* 0x002fe20003f05270 */
[----:B------:R-:W-:Y:S01]  /*04f0*/  IMAD.MOV.U32 R21, RZ, RZ, 0x1 ;  /* 0x00000001ff157424 */ /* 0x000fe200078e00ff */
[----:B------:R-:W-:Y:S01]  /*0500*/  NOP ;  /* 0x0000000000007918 */ /* 0x000fe20000000000 */
[----:B------:R-:W-:Y:S03]  /*0510*/  BSSY B0, `(.L_x_246) ;  /* 0x0000ae0000007945 */ /* 0x000fe60003800000 */
[----:B------:R-:W-:Y:S01]  /*0520*/  SEL R21, R21, 0x2, !P0 ;  /* 0x0000000215157807 */ /* 0x000fe20004000000 */
[----:B--23--:R-:W-:Y:S06]  /*0530*/  BAR.SYNC.DEFER_BLOCKING 0x0 ;  /* 0x0000000000007b1d */ /* 0x00cfec0000010000 */
[----:B------:R-:W-:Y:S05]  /*0540*/  @!P0 BRA `(.L_x_247) ;  /* 0x0000008c00888947 */ /* 0x000fea0003800000 */
.L_x_248:
[----:B------:R-:W-:-:S08]  /*0550*/  NOP ;  /* 0x0000000000007918 */ /* 0x000fd00000000000 */
[----:B------:R-:W1:Y:S02]  /*0560*/  USETMAXREG.TRY_ALLOC.CTAPOOL UP0, 0xf0 ;  /* 0x000000f0000079c8 */ /* 0x000e640008000600 */
[----:B-1----:R-:W-:-:S13]  /*0570*/  PLOP3.LUT P0, PT, PT, PT, UP0, 0x80, 0x0 ;  /* 0x000000000000781c */ /* 0x002fda0003f0f008 */
[----:B------:R-:W-:Y:S05]  /*0580*/  @!P0 BRA `(.L_x_248) ;  /* 0xfffffffc00f08947 */ /* 0x000fea000383ffff */
[----:B------:R-:W-:Y:S01]  /*0590*/  ULDC.64 UR4, c[0x0][0x8e0] ;  /* 0x0002380000047ab9 */ /* 0x000fe20000000a00 */
[----:B------:R-:W1:Y:S01]  /*05a0*/  S2R R11, SR_CTAID.X ;  /* 0x00000000000b7919 */ /* 0x000e620000002500 */
[----:B------:R-:W-:Y:S01]  /*05b0*/  ISETP.NE.U32.AND P0, PT, RZ, UR4, PT ;  /* 0x00000004ff007c0c */ /* 0x000fe2000bf05070 */
[----:B------:R-:W2:Y:S03]  /*05c0*/  S2R R235, SR_CTAID.Z ;  /* 0x0000000000eb7919 */ /* 0x000ea60000002700 */
[----:B------:R-:W-:-:S13]  /*05d0*/  ISETP.NE.AND.EX P0, PT, RZ, UR5, PT, P0 ;  /* 0x00000005ff007c0c */ /* 0x000fda000bf05300 */
[----:B------:R-:W-:Y:S05]  /*05e0*/  @!P0 BRA `(.L_x_249) ;  /* 0x0000000000148947 */ /* 0x000fea0003800000 */
[----:B------:R-:W2:Y:S01]  /*05f0*/  LDC.64 R2, c[0x0][0x8e0] ;  /* 0x00023800ff027b82 */ /* 0x000ea20000000a00 */
[----:B------:R-:W-:Y:S01]  /*0600*/  ULDC.64 UR4, c[0x0][0x208] ;  /* 0x0000820000047ab9 */ /* 0x000fe20000000a00 */
[----:B--2---:R-:W-:-:S05]  /*0610*/  IMAD.WIDE R2, R235, 0x4, R2 ;  /* 0x00000004eb027825 */ /* 0x004fca00078e0202 */
[----:B------:R2:W5:Y:S01]  /*0620*/  LDG.E R0, desc[UR4][R2.64] ;  /* 0x0000000402007981 */ /* 0x000562000c1e1900 */
[----:B------:R-:W-:Y:S05]  /*0630*/  BRA `(.L_x_250) ;  /* 0x0000000000307947 */ /* 0x000fea0003800000 */
.L_x_249:
[----:B------:R-:W-:Y:S02]  /*0640*/  ULDC.64 UR4, c[0x0][0x8d8] ;  /* 0x0002360000047ab9 */ /* 0x000fe40000000a00 */
[----:B------:R-:W-:-:S04]  /*0650*/  ISETP.NE.U32.AND P0, PT, RZ, UR4, PT ;  /* 0x00000004ff007c0c */ /* 0x000fc8000bf05070 */
[----:B------:R-:W-:-:S13]  /*0660*/  ISETP.NE.AND.EX P0, PT, RZ, UR5, PT, P0 ;  /* 0x00000005ff007c0c */ /* 0x000fda000bf05300 */
[----:B------:R-:W-:Y:S05]  /*0670*/  @!P0 BRA `(.L_x_251) ;  /* 0x00000000001c8947 */ /* 0x000fea0003800000 */
[----:B------:R-:W2:Y:S01]  /*0680*/  LDC.64 R2, c[0x0][0x8d8] ;  /* 0x00023600ff027b82 */ /* 0x000ea20000000a00 */
[----:B------:R-:W-:Y:S01]  /*0690*/  ULDC.64 UR4, c[0x0][0x208] ;  /* 0x0000820000047ab9 */ /* 0x000fe20000000a00 */
[----:B--2---:R-:W-:-:S05]  /*06a0*/  IMAD.WIDE R2, R235, 0x4, R2 ;  /* 0x00000004eb027825 */ /* 0x004fca00078e0202 */
[----:B------:R-:W2:Y:S04]  /*06b0*/  LDG.E R0, desc[UR4][R2.64] ;  /* 0x0000000402007981 */ /* 0x000ea8000c1e1900 */
[----:B------:R-:W2:Y:S02]  /*06c0*/  LDG.E R5, desc[UR4][R2.64+0x4] ;  /* 0x0000040402057981 */ /* 0x000ea4000c1e1900 */
[----:B--2---:R-:W-:Y:S01]  /*06d0*/  IMAD.IADD R0, R5, 0x1, -R0 ;  /* 0x0000000105007824 */ /* 0x004fe200078e0a00 */
[----:B------:R-:W-:Y:S06]  /*06e0*/  BRA `(.L_x_250) ;  /* 0x0000000000047947 */ /* 0x000fec0003800000 */
.L_x_251:
[----:B------:R-:W3:Y:S02]  /*06f0*/  LDC R0, c[0x0][0x8c4] ;  /* 0x00023100ff007b82 */ /* 0x000ee40000000800 */
.L_x_250:
[----:B-12---:R-:W-:-:S05]  /*0700*/  IMAD R3, R11, 0x50, RZ ;  /* 0x000000500b037824 */ /* 0x006fca00078e02ff */
[----:B---3-5:R-:W-:-:S04]  /*0710*/  ISETP.GE.AND P0, PT, R3, R0, PT ;  /* 0x000000000300720c */ /* 0x028fc80003f06270 */
[----:B------:R-:W-:-:S04]  /*0720*/  SEL R235, R235, 0xffffffff, !P0 ;  /* 0xffffffffebeb7807 */ /* 0x000fc80004000000 */
[----:B------:R-:W-:-:S13]  /*0730*/  ISETP.GE.AND P0, PT, R235, RZ, PT ;  /* 0x000000ffeb00720c */ /* 0x000fda0003f06270 */
[----:B------:R-:W-:Y:S05]  /*0740*/  @!P0 BRA `(.L_x_252) ;  /* 0x000000a800f08947 */ /* 0x000fea0003800000 */
[----:B------:R-:W1:Y:S01]  /*0750*/  LDC.64 R4, c[0x0][0x770] ;  /* 0x0001dc00ff047b82 */ /* 0x000e620000000a00 */
[----:B------:R-:W-:-:S07]  /*0760*/  ULDC.64 UR6, c[0x0][0x208] ;  /* 0x0000820000067ab9 */ /* 0x000fce0000000a00 */
[----:B------:R-:W2:Y:S08]  /*0770*/  LDC.64 R2, c[0x0][0x770] ;  /* 0x0001dc00ff027b82 */ /* 0x000eb00000000a00 */
[----:B------:R-:W3:Y:S01]  /*0780*/  LDC.64 R8, c[0x0][0x780] ;  /* 0x0001e000ff087b82 */ /* 0x000ee20000000a00 */
[----:B-1----:R-:W-:-:S04]  /*0790*/  ISETP.NE.U32.AND P1, PT, R4, RZ, PT ;  /* 0x000000ff0400720c */ /* 0x002fc80003f25070 */
[----:B------:R-:W-:Y:S01]  /*07a0*/  ISETP.NE.AND.EX P1, PT, R5, RZ, PT, P1 ;  /* 0x000000ff0500720c */ /* 0x000fe20003f25310 */
[----:B--2---:R-:W-:Y:S01]  /*07b0*/  IMAD.WIDE R6, R235, 0x4, R2 ;  /* 0x00000004eb067825 */ /* 0x004fe200078e0202 */
[----:B---3--:R-:W-:-:S11]  /*07c0*/  ISETP.NE.U32.AND P0, PT, R8, RZ, PT ;  /* 0x000000ff0800720c */ /* 0x008fd60003f05070 */
[----:B------:R-:W2:Y:S01]  /*07d0*/  @P1 LDG.E R2, desc[UR6][R6.64] ;  /* 0x0000000606021981 */ /* 0x000ea2000c1e1900 */
[----:B------:R-:W-:Y:S01]  /*07e0*/  ISETP.NE.AND.EX P0, PT, R9, RZ, PT, P0 ;  /* 0x000000ff0900720c */ /* 0x000fe20003f05300 */
[----:B------:R-:W1:-:S12]  /*07f0*/  LDC R8, c[0x0][0x290] ;  /* 0x0000a400ff087b82 */ /* 0x000e580000000800 */
[----:B------:R-:W3:Y:S01]  /*0800*/  @P0 LDC.64 R4, c[0x0][0x780] ;  /* 0x0001e000ff040b82 */ /* 0x000ee20000000a00 */
[----:B------:R-:W-:Y:S02]  /*0810*/  ULDC UR4, c[0x0][0x280] ;  /* 0x0000a00000047ab9 */ /* 0x000fe40000000800 */
[----:B------:R-:W-:Y:S01]  /*0820*/  IMAD.U32 R0, RZ, RZ, UR4 ;  /* 0x00000004ff007e24 */ /* 0x000fe2000f8e00ff */
[----:B------:R-:W-:Y:S02]  /*0830*/  ULDC.64 UR4, c[0x0][0x788] ;  /* 0x0001e20000047ab9 */ /* 0x000fe40000000a00 */
[----:B------:R-:W-:-:S04]  /*0840*/  ISETP.NE.U32.AND P2, PT, RZ, UR4, PT ;  /* 0x00000004ff007c0c */ /* 0x000fc8000bf45070 */
[----:B------:R-:W-:Y:S01]  /*0850*/  ISETP.NE.AND.EX P2, PT, RZ, UR5, PT, P2 ;  /* 0x00000005ff007c0c */ /* 0x000fe2000bf45320 */
[----:B---3--:R-:W-:-:S05]  /*0860*/  @P0 IMAD.WIDE R4, R235, 0x4, R4 ;  /* 0x00000004eb040825 */ /* 0x008fca00078e0204 */
[----:B------:R3:W5:Y:S01]  /*0870*/  @P0 LDG.E R0, desc[UR6][R4.64] ;  /* 0x0000000604000981 */ /* 0x000762000c1e1900 */
[----:B--2---:R-:W-:-:S05]  /*0880*/  @P1 IMAD R2, R235, 0x40, R2 ;  /* 0x00000040eb021824 */ /* 0x004fca00078e0202 */
[----:B------:R-:W-:-:S04]  /*0890*/  @P1 SHF.R.S32.HI R3, RZ, 0x1f, R2 ;  /* 0x0000001fff031819 */ /* 0x000fc80000011402 */
[----:B------:R-:W-:-:S05]  /*08a0*/  @P1 LEA.HI R3, R3, R2, RZ, 0x6 ;  /* 0x0000000203031211 */ /* 0x000fca00078f30ff */
[----:B------:R-:W-:-:S05]  /*08b0*/  @P1 IMAD.SHL.U32 R3, R3, 0x100, RZ ;  /* 0x0000010003031824 */ /* 0x000fca00078e00ff */
[----:B------:R-:W-:Y:S02]  /*08c0*/  @P1 LOP3.LUT R9, R3, 0xffffc000, RZ, 0xc0, !PT ;  /* 0xffffc00003091812 */ /* 0x000fe400078ec0ff */
[----:B------:R-:W-:Y:S02]  /*08d0*/  CS2R R2, SRZ ;  /* 0x0000000000027805 */ /* 0x000fe4000001ff00 */
[----:B---3--:R-:W-:Y:S01]  /*08e0*/  @P1 SHF.R.S32.HI R4, RZ, 0x1f, R9 ;  /* 0x0000001fff041819 */ /* 0x008fe20000011409 */
[----:B-1----:R-:W-:Y:S06]  /*08f0*/  @P0 BRA `(.L_x_253) ;  /* 0x0000000000140947 */ /* 0x002fec0003800000 */
[----:B------:R-:W-:Y:S05]  /*0900*/  @!P1 BRA `(.L_x_253) ;  /* 0x0000000000109947 */ /* 0x000fea0003800000 */
[----:B------:R-:W-:Y:S02]  /*0910*/  ULDC.64 UR4, c[0x0][0x208] ;  /* 0x0000820000047ab9 */ /* 0x000fe40000000a00 */
[----:B------:R-:W2:Y:S04]  /*0920*/  LDG.E R5, desc[UR4][R6.64] ;  /* 0x0000000406057981 */ /* 0x000ea8000c1e1900 */
[----:B-----5:R-:W2:Y:S02]  /*0930*/  LDG.E R0, desc[UR4][R6.64+0x4] ;  /* 0x0000040406007981 */ /* 0x020ea4000c1e1900 */
[----:B--2---:R-:W-:-:S07]  /*0940*/  IMAD.IADD R0, R0, 0x1, -R5 ;  /* 0x0000000100007824 */ /* 0x004fce00078e0a05 */
.L_x_253:
[----:B------:R-:W-:Y:S02]  /*0950*/  @P1 IMAD.MOV.U32 R2, RZ, RZ, R9 ;  /* 0x000000ffff021224 */ /* 0x000fe400078e0009 */
[----:B------:R-:W-:Y:S01]  /*0960*/  @P1 IMAD.MOV.U32 R3, RZ, RZ, R4 ;  /* 0x000000ffff031224 */ /* 0x000fe200078e0004 */
[----:B------:R-:W-:Y:S06]  /*0970*/  @!P2 BRA `(.L_x_254) ;  /* 0x000000000014a947 */ /* 0x000fec0003800000 */
[----:B------:R-:W1:Y:S01]  /*0980*/  LDC.64 R4, c[0x0][0x788] ;  /* 0x0001e200ff047b82 */ /* 0x000e620000000a00 */
[----:B------:R-:W-:Y:S01]  /*0990*/  ULDC.64 UR4, c[0x0][0x208] ;  /* 0x0000820000047ab9 */ /* 0x000fe20000000a00 */
[----:B-1----:R-:W-:-:S05]  /*09a0*/  IMAD.WIDE R4, R235, 0x4, R4 ;  /* 0x00000004eb047825 */ /* 0x002fca00078e0204 */
[----:B------:R1:W5:Y:S01]  /*09b0*/  LDG.E R8, desc[UR4][R4.64] ;  /* 0x0000000404087981 */ /* 0x000362000c1e1900 */
[----:B------:R-:W-:Y:S05]  /*09c0*/  BRA `(.L_x_255) ;  /* 0x0000000000287947 */ /* 0x000fea0003800000 */
.L_x_254:
        /* <DEDUP_REMOVED lines=9> */
[----:B--2---:R-:W-:-:S07]  /*0a60*/  IMAD.IADD R8, R7, 0x1, -R8 ;  /* 0x0000000107087824 */ /* 0x004fce00078e0a08 */
.L_x_255:
        /* <DEDUP_REMOVED lines=83> */
[----:B-1----:R-:W1:Y:S01]  /*0fa0*/  S2R R5, SR_CgaCtaId ;  /* 0x0000000000057919 */ /* 0x002e620000008800 */
[----:B------:R-:W-:Y:S01]  /*0fb0*/  MOV R18, 0x400 ;  /* 0x0000040000127802 */ /* 0x000fe20000000f00 */
[----:B------:R-:W-:Y:S01]  /*0fc0*/  VIADD R9, R0, 0x3f ;  /* 0x0000003f00097836 */ /* 0x000fe20000000000 */
[----:B------:R-:W-:Y:S01]  /*0fd0*/  SHF.L.U32 R13, RZ, 0x1f, RZ ;  /* 0x0000001fff0d7819 */ /* 0x000fe200000006ff */
[----:B------:R-:W2:Y:S01]  /*0fe0*/  S2R R4, SR_TID.X ;  /* 0x0000000000047919 */ /* 0x000ea20000002100 */
[----:B------:R-:W-:Y:S02]  /*0ff0*/  IMAD R10, R11, -0x50, R8 ;  /* 0xffffffb00b0a7824 */ /* 0x000fe400078e0208 */
[----:B------:R-:W-:-:S04]  /*1000*/  SHF.R.S32.HI R12, RZ, 0x1f, R9 ;  /* 0x0000001fff0c7819 */ /* 0x000fc80000011409 */
[----:B------:R-:W-:Y:S02]  /*1010*/  LEA.HI R12, R12, R9, RZ, 0x6 ;  /* 0x000000090c0c7211 */ /* 0x000fe400078f30ff */
[----:B-1----:R-:W-:-:S04]  /*1020*/  LEA R18, R5, R18, 0x18 ;  /* 0x0000001205127211 */ /* 0x002fc800078ec0ff */
[----:B------:R-:W1:Y:S01]  /*1030*/  SYNCS.PHASECHK.TRANS64.TRYWAIT P0, [R18+URZ+0x31800], R13 ;  /* 0x0318000d120075a7 */ /* 0x000e62000800017f */
[----:B--2---:R-:W-:-:S05]  /*1040*/  VIADD R4, R4, 0xffffff80 ;  /* 0xffffff8004047836 */ /* 0x004fca0000000000 */
[----:B------:R-:W-:-:S04]  /*1050*/  SHF.R.S32.HI R5, RZ, 0x1f, R4 ;  /* 0x0000001fff057819 */ /* 0x000fc80000011404 */
[CC--:B------:R-:W-:Y:S02]  /*1060*/  LEA.HI R6, R5.reuse, R4.reuse, RZ, 0x7 ;  /* 0x0000000405067211 */ /* 0x0c0fe400078f38ff */
[CC--:B------:R-:W-:Y:S02]  /*1070*/  LEA.HI R8, R5.reuse, R4.reuse, RZ, 0x5 ;  /* 0x0000000405087211 */ /* 0x0c0fe400078f28ff */
[----:B------:R-:W-:Y:S02]  /*1080*/  SHF.R.S32.HI R0, RZ, 0x7, R6 ;  /* 0x00000007ff007819 */ /* 0x000fe40000011406 */
[----:B------:R-:W-:-:S03]  /*1090*/  LEA.HI R9, R5, R4, RZ, 0x4 ;  /* 0x0000000405097211 */ /* 0x000fc600078f20ff */
[----:B------:R2:W3:Y:S02]  /*10a0*/  SHFL.IDX PT, R7, R0, RZ, 0x1f ;  /* 0x00001fff00077589 */ /* 0x0004e400000e0000 */
[----:B-12---:R-:W-:Y:S05]  /*10b0*/  @P0 BRA `(.L_x_257) ;  /* 0x0000000000080947 */ /* 0x006fea0003800000 */
[----:B------:R-:W1:Y:S02]  /*10c0*/  SYNCS.PHASECHK.TRANS64.TRYWAIT P0, [R18+URZ+0x31800], R13 ;  /* 0x0318000d120075a7 */ /* 0x000e64000800017f */
[----:B-1----:R-:W-:Y:S05]  /*10d0*/  @!P0 BRA `(.L_x_258) ;  /* 0x000000a000948947 */ /* 0x002fea0003800000 */
.L_x_257:
[----:B------:R-:W2:Y:S01]  /*10e0*/  S2UR UR4, SR_CTAID.Y ;  /* 0x00000000000479c3 */ /* 0x000ea20000002600 */
[----:B------:R-:W-:Y:S01]  /*10f0*/  LOP3.LUT R11, R9, 0xffffff0, RZ, 0xc0, !PT ;  /* 0x0ffffff0090b7812 */ /* 0x000fe200078ec0ff */
[----:B------:R-:W-:Y:S01]  /*1100*/  IMAD.MOV.U32 R228, RZ, RZ, RZ ;  /* 0x000000ffffe47224 */ /* 0x000fe200078e00ff */
[--C-:B------:R-:W-:Y:S01]  /*1110*/  SHF.R.S32.HI R9, RZ, 0x5, R8.reuse ;  /* 0x00000005ff097819 */ /* 0x100fe20000011408 */
[----:B------:R-:W-:Y:S01]  /*1120*/  IMAD.MOV.U32 R19, RZ, RZ, RZ ;  /* 0x000000ffff137224 */ /* 0x000fe200078e00ff */
[----:B------:R-:W-:Y:S01]  /*1130*/  LOP3.LUT R5, R6, 0xffffff80, RZ, 0xc0, !PT ;  /* 0xffffff8006057812 */ /* 0x000fe200078ec0ff */
[----:B------:R-:W-:Y:S01]  /*1140*/  IMAD.IADD R11, R4, 0x1, -R11 ;  /* 0x00000001040b7824 */ /* 0x000fe200078e0a0b */
[----:B------:R-:W-:Y:S01]  /*1150*/  SHF.R.S32.HI R8, RZ, 0x1f, R8 ;  /* 0x0000001fff087819 */ /* 0x000fe20000011408 */
[----:B------:R-:W4:Y:S01]  /*1160*/  LDC.64 R16, c[0x0][0x2d8] ;  /* 0x0000b600ff107b82 */ /* 0x000f220000000a00 */
[----:B------:R-:W-:Y:S01]  /*1170*/  LEA.HI R6, R0, R0, RZ, 0x1 ;  /* 0x0000000000067211 */ /* 0x000fe200078f08ff */
[----:B------:R-:W-:Y:S01]  /*1180*/  IMAD.IADD R5, R4, 0x1, -R5 ;  /* 0x0000000104057824 */ /* 0x000fe200078e0a05 */
[----:B------:R-:W-:Y:S01]  /*1190*/  LEA.HI R8, R8, R9, RZ, 0x2 ;  /* 0x0000000908087211 */ /* 0x000fe200078f10ff */
[----:B------:R-:W-:Y:S01]  /*11a0*/  IMAD R11, R0, 0x40, R11 ;  /* 0x00000040000b7824 */ /* 0x000fe200078e020b */
[----:B-1----:R-:W-:Y:S01]  /*11b0*/  LOP3.LUT R13, R6, 0xfffffffe, RZ, 0xc0, !PT ;  /* 0xfffffffe060d7812 */ /* 0x002fe200078ec0ff */
[----:B------:R-:W-:Y:S01]  /*11c0*/  IMAD R14, R0, 0x800, R5 ;  /* 0x00000800000e7824 */ /* 0x000fe200078e0205 */
[----:B---3--:R-:W-:-:S02]  /*11d0*/  LEA.HI R4, R7, R7, RZ, 0x1 ;  /* 0x0000000707047211 */ /* 0x008fc400078f08ff */
[----:B------:R-:W-:Y:S02]  /*11e0*/  CS2R R214, SRZ ;  /* 0x0000000000d67805 */ /* 0x000fe4000001ff00 */
[----:B------:R-:W-:Y:S01]  /*11f0*/  LOP3.LUT R8, R8, 0xfffffc, RZ, 0xc0, !PT ;  /* 0x00fffffc08087812 */ /* 0x000fe200078ec0ff */
[----:B------:R-:W-:Y:S01]  /*1200*/  IMAD.IADD R13, R0, 0x1, -R13 ;  /* 0x00000001000d7824 */ /* 0x000fe200078e0a0d */
[----:B------:R-:W-:Y:S02]  /*1210*/  SHF.R.S32.HI R6, RZ, 0x1f, R5 ;  /* 0x0000001fff067819 */ /* 0x000fe40000011405 */
[----:B------:R-:W-:Y:S02]  /*1220*/  CS2R R212, SRZ ;  /* 0x0000000000d47805 */ /* 0x000fe4000001ff00 */
[----:B------:R-:W-:Y:S01]  /*1230*/  LOP3.LUT R4, R4, 0xfffffffe, RZ, 0xc0, !PT ;  /* 0xfffffffe04047812 */ /* 0x000fe200078ec0ff */
[----:B------:R-:W-:Y:S01]  /*1240*/  IMAD.IADD R8, R9, 0x1, -R8 ;  /* 0x0000000109087824 */ /* 0x000fe200078e0a08 */
[----:B------:R-:W-:Y:S01]  /*1250*/  LEA.HI R0, R6, R5, RZ, 0x2 ;  /* 0x0000000506007211 */ /* 0x000fe200078f10ff */
[----:B------:R-:W-:Y:S01]  /*1260*/  IMAD.SHL.U32 R9, R14, 0x4, RZ ;  /* 0x000000040e097824 */ /* 0x000fe200078e00ff */
[----:B--2---:R-:W-:Y:S01]  /*1270*/  USHF.R.S32.HI UR5, URZ, 0x1f, UR4 ;  /* 0x0000001f3f057899 */ /* 0x004fe20008011404 */
[----:B------:R-:W-:Y:S01]  /*1280*/  IMAD.IADD R4, R7, 0x1, -R4 ;  /* 0x0000000107047824 */ /* 0x000fe200078e0a04 */
[--C-:B------:R-:W-:Y:S01]  /*1290*/  SHF.R.S32.HI R7, RZ, 0x2, R0.reuse ;  /* 0x00000002ff077819 */ /* 0x100fe20000011400 */
[----:B------:R-:W-:Y:S01]  /*12a0*/  IMAD R11, R8, 0x10, R11 ;  /* 0x00000010080b7824 */ /* 0x000fe200078e020b */
[----:B------:R-:W-:Y:S01]  /*12b0*/  SHF.R.S32.HI R8, RZ, 0x1f, R0 ;  /* 0x0000001fff087819 */ /* 0x000fe20000011400 */
[----:B------:R-:W-:Y:S01]  /*12c0*/  IMAD R13, R13, -0x8, R10 ;  /* 0xfffffff80d0d7824 */ /* 0x000fe200078e020a */
[----:B------:R-:W-:Y:S01]  /*12d0*/  LOP3.LUT R0, R0, 0xfffffffc, RZ, 0xc0, !PT ;  /* 0xfffffffc00007812 */ /* 0x000fe200078ec0ff */
[----:B----4-:R-:W-:Y:S01]  /*12e0*/  IMAD R10, R16, UR5, RZ ;  /* 0x00000005100a7c24 */ /* 0x010fe2000f8e02ff */
[----:B------:R-:W-:-:S02]  /*12f0*/  IADD3 R2, P0, R9, R2, RZ ;  /* 0x0000000209027210 */ /* 0x000fc40007f1e0ff */
[----:B------:R-:W-:Y:S02]  /*1300*/  CS2R R210, SRZ ;  /* 0x0000000000d27805 */ /* 0x000fe4000001ff00 */
[----:B------:R-:W-:Y:S01]  /*1310*/  LEA.HI R6, R6, R5, RZ, 0x5 ;  /* 0x0000000506067211 */ /* 0x000fe200078f28ff */
[----:B------:R-:W-:Y:S01]  /*1320*/  IMAD.IADD R0, R5, 0x1, -R0 ;  /* 0x0000000105007824 */ /* 0x000fe200078e0a00 */
[----:B------:R-:W-:Y:S02]  /*1330*/  LEA.HI R8, R8, R7, RZ, 0x3 ;  /* 0x0000000708087211 */ /* 0x000fe400078f18ff */
[----:B------:R-:W-:Y:S02]  /*1340*/  CS2R R208, SRZ ;  /* 0x0000000000d07805 */ /* 0x000fe4000001ff00 */
[----:B------:R-:W-:Y:S01]  /*1350*/  SHF.R.S32.HI R5, RZ, 0x1f, R235 ;  /* 0x0000001fff057819 */ /* 0x000fe200000114eb */
[----:B------:R-:W-:Y:S01]  /*1360*/  IMAD R0, R0, -0x2, R13 ;  /* 0xfffffffe00007824 */ /* 0x000fe200078e020d */
[----:B------:R-:W-:Y:S01]  /*1370*/  LEA.HI.X.SX32 R3, R9, R3, 0x1, P0 ;  /* 0x0000000309037211 */ /* 0x000fe200000f0eff */
[----:B------:R-:W-:Y:S01]  /*1380*/  IMAD R9, R17, UR4, R10 ;  /* 0x0000000411097c24 */ /* 0x000fe2000f8e020a */
[----:B------:R-:W-:-:S02]  /*1390*/  LOP3.LUT R8, R8, 0xfffffff8, RZ, 0xc0, !PT ;  /* 0xfffffff808087812 */ /* 0x000fc400078ec0ff */
[----:B------:R-:W-:Y:S02]  /*13a0*/  CS2R R206, SRZ ;  /* 0x0000000000ce7805 */ /* 0x000fe4000001ff00 */
[----:B------:R-:W-:Y:S01]  /*13b0*/  SEL R5, R5, RZ, !P1 ;  /* 0x000000ff05057207 */ /* 0x000fe20004800000 */
[----:B------:R-:W-:Y:S01]  /*13c0*/  IMAD.WIDE.U32 R2, R16, UR4, R2 ;  /* 0x0000000410027c25 */ /* 0x000fe2000f8e0002 */
[----:B------:R-:W-:Y:S01]  /*13d0*/  ULDC.64 UR4, c[0x0][0x2e0] ;  /* 0x0000b80000047ab9 */ /* 0x000fe20000000a00 */
[----:B------:R-:W-:Y:S02]  /*13e0*/  SEL R231, R235, RZ, !P1 ;  /* 0x000000ffebe77207 */ /* 0x000fe40004800000 */
[----:B------:R-:W-:Y:S01]  /*13f0*/  CS2R R204, SRZ ;  /* 0x0000000000cc7805 */ /* 0x000fe2000001ff00 */
[----:B------:R-:W-:Y:S01]  /*1400*/  IMAD.IADD R7, R7, 0x1, -R8 ;  /* 0x0000000107077824 */ /* 0x000fe200078e0a08 */
[----:B------:R-:W-:Y:S01]  /*1410*/  SHF.R.S32.HI R6, RZ, 0x5, R6 ;  /* 0x00000005ff067819 */ /* 0x000fe20000011406 */
[----:B------:R-:W-:Y:S01]  /*1420*/  IMAD R8, R5, UR4, RZ ;  /* 0x0000000405087c24 */ /* 0x000fe2000f8e02ff */
[----:B------:R-:W-:Y:S01]  /*1430*/  LOP3.LUT R229, R21, 0x1, RZ, 0xfc, !PT ;  /* 0x0000000115e57812 */ /* 0x000fe200078efcff */
[----:B------:R-:W-:Y:S01]  /*1440*/  IMAD.IADD R3, R3, 0x1, R9 ;  /* 0x0000000103037824 */ /* 0x000fe200078e0209 */
        /* <DEDUP_REMOVED lines=9> */
[----:B------:R-:W-:Y:S01]  /*14e0*/  IMAD R232, R6, 0x10, R7 ;  /* 0x0000001006e87824 */ /* 0x000fe200078e0207 */
[----:B------:R-:W-:Y:S01]  /*14f0*/  CS2R R190, SRZ ;  /* 0x0000000000be7805 */ /* 0x000fe2000001ff00 */
[----:B------:R-:W-:Y:S01]  /*1500*/  IMAD.MOV.U32 R16, RZ, RZ, RZ ;  /* 0x000000ffff107224 */ /* 0x000fe200078e00ff */
[----:B------:R-:W-:Y:S01]  /*1510*/  CS2R R188, SRZ ;  /* 0x0000000000bc7805 */ /* 0x000fe2000001ff00 */
[----:B------:R-:W-:Y:S01]  /*1520*/  IMAD.MOV.U32 R3, RZ, RZ, RZ ;  /* 0x000000ffff037224 */ /* 0x000fe200078e00ff */
        /* <DEDUP_REMOVED lines=71> */
.L_x_269:
[----:B------:R-:W-:-:S13]  /*19a0*/  ISETP.NE.AND P0, PT, R229, 0x3, PT ;  /* 0x00000003e500780c */ /* 0x000fda0003f05270 */
[----:B-1----:R-:W-:Y:S05]  /*19b0*/  @!P0 BRA `(.L_x_259) ;  /* 0x0000000000048947 */ /* 0x002fea0003800000 */
[----:B------:R-:W-:Y:S01]  /*19c0*/  BPT.TRAP 0x1 ;  /* 0x000000040000795c */ /* 0x000fe20000300000 */
.L_x_259:
[----:B------:R-:W-:Y:S01]  /*19d0*/  IMAD R17, R3, 0x8, R18 ;  /* 0x0000000803117824 */ /* 0x000fe200078e0212 */
[----:B------:R-:W-:-:S04]  /*19e0*/  SHF.L.U32 R8, R228, 0x1f, RZ ;  /* 0x0000001fe4087819 */ /* 0x000fc800000006ff */
[----:B------:R1:W2:Y:S01]  /*19f0*/  SYNCS.PHASECHK.TRANS64.TRYWAIT P1, [R17+URZ+0x31810], R8 ;  /* 0x03181008110075a7 */ /* 0x0002a2000802017f */
[----:B------:R-:W-:Y:S05]  /*1a00*/  @!P0 BRA `(.L_x_260) ;  /* 0x0000000000048947 */ /* 0x000fea0003800000 */
[----:B------:R-:W-:Y:S01]  /*1a10*/  BPT.TRAP 0x1 ;  /* 0x000000040000795c */ /* 0x000fe20000300000 */
.L_x_260:
        /* <DEDUP_REMOVED lines=11> */
.L_x_261:
[----:B------:R-:W-:Y:S01]  /*1ad0*/  IMAD R7, R3, 0x800, R10 ;  /* 0x0000080003077824 */ /* 0x000fe200078e020a */
[C---:B------:R-:W-:Y:S01]  /*1ae0*/  R2UR UR6, R6.reuse ;  /* 0x00000000060672ca */ /* 0x040fe200000e0000 */
[C---:B-12---:R-:W-:Y:S01]  /*1af0*/  VIADD R8, R6.reuse, 0x80 ;  /* 0x0000008006087836 */ /* 0x046fe20000000000 */
        /* <DEDUP_REMOVED lines=417> */
[----:B------:R1:W2:Y:S02]  /*3510*/  LDS R8, [R7+0x2c100] ;  /* 0x02c1000007087984 */ /* 0x0002a40000000800 */
[----:B------:R-:W-:Y:S02]  /*3520*/  R2UR UR11, R6 ;  /* 0x00000000060b72ca */ /* 0x000fe400000e0000 */
[----:B------:R1:W3:Y:S01]  /*3530*/  LDS R9, [R7+0x2c120] ;  /* 0x02c1200007097984 */ /* 0x0002e20000000800 */
        /* <DEDUP_REMOVED lines=13> */
[----:B-1----:R-:W-:Y:S05]  /*3610*/  @!P0 BRA `(.L_x_263) ;  /* 0x0000000000048947 */ /* 0x002fea0003800000 */
[----:B------:R-:W-:Y:S01]  /*3620*/  BPT.TRAP 0x1 ;  /* 0x000000040000795c */ /* 0x000fe20000300000 */
.L_x_263:
[----:B------:R-:W-:-:S04]  /*3630*/  SHF.L.U32 R11, R19, 0x1f, RZ ;  /* 0x0000001f130b7819 */ /* 0x000fc800000006ff */
[----:B------:R1:W4:Y:S01]  /*3640*/  SYNCS.PHASECHK.TRANS64.TRYWAIT P1, [R18+URZ+0x31830], R11 ;  /* 0x0318300b120075a7 */ /* 0x000322000802017f */
[----:B------:R-:W-:Y:S05]  /*3650*/  @!P0 BRA `(.L_x_264) ;  /* 0x0000000000048947 */ /* 0x000fea0003800000 */
[----:B------:R-:W-:Y:S01]  /*3660*/  BPT.TRAP 0x1 ;  /* 0x000000040000795c */ /* 0x000fe20000300000 */
.L_x_264:
        /* <DEDUP_REMOVED lines=8> */
[----:B----4-:R-:W-:Y:S06]  /*36f0*/  @P1 BRA `(.L_x_265) ;  /* 0x0000000000081947 */ /* 0x010fec0003800000 */
[----:B------:R-:W4:Y:S02]  /*3700*/  SYNCS.PHASECHK.TRANS64.TRYWAIT P1, [R18+URZ+0x31830], R11 ;  /* 0x0318300b120075a7 */ /* 0x000f24000802017f */
[----:B----4-:R-:W-:Y:S05]  /*3710*/  @!P1 BRA `(.L_x_266) ;  /* 0x0000007c002c9947 */ /* 0x010fea0003800000 */
.L_x_265:
[C---:B------:R-:W-:Y:S01]  /*3720*/  VIADD R10, R6.reuse, 0x80 ;  /* 0x00000080060a7836 */ /* 0x040fe20000000000 */
[----:B------:R-:W-:Y:S01]  /*3730*/  R2UR UR4, R7 ;  /* 0x00000000070472ca */ /* 0x000fe200000e0000 */
[C---:B-1--4-:R-:W-:Y:S01]  /*3740*/  VIADD R11, R6.reuse, 0x100 ;  /* 0x00000100060b7836 */ /* 0x052fe20000000000 */
        /* <DEDUP_REMOVED lines=466> */
[----:B------:R-:W1:Y:S01]  /*5470*/  MUFU.TANH R10, R10 ;  /* 0x0000000a000a7308 */ /* 0x000e620000002400 */
[----:B------:R-:W-:Y:S01]  /*5480*/  FMUL.FTZ R25, R29, UR61 ;  /* 0x0000003d1d197c20 */ /* 0x000fe20008410000 */
[----:B------:R-:W-:Y:S01]  /*5490*/  FMUL.FTZ R28, R32, UR61 ;  /* 0x0000003d201c7c20 */ /* 0x000fe20008410000 */
[----:B------:R-:W4:Y:S01]  /*54a0*/  LDS R15, [R27+0x2c300] ;  /* 0x02c300001b0f7984 */ /* 0x000f220000000800 */
[----:B------:R-:W-:Y:S01]  /*54b0*/  FMUL.FTZ R29, R35, UR61 ;  /* 0x0000003d231d7c20 */ /* 0x000fe20008410000 */
[----:B------:R-:W-:Y:S01]  /*54c0*/  FMUL.FTZ R26, R30, UR61 ;  /* 0x0000003d1e1a7c20 */ /* 0x000fe20008410000 */
[----:B------:R-:W-:Y:S01]  /*54d0*/  FMUL.FTZ R30, R36, UR61 ;  /* 0x0000003d241e7c20 */ /* 0x000fe20008410000 */
[----:B------:R5:W4:Y:S01]  /*54e0*/  LDS R14, [R27+0x2c320] ;  /* 0x02c320001b0e7984 */ /* 0x000b220000000800 */
[----:B------:R-:W3:Y:S01]  /*54f0*/  MUFU.TANH R11, R11 ;  /* 0x0000000b000b7308 */ /* 0x000ee20000002400 */
[----:B------:R-:W-:Y:S01]  /*5500*/  FMUL.FTZ R36, R40, UR61 ;  /* 0x0000003d28247c20 */ /* 0x000fe20008410000 */
[----:B------:R-:W-:Y:S01]  /*5510*/  FMUL.FTZ R32, R38, UR61 ;  /* 0x0000003d26207c20 */ /* 0x000fe20008410000 */
[----:B------:R-:W-:Y:S01]  /*5520*/  FMUL.FTZ R39, R39, UR61 ;  /* 0x0000003d27277c20 */ /* 0x000fe20008410000 */
[----:B------:R-:W-:Y:S01]  /*5530*/  FMUL.FTZ R40, R42, UR61 ;  /* 0x0000003d2a287c20 */ /* 0x000fe20008410000 */
[----:B-----5:R-:W-:-:S03]  /*5540*/  FMUL.FTZ R27, R31, UR61 ;  /* 0x0000003d1f1b7c20 */ /* 0x020fc60008410000 */
[----:B------:R-:W5:Y:S01]  /*5550*/  MUFU.TANH R12, R12 ;  /* 0x0000000c000c7308 */ /* 0x000f620000002400 */
[C---:B-1----:R-:W-:Y:S01]  /*5560*/  FSEL R7, R10.reuse, -INF , P1 ;  /* 0xff8000000a077808 */ /* 0x042fe20000800000 */
[----:B------:R-:W-:Y:S01]  /*5570*/  FFMA.FTZ R10, -R10, R10, 1 ;  /* 0x3f8000000a0a7423 */ /* 0x000fe2000001010a */
[----:B------:R-:W-:-:S03]  /*5580*/  FMUL.FTZ R31, R37, UR61 ;  /* 0x0000003d251f7c20 */ /* 0x000fc60008410000 */
[----:B--2---:R-:W-:Y:S02]  /*5590*/  FFMA.FTZ R23, R7, UR60, -R8 ;  /* 0x0000003c07177c23 */ /* 0x004fe40008010808 */
[----:B------:R-:W1:Y:S01]  /*55a0*/  MUFU.TANH R13, R13 ;  /* 0x0000000d000d7308 */ /* 0x000e620000002400 */
[----:B---3--:R-:W-:Y:S02]  /*55b0*/  FSEL R6, R11, -INF , P1 ;  /* 0xff8000000b067808 */ /* 0x008fe40000800000 */
[----:B------:R-:W-:-:S03]  /*55c0*/  ISETP.GT.AND P1, PT, R0, 0x1, PT ;  /* 0x000000010000780c */ /* 0x000fc60003f24270 */
[----:B------:R-:W-:Y:S02]  /*55d0*/  FFMA.FTZ R21, R6, UR60, -R9 ;  /* 0x0000003c06157c23 */ /* 0x000fe40008010809 */
[----:B------:R-:W-:Y:S01]  /*55e0*/  MUFU.EX2 R23, R23 ;  /* 0x0000001700177308 */ /* 0x000fe20000000800 */
[----:B-----5:R-:W-:Y:S01]  /*55f0*/  FSEL R7, R12, -INF , P1 ;  /* 0xff8000000c077808 */ /* 0x020fe20000800000 */
[----:B------:R-:W-:-:S04]  /*5600*/  WARPGROUP.DEPBAR.LE gsb0, 0x0 ;  /* 0x00008000000079c5 */ /* 0x000fc80000010000 */
[----:B------:R-:W-:Y:S02]  /*5610*/  FFMA.FTZ R22, R7, UR60, -R8 ;  /* 0x0000003c07167c23 */ /* 0x000fe40008010808 */
[----:B------:R-:W-:Y:S01]  /*5620*/  MUFU.EX2 R21, R21 ;  /* 0x0000001500157308 */ /* 0x000fe20000000800 */
[C---:B-1----:R-:W-:Y:S01]  /*5630*/  FSEL R6, R13.reuse, -INF , P1 ;  /* 0xff8000000d067808 */ /* 0x042fe20000800000 */
[----:B------:R-:W-:Y:S01]  /*5640*/  FFMA.FTZ R13, -R13, R13, 1 ;  /* 0x3f8000000d0d7423 */ /* 0x000fe2000001010d */
[--C-:B----4-:R-:W-:Y:S01]  /*5650*/  FADD.FTZ R44, R44, -R15.reuse ;  /* 0x8000000f2c2c7221 */ /* 0x110fe20000010000 */
[----:B------:R-:W-:Y:S01]  /*5660*/  ISETP.GT.AND P1, PT, R0, 0x11, PT ;  /* 0x000000110000780c */ /* 0x000fe20003f24270 */
[----:B------:R-:W-:Y:S01]  /*5670*/  FADD.FTZ R48, R48, -R15 ;  /* 0x8000000f30307221 */ /* 0x000fe20000010000 */
[----:B------:R-:W-:Y:S01]  /*5680*/  FFMA.FTZ R20, R6, UR60, -R9 ;  /* 0x0000003c06147c23 */ /* 0x000fe20008010809 */
[--C-:B------:R-:W-:Y:S01]  /*5690*/  FADD.FTZ R46, R46, -R14.reuse ;  /* 0x8000000e2e2e7221 */ /* 0x100fe20000010000 */
[----:B------:R-:W1:Y:S01]  /*56a0*/  MUFU.EX2 R22, R22 ;  /* 0x0000001600167308 */ /* 0x000e620000000800 */
[--C-:B------:R-:W-:Y:S01]  /*56b0*/  FADD.FTZ R47, R47, -R14.reuse ;  /* 0x8000000e2f2f7221 */ /* 0x100fe20000010000 */
[--C-:B------:R-:W-:Y:S01]  /*56c0*/  FADD.FTZ R45, R45, -R15.reuse ;  /* 0x8000000f2d2d7221 */ /* 0x100fe20000010000 */
[--C-:B------:R-:W-:Y:S01]  /*56d0*/  FADD.FTZ R49, R49, -R15.reuse ;  /* 0x8000000f31317221 */ /* 0x100fe20000010000 */
[--C-:B------:R-:W-:Y:S01]  /*56e0*/  FADD.FTZ R52, R52, -R15.reuse ;  /* 0x8000000f34347221 */ /* 0x100fe20000010000 */
[--C-:B------:R-:W-:Y:S01]  /*56f0*/  FADD.FTZ R53, R53, -R15.reuse ;  /* 0x8000000f35357221 */ /* 0x100fe20000010000 */
[--C-:B------:R-:W-:Y:S01]  /*5700*/  FADD.FTZ R220, R220, -R15.reuse ;  /* 0x8000000fdcdc7221 */ /* 0x100fe20000010000 */
[--C-:B------:R-:W-:Y:S01]  /*5710*/  FADD.FTZ R216, R216, -R15.reuse ;  /* 0x8000000fd8d87221 */ /* 0x100fe20000010000 */
[----:B------:R-:W2:Y:S01]  /*5720*/  MUFU.EX2 R20, R20 ;  /* 0x0000001400147308 */ /* 0x000ea20000000800 */
[--C-:B------:R-:W-:Y:S01]  /*5730*/  FADD.FTZ R217, R217, -R15.reuse ;  /* 0x8000000fd9d97221 */ /* 0x100fe20000010000 */
[----:B------:R-:W-:Y:S01]  /*5740*/  FADD.FTZ R15, R221, -R15 ;  /* 0x8000000fdd0f7221 */ /* 0x000fe20000010000 */
[--C-:B------:R-:W-:Y:S01]  /*5750*/  FADD.FTZ R50, R50, -R14.reuse ;  /* 0x8000000e32327221 */ /* 0x100fe20000010000 */
[--C-:B------:R-:W-:Y:S01]  /*5760*/  FADD.FTZ R54, R54, -R14.reuse ;  /* 0x8000000e36367221 */ /* 0x100fe20000010000 */
[--C-:B------:R-:W-:Y:S01]  /*5770*/  FADD.FTZ R51, R51, -R14.reuse ;  /* 0x8000000e33337221 */ /* 0x100fe20000010000 */
[--C-:B------:R-:W-:Y:S01]  /*5780*/  FADD.FTZ R55, R55, -R14.reuse ;  /* 0x8000000e37377221 */ /* 0x100fe20000010000 */
[--C-:B------:R-:W-:Y:S01]  /*5790*/  FADD.FTZ R218, R218, -R14.reuse ;  /* 0x8000000edada7221 */ /* 0x100fe20000010000 */
[----:B------:R-:W3:Y:S01]  /*57a0*/  MUFU.TANH R24, R24 ;  /* 0x0000001800187308 */ /* 0x000ee20000002400 */
[C---:B-1----:R-:W-:Y:S01]  /*57b0*/  F2FP.F16.F32.PACK_AB R6, R22.reuse, R23 ;  /* 0x000000171606723e */ /* 0x042fe200000000ff */
[----:B------:R-:W-:Y:S01]  /*57c0*/  FMUL.FTZ R38, R22, R45 ;  /* 0x0000002d16267220 */ /* 0x000fe20000410000 */
[--C-:B------:R-:W-:Y:S01]  /*57d0*/  FADD.FTZ R219, R219, -R14.reuse ;  /* 0x8000000edbdb7221 */ /* 0x100fe20000010000 */
[--C-:B------:R-:W-:Y:S01]  /*57e0*/  FADD.FTZ R222, R222, -R14.reuse ;  /* 0x8000000edede7221 */ /* 0x100fe20000010000 */
[----:B------:R-:W-:-:S03]  /*57f0*/  FADD.FTZ R14, R223, -R14 ;  /* 0x8000000edf0e7221 */ /* 0x000fc60000010000 */
[----:B------:R-:W1:Y:S01]  /*5800*/  MUFU.TANH R25, R25 ;  /* 0x0000001900197308 */ /* 0x000e620000002400 */
[----:B--2---:R-:W-:Y:S01]  /*5810*/  F2FP.F16.F32.PACK_AB R7, R20, R21 ;  /* 0x000000151407723e */ /* 0x004fe200000000ff */
[----:B------:R-:W-:Y:S06]  /*5820*/  BAR.SYNC.DEFER_BLOCKING 0x9, 0x100 ;  /* 0x0244000000007b1d */ /* 0x000fec0000010000 */
[----:B------:R-:W2:Y:S08]  /*5830*/  MUFU.TANH R28, R28 ;  /* 0x0000001c001c7308 */ /* 0x000eb00000002400 */
[----:B------:R-:W-:Y:S08]  /*5840*/  MUFU.TANH R30, R30 ;  /* 0x0000001e001e7308 */ /* 0x000ff00000002400 */
[----:B------:R-:W-:Y:S01]  /*5850*/  MUFU.TANH R31, R31 ;  /* 0x0000001f001f7308 */ /* 0x000fe20000002400 */
[----:B------:R4:W-:Y:S07]  /*5860*/  STSM.16.M88.2 [R2+0x2c500], R6 ;  /* 0x02c5000602007844 */ /* 0x0009ee0000000100 */
[----:B------:R-:W5:Y:S01]  /*5870*/  MUFU.TANH R26, R26 ;  /* 0x0000001a001a7308 */ /* 0x000f620000002400 */
[----:B----4-:R-:W-:Y:S01]  /*5880*/  FMUL.FTZ R6, R33, UR61 ;  /* 0x0000003d21067c20 */ /* 0x010fe20008410000 */
[----:B------:R-:W-:Y:S01]  /*5890*/  FMUL.FTZ R33, R23, R44 ;  /* 0x0000002c17217220 */ /* 0x000fe20000410000 */
[----:B------:R-:W-:Y:S01]  /*58a0*/  FMUL.FTZ R23, R21, R46 ;  /* 0x0000002e15177220 */ /* 0x000fe20000410000 */
[----:B---3--:R-:W-:Y:S01]  /*58b0*/  FSEL R21, R24, -INF , P6 ;  /* 0xff80000018157808 */ /* 0x008fe20003000000 */
[----:B------:R-:W-:Y:S01]  /*58c0*/  FMUL.FTZ R7, R34, UR61 ;  /* 0x0000003d22077c20 */ /* 0x000fe20008410000 */
[----:B------:R-:W-:-:S02]  /*58d0*/  FMUL.FTZ R34, R20, R47 ;  /* 0x0000002f14227220 */ /* 0x000fc40000410000 */
[----:B------:R-:W-:Y:S01]  /*58e0*/  MUFU.TANH R6, R6 ;  /* 0x0000000600067308 */ /* 0x000fe20000002400 */
[----:B------:R-:W-:Y:S01]  /*58f0*/  FMUL.FTZ R10, R10, R33 ;  /* 0x000000210a0a7220 */ /* 0x000fe20000410000 */
[--C-:B------:R-:W-:Y:S01]  /*5900*/  FFMA.FTZ R35, R21, UR60, -R8.reuse ;  /* 0x0000003c15237c23 */ /* 0x100fe20008010808 */
[----:B-1----:R-:W-:Y:S01]  /*5910*/  FSEL R21, R25, -INF , P1 ;  /* 0xff80000019157808 */ /* 0x002fe20000800000 */
[----:B------:R-:W-:Y:S01]  /*5920*/  FMUL.FTZ R44, R41, UR61 ;  /* 0x0000003d292c7c20 */ /* 0x000fe20008410000 */
[----:B--2---:R-:W-:Y:S01]  /*5930*/  FSEL R33, R28, -INF , P2 ;  /* 0xff8000001c217808 */ /* 0x004fe20001000000 */
[----:B------:R-:W-:Y:S01]  /*5940*/  FFMA.FTZ R25, -R25, R25, 1 ;  /* 0x3f80000019197423 */ /* 0x000fe20000010119 */
[----:B-----5:R-:W-:Y:S01]  /*5950*/  FSEL R46, R26, -INF , P6 ;  /* 0xff8000001a2e7808 */ /* 0x020fe20003000000 */
[----:B------:R-:W1:Y:S01]  /*5960*/  MUFU.EX2 R35, R35 ;  /* 0x0000002300237308 */ /* 0x000e620000000800 */
[--C-:B------:R-:W-:Y:S01]  /*5970*/  FFMA.FTZ R20, R21, UR60, -R8.reuse ;  /* 0x0000003c15147c23 */ /* 0x100fe20008010808 */
[----:B------:R-:W-:Y:S01]  /*5980*/  FFMA.FTZ R33, R33, UR60, -R8 ;  /* 0x0000003c21217c23 */ /* 0x000fe20008010808 */
[----:B------:R-:W-:Y:S01]  /*5990*/  FFMA.FTZ R21, -R12, R12, 1 ;  /* 0x3f8000000c157423 */ /* 0x000fe2000001010c */
[----:B------:R-:W-:Y:S01]  /*59a0*/  FFMA.FTZ R12, -R24, R24, 1 ;  /* 0x3f800000180c7423 */ /* 0x000fe20000010118 */
[----:B------:R-:W-:Y:S01]  /*59b0*/  ISETP.GT.AND P6, PT, R0, 0x40, PT ;  /* 0x000000400000780c */ /* 0x000fe20003fc4270 */
[----:B------:R-:W-:Y:S01]  /*59c0*/  FMUL.FTZ R34, R13, R34 ;  /* 0x000000220d227220 */ /* 0x000fe20000410000 */
[----:B------:R-:W-:Y:S01]  /*59d0*/  FMUL.FTZ R21, R21, R38 ;  /* 0x0000002615157220 */ /* 0x000fe20000410000 */
[----:B------:R-:W2:Y:S08]  /*59e0*/  MUFU.EX2 R20, R20 ;  /* 0x0000001400147308 */ /* 0x000eb00000000800 */
[----:B------:R-:W3:Y:S01]  /*59f0*/  MUFU.TANH R27, R27 ;  /* 0x0000001b001b7308 */ /* 0x000ee20000002400 */
[----:B-1----:R-:W-:-:S04]  /*5a00*/  FMUL.FTZ R37, R35, R48 ;  /* 0x0000003023257220 */ /* 0x002fc80000410000 */
[----:B------:R-:W-:Y:S01]  /*5a10*/  FMUL.FTZ R12, R12, R37 ;  /* 0x000000250c0c7220 */ /* 0x000fe20000410000 */
[----:B------:R-:W-:Y:S02]  /*5a20*/  FSEL R37, R6, -INF , P3 ;  /* 0xff80000006257808 */ /* 0x000fe40001800000 */
[----:B------:R-:W-:Y:S01]  /*5a30*/  MUFU.EX2 R33, R33 ;  /* 0x0000002100217308 */ /* 0x000fe20000000800 */
[----:B--2---:R-:W-:Y:S02]  /*5a40*/  FMUL.FTZ R24, R20, R49 ;  /* 0x0000003114187220 */ /* 0x004fe40000410000 */
[--C-:B------:R-:W-:Y:S01]  /*5a50*/  FFMA.FTZ R38, R37, UR60, -R8.reuse ;  /* 0x0000003c25267c23 */ /* 0x100fe20008010808 */
[----:B------:R-:W-:Y:S01]  /*5a60*/  FSEL R37, R30, -INF , P4 ;  /* 0xff8000001e257808 */ /* 0x000fe20002000000 */
[----:B------:R-:W-:Y:S01]  /*5a70*/  FMUL.FTZ R25, R25, R24 ;  /* 0x0000001819197220 */ /* 0x000fe20000410000 */
[----:B------:R-:W-:Y:S02]  /*5a80*/  FFMA.FTZ R24, -R28, R28, 1 ;  /* 0x3f8000001c187423 */ /* 0x000fe4000001011c */
[----:B------:R-:W1:Y:S01]  /*5a90*/  MUFU.TANH R36, R36 ;  /* 0x0000002400247308 */ /* 0x000e620000002400 */
[----:B------:R-:W-:Y:S01]  /*5aa0*/  FFMA.FTZ R41, R37, UR60, -R8 ;  /* 0x0000003c25297c23 */ /* 0x000fe20008010808 */
[C---:B------:R-:W-:Y:S01]  /*5ab0*/  FSEL R37, R31.reuse, -INF , P5 ;  /* 0xff8000001f257808 */ /* 0x040fe20002800000 */
[----:B------:R-:W-:Y:S01]  /*5ac0*/  FFMA.FTZ R31, -R31, R31, 1 ;  /* 0x3f8000001f1f7423 */ /* 0x000fe2000001011f */
[----:B---3--:R-:W-:-:S02]  /*5ad0*/  FSEL R42, R27, -INF , P1 ;  /* 0xff8000001b2a7808 */ /* 0x008fc40000800000 */
[----:B------:R-:W-:Y:S01]  /*5ae0*/  ISETP.GT.AND P1, PT, R0, 0x41, PT ;  /* 0x000000410000780c */ /* 0x000fe20003f24270 */
[----:B------:R-:W-:Y:S01]  /*5af0*/  FFMA.FTZ R28, R37, UR60, -R8 ;  /* 0x0000003c251c7c23 */ /* 0x000fe20008010808 */
[----:B------:R-:W2:Y:S01]  /*5b00*/  MUFU.TANH R44, R44 ;  /* 0x0000002c002c7308 */ /* 0x000ea20000002400 */
[----:B------:R-:W-:-:S07]  /*5b10*/  FFMA.FTZ R42, R42, UR60, -R9 ;  /* 0x0000003c2a2a7c23 */ /* 0x000fce0008010809 */
[----:B------:R3:W-:Y:S01]  /*5b20*/  MUFU.TANH R22, R39 ;  /* 0x0000002700167308 */ /* 0x0007e20000002400 */
[C---:B-1----:R-:W-:Y:S01]  /*5b30*/  FSEL R37, R36.reuse, -INF , P6 ;  /* 0xff80000024257808 */ /* 0x042fe20003000000 */
[----:B------:R-:W-:-:S04]  /*5b40*/  FFMA.FTZ R36, -R36, R36, 1 ;  /* 0x3f80000024247423 */ /* 0x000fc80000010124 */
[----:B------:R-:W-:Y:S01]  /*5b50*/  FFMA.FTZ R45, R37, UR60, -R8 ;  /* 0x0000003c252d7c23 */ /* 0x000fe20008010808 */
[----:B------:R-:W-:Y:S01]  /*5b60*/  FFMA.FTZ R37, -R6, R6, 1 ;  /* 0x3f80000006257423 */ /* 0x000fe20000010106 */
[----:B------:R-:W1:Y:S01]  /*5b70*/  MUFU.EX2 R38, R38 ;  /* 0x0000002600267308 */ /* 0x000e620000000800 */
[----:B---3--:R-:W-:-:S04]  /*5b80*/  FMUL.FTZ R39, R33, R52 ;  /* 0x0000003421277220 */ /* 0x008fc80000410000 */
[----:B------:R-:W-:Y:S01]  /*5b90*/  FMUL.FTZ R24, R24, R39 ;  /* 0x0000002718187220 */ /* 0x000fe20000410000 */
[----:B--2---:R-:W-:Y:S02]  /*5ba0*/  FSEL R39, R44, -INF , P1 ;  /* 0xff8000002c277808 */ /* 0x004fe40000800000 */
[----:B------:R-:W2:Y:S03]  /*5bb0*/  MUFU.TANH R7, R7 ;  /* 0x0000000700077308 */ /* 0x000ea60000002400 */
[----:B------:R-:W-:Y:S01]  /*5bc0*/  FFMA.FTZ R47, R39, UR60, -R8 ;  /* 0x0000003c272f7c23 */ /* 0x000fe20008010808 */
[----:B------:R-:W-:-:S04]  /*5bd0*/  FFMA.FTZ R8, -R30, R30, 1 ;  /* 0x3f8000001e087423 */ /* 0x000fc8000001011e */
[----:B------:R3:W4:Y:S01]  /*5be0*/  MUFU.EX2 R39, R45 ;  /* 0x0000002d00277308 */ /* 0x0007220000000800 */
[----:B-1----:R-:W-:-:S04]  /*5bf0*/  FMUL.FTZ R6, R38, R53 ;  /* 0x0000003526067220 */ /* 0x002fc80000410000 */
[----:B------:R-:W-:Y:S01]  /*5c00*/  FMUL.FTZ R37, R37, R6 ;  /* 0x0000000625257220 */ /* 0x000fe20000410000 */
[----:B------:R-:W-:Y:S02]  /*5c10*/  FMUL.FTZ R6, R43, UR61 ;  /* 0x0000003d2b067c20 */ /* 0x000fe40008410000 */
[----:B------:R-:W1:Y:S01]  /*5c20*/  MUFU.EX2 R30, R47 ;  /* 0x0000002f001e7308 */ /* 0x000e620000000800 */
[----:B---3--:R-:W-:Y:S01]  /*5c30*/  FFMA.FTZ R45, R46, UR60, -R9 ;  /* 0x0000003c2e2d7c23 */ /* 0x008fe20008010809 */
[----:B--2---:R-:W-:Y:S02]  /*5c40*/  FSEL R46, R7, -INF , P2 ;  /* 0xff800000072e7808 */ /* 0x004fe40001000000 */
[----:B------:R-:W-:-:S04]  /*5c50*/  F2FP.F16.F32.PACK_AB R24, R37, R24 ;  /* 0x000000182518723e */ /* 0x000fc800000000ff */
[----:B------:R-:W2:Y:S01]  /*5c60*/  MUFU.TANH R29, R29 ;  /* 0x0000001d001d7308 */ /* 0x000ea20000002400 */
[----:B----4-:R-:W-:-:S04]  /*5c70*/  FMUL.FTZ R43, R39, R220 ;  /* 0x000000dc272b7220 */ /* 0x010fc80000410000 */
[----:B------:R-:W-:Y:S01]  /*5c80*/  FMUL.FTZ R36, R36, R43 ;  /* 0x0000002b24247220 */ /* 0x000fe20000410000 */
[----:B------:R-:W-:Y:S02]  /*5c90*/  FFMA.FTZ R43, -R44, R44, 1 ;  /* 0x3f8000002c2b7423 */ /* 0x000fe4000001012c */
[----:B------:R-:W3:Y:S01]  /*5ca0*/  MUFU.TANH R32, R32 ;  /* 0x0000002000207308 */ /* 0x000ee20000002400 */
[----:B-1----:R-:W-:Y:S01]  /*5cb0*/  FMUL.FTZ R44, R30, R15 ;  /* 0x0000000f1e2c7220 */ /* 0x002fe20000410000 */
[----:B------:R-:W-:-:S03]  /*5cc0*/  FFMA.FTZ R15, R46, UR60, -R9 ;  /* 0x0000003c2e0f7c23 */ /* 0x000fc60008010809 */
[----:B------:R-:W-:Y:S01]  /*5cd0*/  FMUL.FTZ R43, R43, R44 ;  /* 0x0000002c2b2b7220 */ /* 0x000fe20000410000 */
[----:B------:R-:W-:Y:S01]  /*5ce0*/  FFMA.FTZ R44, -R11, R11, 1 ;  /* 0x3f8000000b2c7423 */ /* 0x000fe2000001010b */
[----:B------:R-:W-:Y:S01]  /*5cf0*/  FFMA.FTZ R11, -R26, R26, 1 ;  /* 0x3f8000001a0b7423 */ /* 0x000fe2000001011a */
[----:B------:R-:W1:Y:S01]  /*5d00*/  MUFU.EX2 R45, R45 ;  /* 0x0000002d002d7308 */ /* 0x000e620000000800 */
[----:B--2---:R-:W-:Y:S01]  /*5d10*/  FSEL R46, R29, -INF , P3 ;  /* 0xff8000001d2e7808 */ /* 0x004fe20001800000 */
[----:B------:R-:W-:Y:S01]  /*5d20*/  FMUL.FTZ R23, R44, R23 ;  /* 0x000000172c177220 */ /* 0x000fe20000410000 */
[----:B------:R-:W-:Y:S01]  /*5d30*/  FFMA.FTZ R44, -R27, R27, 1 ;  /* 0x3f8000001b2c7423 */ /* 0x000fe2000001011b */
[----:B------:R-:W-:Y:S02]  /*5d40*/  F2FP.F16.F32.PACK_AB R36, R43, R36 ;  /* 0x000000242b24723e */ /* 0x000fe400000000ff */
[----:B------:R-:W-:Y:S02]  /*5d50*/  FFMA.FTZ R13, R46, UR60, -R9 ;  /* 0x0000003c2e0d7c23 */ /* 0x000fe40008010809 */
[----:B------:R-:W2:Y:S01]  /*5d60*/  MUFU.TANH R40, R40 ;  /* 0x0000002800287308 */ /* 0x000ea20000002400 */
[C---:B---3--:R-:W-:Y:S01]  /*5d70*/  FSEL R46, R32.reuse, -INF , P4 ;  /* 0xff800000202e7808 */ /* 0x048fe20002000000 */
[----:B------:R-:W-:-:S04]  /*5d80*/  FFMA.FTZ R32, -R32, R32, 1 ;  /* 0x3f80000020207423 */ /* 0x000fc80000010120 */
[----:B------:R-:W-:Y:S01]  /*5d90*/  FFMA.FTZ R27, R46, UR60, -R9 ;  /* 0x0000003c2e1b7c23 */ /* 0x000fe20008010809 */
[----:B------:R-:W-:Y:S01]  /*5da0*/  VIADD R46, R18, 0x2c500 ;  /* 0x0002c500122e7836 */ /* 0x000fe20000000000 */
[----:B------:R-:W3:Y:S01]  /*5db0*/  MUFU.EX2 R41, R41 ;  /* 0x0000002900297308 */ /* 0x000ee20000000800 */
[----:B-1----:R-:W-:-:S03]  /*5dc0*/  FMUL.FTZ R50, R45, R50 ;  /* 0x000000322d327220 */ /* 0x002fc60000410000 */
[----:B------:R-:W-:Y:S01]  /*5dd0*/  SHF.R.U32.HI R47, RZ, 0x4, R46 ;  /* 0x00000004ff2f7819 */ /* 0x000fe2000001162e */
[----:B------:R-:W-:Y:S01]  /*5de0*/  FMUL.FTZ R11, R11, R50 ;  /* 0x000000320b0b7220 */ /* 0x000fe20000410000 */
[----:B------:R-:W-:Y:S02]  /*5df0*/  FFMA.FTZ R46, -R7, R7, 1 ;  /* 0x3f800000072e7423 */ /* 0x000fe40000010107 */
[----:B------:R-:W-:Y:S01]  /*5e00*/  MUFU.TANH R6, R6 ;  /* 0x0000000600067308 */ /* 0x000fe20000002400 */
[C---:B--2---:R-:W-:Y:S01]  /*5e10*/  FSEL R50, R40.reuse, -INF , P6 ;  /* 0xff80000028327808 */ /* 0x044fe20003000000 */
[----:B------:R-:W-:-:S06]  /*5e20*/  FFMA.FTZ R40, -R40, R40, 1 ;  /* 0x3f80000028287423 */ /* 0x000fcc0000010128 */
[----:B------:R-:W1:Y:S01]  /*5e30*/  MUFU.EX2 R28, R28 ;  /* 0x0000001c001c7308 */ /* 0x000e620000000800 */
[----:B---3--:R-:W-:-:S04]  /*5e40*/  FMUL.FTZ R49, R41, R216 ;  /* 0x000000d829317220 */ /* 0x008fc80000410000 */
[----:B------:R-:W-:-:S03]  /*5e50*/  FMUL.FTZ R8, R8, R49 ;  /* 0x0000003108087220 */ /* 0x000fc60000410000 */
[----:B------:R-:W2:Y:S08]  /*5e60*/  MUFU.EX2 R15, R15 ;  /* 0x0000000f000f7308 */ /* 0x000eb00000000800 */
[----:B------:R3:W4:Y:S01]  /*5e70*/  MUFU.EX2 R26, R13 ;  /* 0x0000000d001a7308 */ /* 0x0007220000000800 */
[C---:B-1----:R-:W-:Y:S01]  /*5e80*/  FMUL.FTZ R48, R28.reuse, R217 ;  /* 0x000000d91c307220 */ /* 0x042fe20000410000 */
[----:B------:R-:W-:-:S02]  /*5e90*/  F2FP.F16.F32.PACK_AB R28, R28, R41 ;  /* 0x000000291c1c723e */ /* 0x000fc400000000ff */
[----:B------:R-:W-:Y:S01]  /*5ea0*/  MOV R217, UR31 ;  /* 0x0000001f00d97c02 */ /* 0x000fe20008000f00 */
[----:B------:R-:W-:Y:S01]  /*5eb0*/  FMUL.FTZ R31, R31, R48 ;  /* 0x000000301f1f7220 */ /* 0x000fe20000410000 */
[C---:B------:R-:W-:Y:S01]  /*5ec0*/  FSEL R48, R22.reuse, -INF , P5 ;  /* 0xff80000016307808 */ /* 0x040fe20002800000 */
[----:B------:R-:W-:Y:S01]  /*5ed0*/  FFMA.FTZ R22, -R22, R22, 1 ;  /* 0x3f80000016167423 */ /* 0x000fe20000010116 */
[----:B------:R-:W1:Y:S01]  /*5ee0*/  MUFU.EX2 R42, R42 ;  /* 0x0000002a002a7308 */ /* 0x000e620000000800 */
[----:B---3--:R-:W-:Y:S01]  /*5ef0*/  LOP3.LUT R13, R47, 0x3fff, RZ, 0xc0, !PT ;  /* 0x00003fff2f0d7812 */ /* 0x008fe200078ec0ff */
[--C-:B------:R-:W-:Y:S01]  /*5f00*/  FFMA.FTZ R47, R50, UR60, -R9.reuse ;  /* 0x0000003c322f7c23 */ /* 0x100fe20008010809 */
[----:B------:R-:W-:Y:S01]  /*5f10*/  FSEL R50, R6, -INF , P1 ;  /* 0xff80000006327808 */ /* 0x000fe20000800000 */
[----:B--2---:R-:W-:Y:S01]  /*5f20*/  FMUL.FTZ R7, R15, R54 ;  /* 0x000000360f077220 */ /* 0x004fe20000410000 */
[----:B------:R-:W-:Y:S01]  /*5f30*/  LOP3.LUT R13, R13, 0x80000, RZ, 0xfc, !PT ;  /* 0x000800000d0d7812 */ /* 0x000fe200078efcff */
[--C-:B------:R-:W-:Y:S01]  /*5f40*/  FFMA.FTZ R48, R48, UR60, -R9.reuse ;  /* 0x0000003c30307c23 */ /* 0x100fe20008010809 */
[----:B------:R-:W-:Y:S01]  /*5f50*/  FFMA.FTZ R6, -R6, R6, 1 ;  /* 0x3f80000006067423 */ /* 0x000fe20000010106 */
[----:B------:R-:W-:Y:S01]  /*5f60*/  FFMA.FTZ R49, R50, UR60, -R9 ;  /* 0x0000003c32317c23 */ /* 0x000fe20008010809 */
[----:B------:R-:W2:Y:S01]  /*5f70*/  MUFU.EX2 R27, R27 ;  /* 0x0000001b001b7308 */ /* 0x000ea20000000800 */
[----:B------:R-:W-:Y:S01]  /*5f80*/  FMUL.FTZ R46, R46, R7 ;  /* 0x000000072e2e7220 */ /* 0x000fe20000410000 */
[----:B------:R-:W-:-:S02]  /*5f90*/  VIADD R7, R13, 0x80 ;  /* 0x000000800d077836 */ /* 0x000fc40000000000 */
[----:B------:R-:W-:Y:S01]  /*5fa0*/  FFMA.FTZ R9, -R29, R29, 1 ;  /* 0x3f8000001d097423 */ /* 0x000fe2000001011d */
[----:B------:R-:W-:Y:S01]  /*5fb0*/  VIADD R29, R13, 0x180 ;  /* 0x000001800d1d7836 */ /* 0x000fe20000000000 */
[C---:B----4-:R-:W-:Y:S01]  /*5fc0*/  F2FP.F16.F32.PACK_AB R15, R26.reuse, R15 ;  /* 0x0000000f1a0f723e */ /* 0x050fe200000000ff */
[----:B------:R-:W-:Y:S01]  /*5fd0*/  FMUL.FTZ R50, R26, R55 ;  /* 0x000000371a327220 */ /* 0x000fe20000410000 */
[----:B------:R-:W-:Y:S01]  /*5fe0*/  R2UR UR4, R7 ;  /* 0x00000000070472ca */ /* 0x000fe200000e0000 */
[----:B------:R-:W3:Y:S01]  /*5ff0*/  MUFU.EX2 R49, R49 ;  /* 0x0000003100317308 */ /* 0x000ee20000000800 */
[----:B------:R-:W-:Y:S02]  /*6000*/  VIADD R7, R13, 0x100 ;  /* 0x000001000d077836 */ /* 0x000fe40000000000 */
[----:B-1----:R-:W-:Y:S01]  /*6010*/  FMUL.FTZ R51, R42, R51 ;  /* 0x000000332a337220 */ /* 0x002fe20000410000 */
[----:B------:R-:W-:Y:S01]  /*6020*/  R2UR UR6, R29 ;  /* 0x000000001d0672ca */ /* 0x000fe200000e0000 */
[----:B------:R-:W-:Y:S01]  /*6030*/  FMUL.FTZ R9, R9, R50 ;  /* 0x0000003209097220 */ /* 0x000fe20000410000 */
[----:B------:R-:W-:Y:S01]  /*6040*/  F2FP.F16.F32.PACK_AB R26, R30, R39 ;  /* 0x000000271e1a723e */ /* 0x000fe200000000ff */
[----:B------:R-:W-:Y:S01]  /*6050*/  FMUL.FTZ R44, R44, R51 ;  /* 0x000000332c2c7220 */ /* 0x000fe20000410000 */
[----:B------:R-:W-:Y:S01]  /*6060*/  R2UR UR5, R7 ;  /* 0x00000000070572ca */ /* 0x000fe200000e0000 */
[----:B------:R-:W1:Y:S01]  /*6070*/  MUFU.EX2 R47, R47 ;  /* 0x0000002f002f7308 */ /* 0x000e620000000800 */
[----:B--2---:R-:W-:Y:S01]  /*6080*/  FMUL.FTZ R7, R27, R218 ;  /* 0x000000da1b077220 */ /* 0x004fe20000410000 */
[----:B------:R-:W-:-:S02]  /*6090*/  F2FP.F16.F32.PACK_AB R8, R31, R8 ;  /* 0x000000081f08723e */ /* 0x000fc400000000ff */
[----:B------:R-:W-:Y:S01]  /*60a0*/  F2FP.F16.F32.PACK_AB R11, R44, R11 ;  /* 0x0000000b2c0b723e */ /* 0x000fe200000000ff */
[----:B------:R-:W-:Y:S01]  /*60b0*/  FMUL.FTZ R32, R32, R7 ;  /* 0x0000000720207220 */ /* 0x000fe20000410000 */
[----:B------:R-:W-:Y:S01]  /*60c0*/  F2FP.F16.F32.PACK_AB R7, R42, R45 ;  /* 0x0000002d2a07723e */ /* 0x000fe200000000ff */
[----:B------:R-:W-:Y:S01]  /*60d0*/  UMOV UR14, UR4 ;  /* 0x00000004000e7c82 */ /* 0x000fe20008000000 */
[----:B------:R-:W2:Y:S01]  /*60e0*/  MUFU.EX2 R48, R48 ;  /* 0x0000003000307308 */ /* 0x000ea20000000800 */
[----:B---3--:R-:W-:Y:S01]  /*60f0*/  FMUL.FTZ R51, R49, R14 ;  /* 0x0000000e31337220 */ /* 0x008fe20000410000 */
[----:B------:R-:W-:Y:S01]  /*6100*/  F2FP.F16.F32.PACK_AB R14, R38, R33 ;  /* 0x00000021260e723e */ /* 0x000fe200000000ff */
[----:B------:R-:W-:Y:S01]  /*6110*/  UMOV UR18, UR6 ;  /* 0x0000000600127c82 */ /* 0x000fe20008000000 */
[----:B------:R-:W-:Y:S01]  /*6120*/  R2UR UR58, R13 ;  /* 0x000000000d3a72ca */ /* 0x000fe200000e0000 */
[----:B------:R-:W-:Y:S01]  /*6130*/  FMUL.FTZ R51, R6, R51 ;  /* 0x0000003306337220 */ /* 0x000fe20000410000 */
[----:B------:R-:W-:Y:S01]  /*6140*/  F2FP.F16.F32.PACK_AB R6, R20, R35 ;  /* 0x000000231406723e */ /* 0x000fe200000000ff */
[----:B------:R-:W-:Y:S01]  /*6150*/  UMOV UR10, UR5 ;  /* 0x00000005000a7c82 */ /* 0x000fe20008000000 */
[----:B------:R-:W-:Y:S01]  /*6160*/  F2FP.F16.F32.PACK_AB R20, R21, R10 ;  /* 0x0000000a1514723e */ /* 0x000fe200000000ff */
[----:B-1----:R-:W-:Y:S01]  /*6170*/  FMUL.FTZ R29, R47, R222 ;  /* 0x000000de2f1d7220 */ /* 0x002fe20000410000 */
[----:B------:R-:W-:Y:S01]  /*6180*/  F2FP.F16.F32.PACK_AB R21, R34, R23 ;  /* 0x000000172215723e */ /* 0x000fe200000000ff */
[----:B------:R1:W-:Y:S01]  /*6190*/  STSM.16.M88.2 [R2+0x2cd00], R6 ;  /* 0x02cd000602007844 */ /* 0x0003e20000000100 */
[----:B------:R-:W-:Y:S01]  /*61a0*/  F2FP.F16.F32.PACK_AB R10, R25, R12 ;  /* 0x0000000c190a723e */ /* 0x000fe200000000ff */
[----:B------:R-:W-:Y:S01]  /*61b0*/  FMUL.FTZ R40, R40, R29 ;  /* 0x0000001d28287220 */ /* 0x000fe20000410000 */
[----:B------:R-:W-:Y:S01]  /*61c0*/  F2FP.F16.F32.PACK_AB R25, R9, R46 ;  /* 0x0000002e0919723e */ /* 0x000fe200000000ff */
[----:B------:R-:W-:Y:S01]  /*61d0*/  STSM.16.M88.2 [R2+0x2d500], R14 ;  /* 0x02d5000e02007844 */ /* 0x000fe20000000100 */
[C---:B--2---:R-:W-:Y:S01]  /*61e0*/  F2FP.F16.F32.PACK_AB R29, R48.reuse, R27 ;  /* 0x0000001b301d723e */ /* 0x044fe200000000ff */
[----:B------:R-:W-:Y:S01]  /*61f0*/  FMUL.FTZ R219, R48, R219 ;  /* 0x000000db30db7220 */ /* 0x000fe20000410000 */
[----:B------:R-:W-:-:S02]  /*6200*/  F2FP.F16.F32.PACK_AB R27, R49, R47 ;  /* 0x0000002f311b723e */ /* 0x000fc400000000ff */
[----:B------:R-:W-:Y:S01]  /*6210*/  F2FP.F16.F32.PACK_AB R37, R51, R40 ;  /* 0x000000283325723e */ /* 0x000fe200000000ff */
[----:B------:R-:W-:Y:S01]  /*6220*/  STSM.16.M88.2 [R2+0x2dd00], R28 ;  /* 0x02dd001c02007844 */ /* 0x000fe20000000100 */
[----:B------:R-:W-:Y:S01]  /*6230*/  FMUL.FTZ R219, R22, R219 ;  /* 0x000000db16db7220 */ /* 0x000fe20000410000 */
[----:B------:R-:W-:Y:S02]  /*6240*/  IMAD R22, R4, 0x2000, R5 ;  /* 0x0000200004167824 */ /* 0x000fe400078e0205 */
[----:B------:R-:W-:Y:S01]  /*6250*/  STSM.16.M88.2 [R2+0x2e500], R26 ;  /* 0x02e5001a02007844 */ /* 0x000fe20000000100 */
[----:B-1----:R-:W-:Y:S01]  /*6260*/  VIADD R6, R13, 0x10 ;  /* 0x000000100d067836 */ /* 0x002fe20000000000 */
[----:B------:R-:W-:Y:S01]  /*6270*/  F2FP.F16.F32.PACK_AB R9, R219, R32 ;  /* 0x00000020db09723e */ /* 0x000fe200000000ff */
[----:B------:R1:W-:Y:S06]  /*6280*/  MEMBAR.ALL.CTA ;  /* 0x0000000000007992 */ /* 0x0003ec0000008000 */
[----:B-1----:R-:W1:Y:S01]  /*6290*/  FENCE.VIEW.ASYNC.S ;  /* 0x00000000000073c6 */ /* 0x002e620000000000 */
[----:B------:R-:W-:-:S02]  /*62a0*/  SHF.R.U32.HI R5, RZ, 0x4, R22 ;  /* 0x00000004ff057819 */ /* 0x000fc40000011616 */
[----:B------:R-:W-:Y:S01]  /*62b0*/  R2UR UR50, R6 ;  /* 0x00000000063272ca */ /* 0x000fe200000e0000 */
[----:B------:R-:W-:Y:S01]  /*62c0*/  VIADD R6, R13, 0x110 ;  /* 0x000001100d067836 */ /* 0x000fe20000000000 */
[----:B------:R-:W-:Y:S01]  /*62d0*/  LOP3.LUT R23, R5, 0x3fff, RZ, 0xc0, !PT ;  /* 0x00003fff05177812 */ /* 0x000fe200078ec0ff */
[----:B------:R-:W-:-:S03]  /*62e0*/  VIADD R5, R13, 0x200 ;  /* 0x000002000d057836 */ /* 0x000fc60000000000 */
[----:B------:R-:W-:Y:S02]  /*62f0*/  R2UR UR56, R23 ;  /* 0x00000000173872ca */ /* 0x000fe400000e0000 */
        /* <DEDUP_REMOVED lines=10> */
[----:B-1----:R-:W-:Y:S01]  /*63a0*/  BAR.SYNC.DEFER_BLOCKING 0x9, 0x100 ;  /* 0x0244000000007b1d */ /* 0x002fe20000010000 */
        /* <DEDUP_REMOVED lines=12> */
[----:B------:R-:W-:Y:S02]  /*6470*/  LOP3.LUT R216, R6, 0x3fff, RZ, 0xc0, !PT ;  /* 0x00003fff06d87812 */ /* 0x000fe400078ec0ff */
[----:B------:R-:W-:-:S02]  /*6480*/  MOV R7, UR30 ;  /* 0x0000001e00077c02 */ /* 0x000fc40008000f00 */
        /* <DEDUP_REMOVED lines=19> */
[----:B-1----:R-:W-:-:S03]  /*65c0*/  VIADD R10, R13, 0xb0 ;  /* 0x000000b00d0a7836 */ /* 0x002fc60000000000 */
[----:B------:R-:W-:Y:S01]  /*65d0*/  HGMMA.64x16x16.F32 R56, gdesc[UR56].tnspA.tnspB, R56 ;  /* 0x60200000383879f0 */ /* 0x000fe20008700838 */
[----:B--2---:R-:W-:Y:S01]  /*65e0*/  VIADD R8, R23, 0x180 ;  /* 0x0000018017087836 */ /* 0x004fe20000000000 */
[----:B------:R-:W-:Y:S01]  /*65f0*/  SHF.R.U32.HI R5, RZ, 0x4, R5 ;  /* 0x00000004ff057819 */ /* 0x000fe20000011605 */
[----:B------:R-:W-:Y:S01]  /*6600*/  VIADD R9, R13, 0x30 ;  /* 0x000000300d097836 */ /* 0x000fe20000000000 */
[----:B------:R-:W-:Y:S01]  /*6610*/  HGMMA.64x16x16.F32 R64, gdesc[UR12].tnspA.tnspB, R64 ;  /* 0x602000000c4079f0 */ /* 0x000fe20008700840 */
[----:B------:R-:W-:Y:S01]  /*6620*/  UMOV UR12, UR14 ;  /* 0x0000000e000c7c82 */ /* 0x000fe20008000000 */
[----:B------:R-:W-:Y:S01]  /*6630*/  LOP3.LUT R5, R5, 0x3fff, RZ, 0xc0, !PT ;  /* 0x00003fff05057812 */ /* 0x000fe200078ec0ff */
        /* <DEDUP_REMOVED lines=48> */
[----:B------:R-:W-:Y:S01]  /*6940*/  VIADD R8, R13, 0x130 ;  /* 0x000001300d087836 */ /* 0x000fe20000000000 */
        /* <DEDUP_REMOVED lines=43> */
[----:B-1----:R-:W1:Y:S01]  /*6c00*/  FENCE.VIEW.ASYNC.S ;  /* 0x00000000000073c6 */ /* 0x002e620000000000 */
[----:B------:R-:W-:Y:S01]  /*6c10*/  R2UR UR4, R8 ;  /* 0x00000000080472ca */ /* 0x000fe200000e0000 */
[----:B------:R-:W-:Y:S01]  /*6c20*/  VIADD R8, R5, 0x100 ;  /* 0x0000010005087836 */ /* 0x000fe20000000000 */
[----:B------:R-:W-:Y:S01]  /*6c30*/  R2UR UR5, R9 ;  /* 0x00000000090572ca */ /* 0x000fe200000e0000 */
[----:B------:R-:W-:Y:S01]  /*6c40*/  VIADD R9, R6, 0x100 ;  /* 0x0000010006097836 */ /* 0x000fe20000000000 */
[----:B-1----:R-:W-:Y:S06]  /*6c50*/  BAR.SYNC.DEFER_BLOCKING 0x9, 0x100 ;  /* 0x0244000000007b1d */ /* 0x002fec0000010000 */
[----:B---3--:R-:W-:-:S06]  /*6c60*/  WARPGROUP.ARRIVE ;  /* 0x00000000000079c5 */ /* 0x008fcc0000000000 */
        /* <DEDUP_REMOVED lines=33> */
[----:B------:R-:W-:Y:S01]  /*6e80*/  VIADD R6, R23, 0x480 ;  /* 0x0000048017067836 */ /* 0x000fe20000000000 */
[----:B------:R-:W-:Y:S05]  /*6e90*/  HGMMA.64x64x16.F32 R24, gdesc[UR28].tnspA, R24 ;  /* 0x20e000001c1879f0 */ /* 0x000fea0008700818 */
        /* <DEDUP_REMOVED lines=10> */
[----:B------:R-:W-:Y:S01]  /*6f40*/  UMOV UR29, 0x40000040 ;  /* 0x40000040001d7882 */ /* 0x000fe20000000000 */
[----:B------:R-:W-:Y:S01]  /*6f50*/  R2UR UR30, R7 ;  /* 0x00000000071e72ca */ /* 0x000fe200000e0000 */
[----:B------:R-:W-:-:S02]  /*6f60*/  UMOV UR25, UR29 ;  /* 0x0000001d00197c82 */ /* 0x000fc40008000000 */
        /* <DEDUP_REMOVED lines=19> */
[----:B------:R-:W-:Y:S01]  /*70a0*/  SHF.R.U32.HI R22, RZ, 0x4, R22 ;  /* 0x00000004ff167819 */ /* 0x000fe20000011616 */
[----:B------:R-:W-:Y:S01]  /*70b0*/  VIADD R23, R23, 0x580 ;  /* 0x0000058017177836 */ /* 0x000fe20000000000 */
[----:B------:R-:W-:-:S02]  /*70c0*/  ULDC.64 UR56, c[0x0][0x208] ;  /* 0x0000820000387ab9 */ /* 0x000fc40000000a00 */
[----:B------:R-:W-:Y:S01]  /*70d0*/  R2UR UR28, R6 ;  /* 0x00000000061c72ca */ /* 0x000fe200000e0000 */
[----:B------:R-:W-:Y:S01]  /*70e0*/  IMAD.SHL.U32 R6, R16, 0x4000, RZ ;  /* 0x0000400010067824 */ /* 0x000fe200078e00ff */
[----:B------:R-:W-:-:S04]  /*70f0*/  R2UR UR8, R23 ;  /* 0x00000000170872ca */ /* 0x000fc800000e0000 */
[----:B------:R-:W-:-:S04]  /*7100*/  IADD3 R7, P1, R6, R230, RZ ;  /* 0x000000e606077210 */ /* 0x000fc80007f3e0ff */
[----:B------:R-:W-:Y:S02]  /*7110*/  LEA.HI.X.SX32 R218, R6, R233, 0x1, P1 ;  /* 0x000000e906da7211 */ /* 0x000fe400008f0eff */
[C---:B------:R-:W-:Y:S01]  /*7120*/  LEA R6, P1, R7.reuse, UR4, 0x2 ;  /* 0x0000000407067c11 */ /* 0x040fe2000f8210ff */
        /* <DEDUP_REMOVED lines=40> */
[----:B-1----:R-:W-:Y:S01]  /*73b0*/  LOP3.LUT R24, R216, 0x80000, RZ, 0xfc, !PT ;  /* 0x00080000d8187812 */ /* 0x002fe200078efcff */
        /* <DEDUP_REMOVED lines=151> */
.L_x_267:
        /* <DEDUP_REMOVED lines=10> */
[----:B-1----:R-:W-:-:S06]  /*7dd0*/  WARPGROUP.ARRIVE ;  /* 0x00000000000079c5 */ /* 0x002fcc0000000000 */
        /* <DEDUP_REMOVED lines=101> */
.L_x_268:
        /* <DEDUP_REMOVED lines=94> */
.L_x_256:
[----:B------:R-:W-:Y:S05]  /*8a10*/  @P0 BRA `(.L_x_252) ;  /* 0x00000028003c0947 */ /* 0x000fea0003800000 */
[----:B------:R-:W2:Y:S01]  /*8a20*/  LDC.64 R2, c[0x0][0x878] ;  /* 0x00021e00ff027b82 */ /* 0x000ea20000000a00 */
[----:B------:R-:W-:Y:S01]  /*8a30*/  ULDC.64 UR4, c[0x0][0x208] ;  /* 0x0000820000047ab9 */ /* 0x000fe20000000a00 */
[----:B------:R-:W3:Y:S06]  /*8a40*/  S2R R22, SR_TID.X ;  /* 0x0000000000167919 */ /* 0x000eec0000002100 */
[----:B------:R-:W4:Y:S01]  /*8a50*/  LDC R0, c[0x0][0x850] ;  /* 0x00021400ff007b82 */ /* 0x000f220000000800 */
[----:B------:R-:W5:Y:S01]  /*8a60*/  S2R R7, SR_CTAID.Y ;  /* 0x0000000000077919 */ /* 0x000f620000002600 */
[----:B------:R-:W5:Y:S06]  /*8a70*/  S2R R8, SR_CTAID.X ;  /* 0x0000000000087919 */ /* 0x000f6c0000002500 */
[----:B------:R-:W5:Y:S01]  /*8a80*/  LDC.64 R10, c[0x0][0x818] ;  /* 0x00020600ff0a7b82 */ /* 0x000f620000000a00 */
[----:B--2---:R-:W-:-:S07]  /*8a90*/  ISETP.NE.U32.AND P0, PT, R2, RZ, PT ;  /* 0x000000ff0200720c */ /* 0x004fce0003f05070 */
[----:B------:R-:W2:Y:S01]  /*8aa0*/  LDC.64 R14, c[0x0][0x840] ;  /* 0x00021000ff0e7b82 */ /* 0x000ea20000000a00 */
[----:B------:R-:W-:-:S07]  /*8ab0*/  ISETP.NE.AND.EX P0, PT, R3, RZ, PT, P0 ;  /* 0x000000ff0300720c */ /* 0x000fce0003f05300 */
[----:B------:R-:W2:Y:S08]  /*8ac0*/  LDC.64 R12, c[0x0][0x820] ;  /* 0x00020800ff0c7b82 */ /* 0x000eb00000000a00 */
[----:B------:R-:W3:Y:S08]  /*8ad0*/  @P0 LDC.64 R2, c[0x0][0x878] ;  /* 0x00021e00ff020b82 */ /* 0x000ef00000000a00 */
[----:B-1----:R-:W1:Y:S08]  /*8ae0*/  LDC.64 R16, c[0x0][0x848] ;  /* 0x00021200ff107b82 */ /* 0x002e700000000a00 */
[----:B------:R-:W1:Y:S01]  /*8af0*/  LDC.64 R18, c[0x0][0x800] ;  /* 0x00020000ff127b82 */ /* 0x000e620000000a00 */
[----:B---3--:R-:W-:-:S07]  /*8b00*/  @P0 IMAD.WIDE R2, R235, 0x4, R2 ;  /* 0x00000004eb020825 */ /* 0x008fce00078e0202 */
[----:B------:R-:W3:Y:S01]  /*8b10*/  LDC.64 R20, c[0x0][0x828] ;  /* 0x00020a00ff147b82 */ /* 0x000ee20000000a00 */
[----:B------:R5:W2:Y:S01]  /*8b20*/  @P0 LDG.E R2, desc[UR4][R2.64] ;  /* 0x0000000402020981 */ /* 0x000aa2000c1e1900 */
[----:B------:R-:W-:-:S06]  /*8b30*/  VIADD R23, R22, 0xffffff80 ;  /* 0xffffff8016177836 */ /* 0x000fcc0000000000 */
[----:B------:R-:W-:Y:S01]  /*8b40*/  BAR.SYNC.DEFER_BLOCKING 0x1, 0x100 ;  /* 0x0044000000007b1d */ /* 0x000fe20000010000 */
[----:B----4-:R-:W-:Y:S02]  /*8b50*/  ISETP.NE.AND P1, PT, R0, 0x1, PT ;  /* 0x000000010000780c */ /* 0x010fe40003f25270 */
[----:B------:R-:W-:-:S05]  /*8b60*/  SHF.R.S32.HI R0, RZ, 0x1f, R23 ;  /* 0x0000001fff007819 */ /* 0x000fca0000011417 */
[----:B------:R-:W4:Y:S01]  /*8b70*/  S2UR UR5, SR_CgaCtaId ;  /* 0x00000000000579c3 */ /* 0x000f220000008800 */
[----:B------:R-:W-:Y:S01]  /*8b80*/  LEA.HI R6, R0, R23, RZ, 0x7 ;  /* 0x0000001700067211 */ /* 0x000fe200078f38ff */
[----:B------:R-:W-:Y:S01]  /*8b90*/  UMOV UR4, 0x400 ;  /* 0x0000040000047882 */ /* 0x000fe20000000000 */
[----:B------:R-:W-:Y:S02]  /*8ba0*/  BSSY B1, `(.L_x_270) ;  /* 0x0000054000017945 */ /* 0x000fe40003800000 */
[----:B------:R-:W-:Y:S02]  /*8bb0*/  LOP3.LUT R0, R6, 0x3fffff80, RZ, 0xc0, !PT ;  /* 0x3fffff8006007812 */ /* 0x000fe400078ec0ff */
[----:B-----5:R-:W-:Y:S01]  /*8bc0*/  SHF.R.S32.HI R3, RZ, 0x7, R6 ;  /* 0x00000007ff037819 */ /* 0x020fe20000011406 */
[----:B------:R-:W5:Y:S02]  /*8bd0*/  @P1 LDC R4, c[0x0][0x854] ;  /* 0x00021500ff041b82 */ /* 0x000f640000000800 */
[----:B------:R-:W-:-:S04]  /*8be0*/  IMAD.IADD R0, R23, 0x1, -R0 ;  /* 0x0000000117007824 */ /* 0x000fc800078e0a00 */
[----:B------:R-:W-:Y:S02]  /*8bf0*/  IMAD R0, R3, 0xa00, R0 ;  /* 0x00000a0003007824 */ /* 0x000fe400078e0200 */
[----:B------:R-:W1:Y:S02]  /*8c00*/  @P1 LDC R5, c[0x0][0x858] ;  /* 0x00021600ff051b82 */ /* 0x000e640000000800 */
[----:B------:R-:W-:Y:S01]  /*8c10*/  IMAD.SHL.U32 R3, R0, 0x4, RZ ;  /* 0x0000000400037824 */ /* 0x000fe200078e00ff */
[----:B----4-:R-:W-:-:S06]  /*8c20*/  ULEA UR4, UR5, UR4, 0x18 ;  /* 0x0000000405047291 */ /* 0x010fcc000f8ec03f */
[----:B------:R-:W-:Y:S01]  /*8c30*/  LEA R6, R3, UR4, 0x2 ;  /* 0x0000000403067c11 */ /* 0x000fe2000f8e10ff */
[----:B-----5:R-:W-:-:S04]  /*8c40*/  @P1 IMAD.HI.U32 R0, R7, R4, RZ ;  /* 0x0000000407001227 */ /* 0x020fc800078e00ff */
[----:B------:R4:W-:Y:S04]  /*8c50*/  STS.128 [R6], R56 ;  /* 0x0000003806007388 */ /* 0x0009e80000000c00 */
[----:B------:R4:W-:Y:S01]  /*8c60*/  STS.128 [R6+0x800], R60 ;  /* 0x0008003c06007388 */ /* 0x0009e20000000c00 */
[----:B-1----:R-:W-:Y:S01]  /*8c70*/  @P1 SHF.R.U32.HI R7, RZ, R5, R0 ;  /* 0x00000005ff071219 */ /* 0x002fe20000011600 */
[----:B------:R-:W-:Y:S02]  /*8c80*/  IMAD R5, R8, 0x5000, RZ ;  /* 0x0000500008057824 */ /* 0x000fe400078e02ff */
[----:B------:R4:W-:Y:S01]  /*8c90*/  STS.128 [R6+0x1000], R96 ;  /* 0x0010006006007388 */ /* 0x0009e20000000c00 */
[----:B------:R-:W-:-:S03]  /*8ca0*/  SHF.R.S32.HI R9, RZ, 0x1f, R7 ;  /* 0x0000001fff097819 */ /* 0x000fc60000011407 */
[----:B------:R4:W-:Y:S02]  /*8cb0*/  STS.128 [R6+0x1800], R100 ;  /* 0x0018006406007388 */ /* 0x0009e40000000c00 */
[----:B------:R-:W-:Y:S02]  /*8cc0*/  IMAD R0, R9, R10, RZ ;  /* 0x0000000a09007224 */ /* 0x000fe400078e02ff */
        /* <DEDUP_REMOVED lines=17> */
[----:B-1----:R-:W1:Y:S01]  /*8de0*/  FENCE.VIEW.ASYNC.S ;  /* 0x00000000000073c6 */ /* 0x002e620000000000 */
[----:B--2---:R-:W-:-:S04]  /*8df0*/  @P0 IMAD R2, R235, 0x50, R2 ;  /* 0x00000050eb020824 */ /* 0x004fc800078e0202 */
[----:B------:R-:W-:-:S05]  /*8e00*/  @P0 IMAD.HI R2, R2, 0x66666667, RZ ;  /* 0x6666666702020827 */ /* 0x000fca00078e02ff */
[----:B------:R-:W-:-:S04]  /*8e10*/  @P0 SHF.R.U32.HI R3, RZ, 0x1f, R2 ;  /* 0x0000001fff030819 */ /* 0x000fc80000011602 */
[----:B------:R-:W-:-:S05]  /*8e20*/  @P0 LEA.HI.SX32 R3, R2, R3, 0x1b ;  /* 0x0000000302030211 */ /* 0x000fca00078fdaff */
[----:B------:R-:W-:-:S05]  /*8e30*/  @P0 IMAD R2, R3, 0x5000, RZ ;  /* 0x0000500003020824 */ /* 0x000fca00078e02ff */
[----:B------:R-:W-:Y:S02]  /*8e40*/  @P0 SHF.R.S32.HI R3, RZ, 0x1f, R2 ;  /* 0x0000001fff030819 */ /* 0x000fe40000011402 */
[----:B------:R-:W-:Y:S01]  /*8e50*/  @!P0 CS2R R2, SRZ ;  /* 0x0000000000028805 */ /* 0x000fe2000001ff00 */
[----:B-1----:R-:W-:Y:S05]  /*8e60*/  BAR.SYNC.DEFER_BLOCKING 0x1, 0x100 ;  /* 0x0044000000007b1d */ /* 0x002fea0000010000 */
[----:B------:R-:W-:Y:S01]  /*8e70*/  IADD3 R4, P1, R5, R2, RZ ;  /* 0x0000000205047210 */ /* 0x000fe20007f3e0ff */
[----:B------:R-:W-:Y:S02]  /*8e80*/  IMAD R2, R9, R14, RZ ;  /* 0x0000000e09027224 */ /* 0x000fe400078e02ff */
[----:B------:R-:W-:Y:S01]  /*8e90*/  IMAD R9, R7, R11, R0 ;  /* 0x0000000b07097224 */ /* 0x000fe200078e0200 */
[----:B------:R-:W-:Y:S01]  /*8ea0*/  LEA.HI.X.SX32 R5, R5, R3, 0x1, P1 ;  /* 0x0000000305057211 */ /* 0x000fe200008f0eff */
[----:B------:R-:W-:-:S02]  /*8eb0*/  IMAD R11, R7, R15, R2 ;  /* 0x0000000f070b7224 */ /* 0x000fc400078e0202 */
[----:B------:R-:W-:-:S04]  /*8ec0*/  IMAD.WIDE.U32 R2, R7, R10, R4 ;  /* 0x0000000a07027225 */ /* 0x000fc800078e0004 */
[----:B------:R-:W-:Y:S01]  /*8ed0*/  IMAD.WIDE.U32 R4, R7, R14, R4 ;  /* 0x0000000e07047225 */ /* 0x000fe200078e0004 */
[----:B------:R-:W-:Y:S02]  /*8ee0*/  SHF.R.S32.HI R7, RZ, 0x1f, R235 ;  /* 0x0000001fff077819 */ /* 0x000fe400000114eb */
[----:B------:R-:W-:Y:S01]  /*8ef0*/  SEL R235, R235, RZ, !P0 ;  /* 0x000000ffebeb7207 */ /* 0x000fe20004000000 */
[----:B------:R-:W-:Y:S01]  /*8f00*/  IMAD.IADD R3, R3, 0x1, R9 ;  /* 0x0000000103037824 */ /* 0x000fe200078e0209 */
[----:B------:R-:W-:Y:S01]  /*8f10*/  SEL R7, R7, RZ, !P0 ;  /* 0x000000ff07077207 */ /* 0x000fe20004000000 */
[----:B------:R-:W-:Y:S01]  /*8f20*/  IMAD.IADD R5, R5, 0x1, R11 ;  /* 0x0000000105057824 */ /* 0x000fe200078e020b */
[----:B------:R-:W-:Y:S01]  /*8f30*/  ISETP.NE.AND P0, PT, R23, RZ, PT ;  /* 0x000000ff1700720c */ /* 0x000fe20003f05270 */
[----:B------:R-:W-:-:S04]  /*8f40*/  IMAD.WIDE.U32 R2, R235, R12, R2 ;  /* 0x0000000ceb027225 */ /* 0x000fc800078e0002 */
[C---:B------:R-:W-:Y:S01]  /*8f50*/  IMAD R0, R7.reuse, R12, RZ ;  /* 0x0000000c07007224 */ /* 0x040fe200078e02ff */
[----:B------:R-:W-:Y:S01]  /*8f60*/  LEA R18, P1, R2, R18, 0x2 ;  /* 0x0000001202127211 */ /* 0x000fe200078210ff */
[-C--:B------:R-:W-:Y:S02]  /*8f70*/  IMAD R8, R7, R16.reuse, RZ ;  /* 0x0000001007087224 */ /* 0x080fe400078e02ff */
[----:B------:R-:W-:-:S04]  /*8f80*/  IMAD.WIDE.U32 R4, R235, R16, R4 ;  /* 0x00000010eb047225 */ /* 0x000fc800078e0004 */
[C---:B------:R-:W-:Y:S01]  /*8f90*/  IMAD R7, R235.reuse, R13, R0 ;  /* 0x0000000deb077224 */ /* 0x040fe200078e0200 */
[----:B---3--:R-:W-:Y:S01]  /*8fa0*/  LEA R20, P2, R4, R20, 0x2 ;  /* 0x0000001404147211 */ /* 0x008fe200078410ff */
[----:B------:R-:W-:Y:S02]  /*8fb0*/  IMAD R235, R235, R17, R8 ;  /* 0x00000011ebeb7224 */ /* 0x000fe400078e0208 */
[----:B------:R-:W-:Y:S02]  /*8fc0*/  IMAD.IADD R3, R3, 0x1, R7 ;  /* 0x0000000103037824 */ /* 0x000fe400078e0207 */
[----:B------:R-:W-:-:S03]  /*8fd0*/  IMAD.IADD R0, R5, 0x1, R235 ;  /* 0x0000000105007824 */ /* 0x000fc600078e02eb */
[----:B------:R-:W-:Y:S02]  /*8fe0*/  LEA.HI.X R3, R2, R19, R3, 0x2, P1 ;  /* 0x0000001302037211 */ /* 0x000fe400008f1403 */
[----:B------:R-:W-:Y:S01]  /*8ff0*/  LEA.HI.X R0, R4, R21, R0, 0x2, P2 ;  /* 0x0000001504007211 */ /* 0x000fe200010f1400 */
[----:B----4-:R-:W-:Y:S06]  /*9000*/  @P0 BRA `(.L_x_271) ;  /* 0x0000000000340947 */ /* 0x010fec0003800000 */
[----:B------:R-:W-:Y:S01]  /*9010*/  R2UR UR6, R20 ;  /* 0x00000000140672ca */ /* 0x000fe200000e0000 */
[----:B------:R-:W-:Y:S01]  /*9020*/  UMOV UR5, 0x1400 ;  /* 0x0000140000057882 */ /* 0x000fe20000000000 */
[----:B------:R-:W-:Y:S01]  /*9030*/  R2UR UR7, R0 ;  /* 0x00000000000772ca */ /* 0x000fe200000e0000 */
[----:B------:R-:W-:Y:S01]  /*9040*/  UMOV UR8, 0x0 ;  /* 0x0000000000087882 */ /* 0x000fe20000000000 */
[----:B------:R-:W-:Y:S01]  /*9050*/  PLOP3.LUT P0, PT, PT, PT, PT, 0x80, 0x0 ;  /* 0x000000000000781c */ /* 0x000fe20003f0f070 */
[----:B------:R-:W-:-:S12]  /*9060*/  UMOV UR9, 0x14f00000 ;  /* 0x14f0000000097882 */ /* 0x000fd80000000000 */
.L_x_272:
[----:B------:R-:W-:Y:S01]  /*9070*/  @P0 ELECT P1, URZ, PT ;  /* 0x00000000003f082f */ /* 0x000fe20003820000 */
[----:B------:R1:W-:-:S12]  /*9080*/  UBLKRED.G.S.ADD.F32.RN [UR6], [UR4], UR5, desc[UR8] ;  /* 0x00000806040073bb */ /* 0x0003d800080a1405 */
[----:B------:R-:W-:Y:S02]  /*9090*/  @P1 PLOP3.LUT P0, PT, P1, PT, PT, 0x8, 0x0 ;  /* 0x000000000000181c */ /* 0x000fe40000f0e170 */
[----:B------:R-:W-:-:S11]  /*90a0*/  PLOP3.LUT P1, PT, PT, PT, PT, 0x8, 0x0 ;  /* 0x000000000000781c */ /* 0x000fd60003f2e170 */
[----:B-1----:R-:W-:Y:S05]  /*90b0*/  @P0 BRA.U.ANY `(.L_x_272) ;  /* 0xfffffffd00ec0947 */ /* 0x002fea000393ffff */
[----:B------:R0:W-:Y:S01]  /*90c0*/  UTMACMDFLUSH ;  /* 0x00000000000079b7 */ /* 0x0001e20000000000 */
[----:B------:R-:W-:-:S04]  /*90d0*/  DEPBAR.LE SB0, 0x0 ;  /* 0x000080000000791a */ /* 0x000fc80000000000 */
.L_x_271:
[----:B------:R-:W-:Y:S05]  /*90e0*/  BSYNC B1 ;  /* 0x0000000000017941 */ /* 0x000fea0003800000 */
.L_x_270:
[----:B------:R-:W-:Y:S01]  /*90f0*/  BAR.SYNC.DEFER_BLOCKING 0x1, 0x100 ;  /* 0x0044000000007b1d */ /* 0x000fe20000010000 */
[----:B------:R-:W-:-:S05]  /*9100*/  ISETP.NE.AND P0, PT, R22, 0x80, PT ;  /* 0x000000801600780c */ /* 0x000fca0003f05270 */
        /* <DEDUP_REMOVED lines=21> */
[----:B-1----:R-:W1:Y:S02]  /*9260*/  FENCE.VIEW.ASYNC.S ;  /* 0x00000000000073c6 */ /* 0x002e640000000000 */
[----:B-1----:R-:W-:Y:S06]  /*9270*/  BAR.SYNC.DEFER_BLOCKING 0x1, 0x100 ;  /* 0x0044000000007b1d */ /* 0x002fec0000010000 */
[----:B------:R-:W-:Y:S05]  /*9280*/  @P0 BRA `(.L_x_252) ;  /* 0x0000002000200947 */ /* 0x000fea0003800000 */
[----:B------:R-:W-:Y:S01]  /*9290*/  R2UR UR6, R18 ;  /* 0x00000000120672ca */ /* 0x000fe200000e0000 */
[----:B------:R-:W-:Y:S01]  /*92a0*/  UMOV UR5, 0x1400 ;  /* 0x0000140000057882 */ /* 0x000fe20000000000 */
[----:B------:R-:W-:Y:S01]  /*92b0*/  R2UR UR7, R3 ;  /* 0x00000000030772ca */ /* 0x000fe200000e0000 */
[----:B------:R-:W-:Y:S01]  /*92c0*/  UMOV UR8, 0x0 ;  /* 0x0000000000087882 */ /* 0x000fe20000000000 */
[----:B------:R-:W-:Y:S01]  /*92d0*/  PLOP3.LUT P0, PT, PT, PT, PT, 0x80, 0x0 ;  /* 0x000000000000781c */ /* 0x000fe20003f0f070 */
[----:B------:R-:W-:-:S12]  /*92e0*/  UMOV UR9, 0x14f00000 ;  /* 0x14f0000000097882 */ /* 0x000fd80000000000 */
.L_x_273:
[----:B------:R-:W-:Y:S01]  /*92f0*/  @P0 ELECT P1, URZ, PT ;  /* 0x00000000003f082f */ /* 0x000fe20003820000 */
[----:B------:R1:W-:-:S12]  /*9300*/  UBLKRED.G.S.ADD.F32.RN [UR6], [UR4], UR5, desc[UR8] ;  /* 0x00000806040073bb */ /* 0x0003d800080a1405 */
[----:B------:R-:W-:Y:S02]  /*9310*/  @P1 PLOP3.LUT P0, PT, P1, PT, PT, 0x8, 0x0 ;  /* 0x000000000000181c */ /* 0x000fe40000f0e170 */
[----:B------:R-:W-:-:S11]  /*9320*/  PLOP3.LUT P1, PT, PT, PT, PT, 0x8, 0x0 ;  /* 0x000000000000781c */ /* 0x000fd60003f2e170 */
[----:B-1----:R-:W-:Y:S05]  /*9330*/  @P0 BRA.U.ANY `(.L_x_273) ;  /* 0xfffffffd00ec0947 */ /* 0x002fea000393ffff */
[----:B------:R0:W-:Y:S01]  /*9340*/  UTMACMDFLUSH ;  /* 0x00000000000079b7 */ /* 0x0001e20000000000 */
[----:B------:R-:W-:-:S04]  /*9350*/  DEPBAR.LE SB0, 0x0 ;  /* 0x000080000000791a */ /* 0x000fc80000000000 */
[----:B------:R-:W-:Y:S05]  /*9360*/  BRA `(.L_x_252) ;  /* 0x0000001c00e87947 */ /* 0x000fea0003800000 */
.L_x_247:
[----:B------:R-:W-:-:S08]  /*9370*/  NOP ;  /* 0x0000000000007918 */ /* 0x000fd00000000000 */
[----:B------:R-:W1:-:S00]  /*9380*/  USETMAXREG.DEALLOC.CTAPOOL 0x18 ;  /* 0x00000018000079c8 */ /* 0x000e4000080e0500 */
[----:B-1----:R-:W-:-:S06]  /*9390*/  LOP3.LUT R0, R0, 0x3, RZ, 0xc0, !PT ;  /* 0x0000000300007812 */ /* 0x002fcc00078ec0ff */
[----:B------:R-:W1:Y:S02]  /*93a0*/  SHFL.IDX PT, R0, R0, RZ, 0x1f ;  /* 0x00001fff00007589 */ /* 0x000e6400000e0000 */
[----:B-1----:R-:W-:-:S13]  /*93b0*/  ISETP.NE.AND P0, PT, R0, RZ, PT ;  /* 0x000000ff0000720c */ /* 0x002fda0003f05270 */
[----:B------:R-:W-:Y:S05]  /*93c0*/  @P0 BRA `(.L_x_252) ;  /* 0x0000001c00d00947 */ /* 0x000fea0003800000 */
[----:B------:R-:W-:Y:S01]  /*93d0*/  ULDC.64 UR4, c[0x0][0x8e0] ;  /* 0x0002380000047ab9 */ /* 0x000fe20000000a00 */
[----:B------:R-:W1:Y:S01]  /*93e0*/  S2R R9, SR_CTAID.Z ;  /* 0x0000000000097919 */ /* 0x000e620000002700 */
[----:B------:R-:W-:Y:S01]  /*93f0*/  ISETP.NE.U32.AND P0, PT, RZ, UR4, PT ;  /* 0x00000004ff007c0c */ /* 0x000fe2000bf05070 */
[----:B------:R-:W2:Y:S03]  /*9400*/  S2UR UR20, SR_CTAID.Y ;  /* 0x00000000001479c3 */ /* 0x000ea60000002600 */
[----:B------:R-:W-:-:S13]  /*9410*/  ISETP.NE.AND.EX P0, PT, RZ, UR5, PT, P0 ;  /* 0x00000005ff007c0c */ /* 0x000fda000bf05300 */
[----:B------:R-:W-:Y:S05]  /*9420*/  @!P0 BRA `(.L_x_274) ;  /* 0x0000000000148947 */ /* 0x000fea0003800000 */
[----:B------:R-:W1:Y:S01]  /*9430*/  LDC.64 R2, c[0x0][0x8e0] ;  /* 0x00023800ff027b82 */ /* 0x000e620000000a00 */
[----:B------:R-:W-:Y:S01]  /*9440*/  ULDC.64 UR4, c[0x0][0x208] ;  /* 0x0000820000047ab9 */ /* 0x000fe20000000a00 */
[----:B-1----:R-:W-:-:S05]  /*9450*/  IMAD.WIDE R2, R9, 0x4, R2 ;  /* 0x0000000409027825 */ /* 0x002fca00078e0202 */
[----:B------:R1:W5:Y:S01]  /*9460*/  LDG.E R0, desc[UR4][R2.64] ;  /* 0x0000000402007981 */ /* 0x000362000c1e1900 */
[----:B------:R-:W-:Y:S05]  /*9470*/  BRA `(.L_x_275) ;  /* 0x0000000000307947 */ /* 0x000fea0003800000 */
.L_x_274:
[----:B------:R-:W-:Y:S02]  /*9480*/  ULDC.64 UR4, c[0x0][0x8d8] ;  /* 0x0002360000047ab9 */ /* 0x000fe40000000a00 */
[----:B------:R-:W-:-:S04]  /*9490*/  ISETP.NE.U32.AND P0, PT, RZ, UR4, PT ;  /* 0x00000004ff007c0c */ /* 0x000fc8000bf05070 */
[----:B------:R-:W-:-:S13]  /*94a0*/  ISETP.NE.AND.EX P0, PT, RZ, UR5, PT, P0 ;  /* 0x00000005ff007c0c */ /* 0x000fda000bf05300 */
[----:B------:R-:W-:Y:S05]  /*94b0*/  @!P0 BRA `(.L_x_276) ;  /* 0x00000000001c8947 */ /* 0x000fea0003800000 */
[----:B------:R-:W1:Y:S01]  /*94c0*/  LDC.64 R2, c[0x0][0x8d8] ;  /* 0x00023600ff027b82 */ /* 0x000e620000000a00 */
[----:B------:R-:W-:Y:S01]  /*94d0*/  ULDC.64 UR4, c[0x0][0x208] ;  /* 0x0000820000047ab9 */ /* 0x000fe20000000a00 */
[----:B-1----:R-:W-:-:S05]  /*94e0*/  IMAD.WIDE R2, R9, 0x4, R2 ;  /* 0x0000000409027825 */ /* 0x002fca00078e0202 */
[----:B------:R-:W3:Y:S04]  /*94f0*/  LDG.E R0, desc[UR4][R2.64] ;  /* 0x0000000402007981 */ /* 0x000ee8000c1e1900 */
[----:B------:R-:W3:Y:S02]  /*9500*/  LDG.E R5, desc[UR4][R2.64+0x4] ;  /* 0x0000040402057981 */ /* 0x000ee4000c1e1900 */
[----:B---3--:R-:W-:Y:S01]  /*9510*/  IMAD.IADD R0, R5, 0x1, -R0 ;  /* 0x0000000105007824 */ /* 0x008fe200078e0a00 */
[----:B------:R-:W-:Y:S06]  /*9520*/  BRA `(.L_x_275) ;  /* 0x0000000000047947 */ /* 0x000fec0003800000 */
.L_x_276:
[----:B------:R-:W3:Y:S02]  /*9530*/  LDC R0, c[0x0][0x8c4] ;  /* 0x00023100ff007b82 */ /* 0x000ee40000000800 */
.L_x_275:
[----:B------:R-:W4:Y:S01]  /*9540*/  S2R R15, SR_CTAID.X ;  /* 0x00000000000f7919 */ /* 0x000f220000002500 */
[----:B------:R-:W-:Y:S02]  /*9550*/  IMAD.MOV.U32 R5, RZ, RZ, RZ ;  /* 0x000000ffff057224 */ /* 0x000fe400078e00ff */
[----:B------:R-:W-:Y:S02]  /*9560*/  IMAD.MOV.U32 R4, RZ, RZ, 0x1 ;  /* 0x00000001ff047424 */ /* 0x000fe400078e00ff */
[----:B----4-:R-:W-:-:S05]  /*9570*/  IMAD R15, R15, 0x50, RZ ;  /* 0x000000500f0f7824 */ /* 0x010fca00078e02ff */
[----:B---3-5:R-:W-:Y:S01]  /*9580*/  ISETP.GE.AND P0, PT, R15, R0, PT ;  /* 0x000000000f00720c */ /* 0x028fe20003f06270 */
[----:B------:R-:W-:-:S03]  /*9590*/  IMAD.MOV.U32 R0, RZ, RZ, 0x1 ;  /* 0x00000001ff007424 */ /* 0x000fc600078e00ff */
[----:B-1----:R-:W-:-:S04]  /*95a0*/  SEL R9, R9, 0xffffffff, !P0 ;  /* 0xffffffff09097807 */ /* 0x002fc80004000000 */
[----:B------:R-:W-:-:S13]  /*95b0*/  ISETP.GE.AND P0, PT, R9, RZ, PT ;  /* 0x000000ff0900720c */ /* 0x000fda0003f06270 */
[----:B------:R-:W-:Y:S05]  /*95c0*/  @!P0 BRA `(.L_x_277) ;  /* 0x0000001800d48947 */ /* 0x000fea0003800000 */
[----:B------:R-:W1:Y:S01]  /*95d0*/  LDC.64 R10, c[0x0][0x770] ;  /* 0x0001dc00ff0a7b82 */ /* 0x000e620000000a00 */
[----:B------:R-:W-:-:S07]  /*95e0*/  ULDC.64 UR6, c[0x0][0x208] ;  /* 0x0000820000067ab9 */ /* 0x000fce0000000a00 */
[----:B------:R-:W3:Y:S08]  /*95f0*/  LDC.64 R4, c[0x0][0x770] ;  /* 0x0001dc00ff047b82 */ /* 0x000ef00000000a00 */
[----:B------:R-:W4:Y:S01]  /*9600*/  LDC.64 R6, c[0x0][0x778] ;  /* 0x0001de00ff067b82 */ /* 0x000f220000000a00 */
[----:B-1----:R-:W-:-:S07]  /*9610*/  ISETP.NE.U32.AND P1, PT, R10, RZ, PT ;  /* 0x000000ff0a00720c */ /* 0x002fce0003f25070 */
[----:B------:R-:W1:Y:S01]  /*9620*/  LDC.64 R2, c[0x0][0x780] ;  /* 0x0001e000ff027b82 */ /* 0x000e620000000a00 */
[----:B------:R-:W-:Y:S01]  /*9630*/  ISETP.NE.AND.EX P1, PT, R11, RZ, PT, P1 ;  /* 0x000000ff0b00720c */ /* 0x000fe20003f25310 */
[----:B---3--:R-:W-:Y:S01]  /*9640*/  IMAD.WIDE R4, R9, 0x4, R4 ;  /* 0x0000000409047825 */ /* 0x008fe200078e0204 */
[----:B----4-:R-:W-:-:S11]  /*9650*/  ISETP.NE.U32.AND P0, PT, R6, RZ, PT ;  /* 0x000000ff0600720c */ /* 0x010fd60003f05070 */
[----:B------:R-:W3:Y:S01]  /*9660*/  @P1 LDG.E R13, desc[UR6][R4.64] ;  /* 0x00000006040d1981 */ /* 0x000ee2000c1e1900 */
[----:B------:R-:W-:-:S03]  /*9670*/  ISETP.NE.AND.EX P0, PT, R7, RZ, PT, P0 ;  /* 0x000000ff0700720c */ /* 0x000fc60003f05300 */
[----:B------:R-:W4:Y:S01]  /*9680*/  @P1 LDG.E R14, desc[UR6][R4.64] ;  /* 0x00000006040e1981 */ /* 0x000f22000c1e1900 */
[----:B-1----:R-:W-:-:S04]  /*9690*/  ISETP.NE.U32.AND P2, PT, R2, RZ, PT ;  /* 0x000000ff0200720c */ /* 0x002fc80003f45070 */
[----:B------:R-:W-:-:S05]  /*96a0*/  ISETP.NE.AND.EX P2, PT, R3, RZ, PT, P2 ;  /* 0x000000ff0300720c */ /* 0x000fca0003f45320 */
[----:B------:R-:W1:Y:S08]  /*96b0*/  @P0 LDC.64 R2, c[0x0][0x778] ;  /* 0x0001de00ff020b82 */ /* 0x000e700000000a00 */
[----:B------:R-:W2:Y:S01]  /*96c0*/  @P2 LDC.64 R6, c[0x0][0x780] ;  /* 0x0001e000ff062b82 */ /* 0x000ea20000000a00 */
[----:B------:R-:W-:Y:S01]  /*96d0*/  IMAD.MOV.U32 R12, RZ, RZ, RZ ;  /* 0x000000ffff0c7224 */ /* 0x000fe200078e00ff */
[----:B------:R-:W-:Y:S01]  /*96e0*/  ULDC UR4, c[0x0][0x280] ;  /* 0x0000a00000047ab9 */ /* 0x000fe20000000800 */
[----:B-1----:R-:W-:-:S05]  /*96f0*/  @P0 IMAD.WIDE R2, R9, 0x4, R2 ;  /* 0x0000000409020825 */ /* 0x002fca00078e0202 */
[----:B------:R2:W5:Y:S01]  /*9700*/  @P0 LDG.E R12, desc[UR6][R2.64] ;  /* 0x00000006020c0981 */ /* 0x000562000c1e1900 */
[----:B------:R-:W-:Y:S02]  /*9710*/  IMAD.U32 R8, RZ, RZ, UR4 ;  /* 0x00000004ff087e24 */ /* 0x000fe4000f8e00ff */
[----:B--2---:R-:W-:Y:S01]  /*9720*/  @P2 IMAD.WIDE R2, R9, 0x4, R6 ;  /* 0x0000000409022825 */ /* 0x004fe200078e0206 */
[----:B------:R-:W-:-:S04]  /*9730*/  VOTEU.ANY UP0, P1 ;  /* 0x00000000003f7886 */ /* 0x000fc80000800100 */
[----:B------:R1:W5:Y:S02]  /*9740*/  @P2 LDG.E R8, desc[UR6][R2.64] ;  /* 0x0000000602082981 */ /* 0x000364000c1e1900 */
[----:B-1----:R-:W-:Y:S01]  /*9750*/  CS2R R2, SRZ ;  /* 0x0000000000027805 */ /* 0x002fe2000001ff00 */
[----:B---3--:R-:W-:-:S05]  /*9760*/  @P1 IMAD R13, R9, 0x40, R13 ;  /* 0x00000040090d1824 */ /* 0x008fca00078e020d */
[----:B------:R-:W-:-:S04]  /*9770*/  @P1 SHF.R.S32.HI R6, RZ, 0x1f, R13 ;  /* 0x0000001fff061819 */ /* 0x000fc8000001140d */
[----:B------:R-:W-:-:S04]  /*9780*/  @P1 LEA.HI R6, R6, R13, RZ, 0x6 ;  /* 0x0000000d06061211 */ /* 0x000fc800078f30ff */
[----:B------:R-:W-:Y:S02]  /*9790*/  @P1 LOP3.LUT R6, R6, 0xffffffc0, RZ, 0xc0, !PT ;  /* 0xffffffc006061812 */ /* 0x000fe400078ec0ff */
[----:B----4-:R-:W-:Y:S02]  /*97a0*/  @P1 R2UR UR4, R14 ;  /* 0x000000000e0412ca */ /* 0x010fe400000e0000 */
        /* <DEDUP_REMOVED lines=9> */
.L_x_278:
        /* <DEDUP_REMOVED lines=8> */
[----:B------:R-:W1:Y:S01]  /*98c0*/  LDC.64 R12, c[0x0][0x720] ;  /* 0x0001c800ff0c7b82 */ /* 0x000e620000000a00 */
[----:B------:R-:W-:Y:S01]  /*98d0*/  ISETP.NE.U32.AND P1, PT, R10, RZ, PT ;  /* 0x000000ff0a00720c */ /* 0x000fe20003f25070 */
[----:B------:R-:W-:Y:S01]  /*98e0*/  UISETP.NE.AND UP0, UPT, UR5, 0x1, UPT ;  /* 0x000000010500788c */ /* 0x000fe2000bf05270 */
[----:B------:R-:W-:Y:S01]  /*98f0*/  R2UR UR11, R15 ;  /* 0x000000000f0b72ca */ /* 0x000fe200000e0000 */
[----:B------:R-:W-:Y:S01]  /*9900*/  VOTEU.ANY UP1, P0 ;  /* 0x00000000003f7886 */ /* 0x000fe20000020100 */
[----:B------:R-:W-:Y:S02]  /*9910*/  R2UR UR21, R9 ;  /* 0x00000000091572ca */ /* 0x000fe400000e0000 */
[----:B------:R-:W-:Y:S02]  /*9920*/  ELECT P0, URZ, PT ;  /* 0x00000000003f782f */ /* 0x000fe40003800000 */
[----:B------:R-:W-:Y:S01]  /*9930*/  ISETP.NE.AND.EX P1, PT, R11, RZ, PT, P1 ;  /* 0x000000ff0b00720c */ /* 0x000fe20003f25310 */
[----:B------:R-:W-:Y:S01]  /*9940*/  UMOV UR12, UR20 ;  /* 0x00000014000c7c82 */ /* 0x000fe20008000000 */
[----:B------:R-:W-:Y:S01]  /*9950*/  SHF.R.S32.HI R15, RZ, 0x1f, R9 ;  /* 0x0000001fff0f7819 */ /* 0x000fe20000011409 */
[----:B------:R-:W-:-:S02]  /*9960*/  IMAD.MOV.U32 R5, RZ, RZ, RZ ;  /* 0x000000ffff057224 */ /* 0x000fc400078e00ff */
[----:B------:R-:W-:Y:S01]  /*9970*/  IMAD.MOV.U32 R4, RZ, RZ, 0x1 ;  /* 0x00000001ff047424 */ /* 0x000fe200078e00ff */
[----:B------:R-:W-:Y:S01]  /*9980*/  SEL R15, R15, RZ, !P1 ;  /* 0x000000ff0f0f7207 */ /* 0x000fe20004800000 */
[----:B------:R-:W-:Y:S01]  /*9990*/  @UP0 ULDC UR6, c[0x0][0x2f0] ;  /* 0x0000bc0000060ab9 */ /* 0x000fe20000000800 */
[----:B------:R-:W-:Y:S02]  /*99a0*/  UIADD3 UR11, UR11, UR4, URZ ;  /* 0x000000040b0b7290 */ /* 0x000fe4000fffe03f */
[----:B------:R-:W-:Y:S01]  /*99b0*/  USEL UR13, UR21, URZ, !UP1 ;  /* 0x0000003f150d7287 */ /* 0x000fe2000c800000 */
[----:B------:R-:W-:Y:S02]  /*99c0*/  @UP0 ULDC UR4, c[0x0][0x2ec] ;  /* 0x0000bb0000040ab9 */ /* 0x000fe40000000800 */
[----:B------:R-:W-:Y:S01]  /*99d0*/  VOTEU.ANY UP1, P1 ;  /* 0x00000000003f7886 */ /* 0x000fe20000820100 */
[----:B------:R-:W-:Y:S02]  /*99e0*/  UIMAD.WIDE.U32 UR4, UR20, UR4, URZ ;  /* 0x00000004140472a5 */ /* 0x000fe4000f8e003f */
[----:B------:R-:W-:Y:S01]  /*99f0*/  USEL UR21, UR21, URZ, !UP1 ;  /* 0x0000003f15157287 */ /* 0x000fe2000c800000 */
[----:B-1----:R-:W-:Y:S01]  /*9a00*/  IMAD R14, R15, R12, RZ ;  /* 0x0000000c0f0e7224 */ /* 0x002fe200078e02ff */
[----:B------:R-:W-:-:S04]  /*9a10*/  @UP0 USHF.R.U32.HI UR12, URZ, UR6, UR5 ;  /* 0x000000063f0c0299 */ /* 0x000fc80008011605 */
[----:B------:R-:W-:Y:S01]  /*9a20*/  IMAD R14, R13, UR21, R14 ;  /* 0x000000150d0e7c24 */ /* 0x000fe2000f8e020e */
[----:B------:R-:W-:Y:S07]  /*9a30*/  @!P0 BRA `(.L_x_277) ;  /* 0x0000001400b88947 */ /* 0x000fee0003800000 */
[----:B------:R-:W1:Y:S01]  /*9a40*/  S2R R5, SR_CgaCtaId ;  /* 0x0000000000057919 */ /* 0x000e620000008800 */
[----:B------:R-:W-:Y:S01]  /*9a50*/  MOV R0, 0x400 ;  /* 0x0000040000007802 */ /* 0x000fe20000000f00 */
[----:B------:R-:W2:Y:S03]  /*9a60*/  S2R R4, SR_CTAID.Y ;  /* 0x0000000000047919 */ /* 0x000ea60000002600 */
[----:B-1----:R-:W-:Y:S01]  /*9a70*/  LEA R0, R5, R0, 0x18 ;  /* 0x0000000005007211 */ /* 0x002fe200078ec0ff */
[----:B------:R-:W-:-:S05]  /*9a80*/  IMAD.MOV.U32 R5, RZ, RZ, 0x1 ;  /* 0x00000001ff057424 */ /* 0x000fca00078e00ff */
[----:B------:R-:W-:-:S04]  /*9a90*/  SHF.L.U32 R5, R5, 0x1f, RZ ;  /* 0x0000001f05057819 */ /* 0x000fc800000006ff */
[----:B------:R-:W1:Y:S02]  /*9aa0*/  SYNCS.PHASECHK.TRANS64.TRYWAIT P0, [R0+URZ+0x31820], R5 ;  /* 0x03182005000075a7 */ /* 0x000e64000800017f */
[----:B-12---:R-:W-:Y:S05]  /*9ab0*/  @!P0 BRA `(.L_x_279) ;  /* 0x0000001800588947 */ /* 0x006fea0003800000 */
.L_x_294:
[----:B------:R-:W2:Y:S01]  /*9ac0*/  S2R R6, SR_TID.X ;  /* 0x0000000000067919 */ /* 0x000ea20000002100 */
[----:B------:R-:W-:Y:S01]  /*9ad0*/  IMAD.WIDE.U32 R18, R12, UR21, RZ ;  /* 0x000000150c127c25 */ /* 0x000fe2000f8e00ff */
[----:B------:R-:W-:-:S03]  /*9ae0*/  SHF.R.S32.HI R4, RZ, 0x1f, R4 ;  /* 0x0000001fff047819 */ /* 0x000fc60000011404 */
[----:B------:R-:W-:Y:S01]  /*9af0*/  IMAD.IADD R7, R19, 0x1, R14 ;  /* 0x0000000113077824 */ /* 0x000fe200078e020e */
[----:B--2---:R-:W-:-:S04]  /*9b00*/  LOP3.LUT R6, R6, 0x7f, RZ, 0xc0, !PT ;  /* 0x0000007f06067812 */ /* 0x004fc800078ec0ff */
[----:B------:R-:W-:Y:S01]  /*9b10*/  ISETP.NE.AND P0, PT, R6, RZ, PT ;  /* 0x000000ff0600720c */ /* 0x000fe20003f05270 */
[----:B------:R-:W-:-:S12]  /*9b20*/  IMAD.MOV.U32 R6, RZ, RZ, 0x1 ;  /* 0x00000001ff067424 */ /* 0x000fd800078e00ff */
[----:B------:R-:W-:Y:S05]  /*9b30*/  @P0 BRA `(.L_x_280) ;  /* 0x0000000000180947 */ /* 0x000fea0003800000 */
[----:B------:R-:W2:Y:S01]  /*9b40*/  S2R R9, SR_TID.X ;  /* 0x0000000000097919 */ /* 0x000ea20000002100 */
[----:B-1----:R-:W-:-:S04]  /*9b50*/  IMAD.MOV.U32 R5, RZ, RZ, 0x8100 ;  /* 0x00008100ff057424 */ /* 0x002fc800078e00ff */
[----:B------:R3:W-:Y:S01]  /*9b60*/  SYNCS.ARRIVE.TRANS64 RZ, [R0+URZ+0x31810], R5 ;  /* 0x0318100500ff79a7 */ /* 0x0007e2000800003f */
[----:B--2---:R-:W-:-:S13]  /*9b70*/  LOP3.LUT P1, RZ, R9, 0x1f, RZ, 0xc0, !PT ;  /* 0x0000001f09ff7812 */ /* 0x004fda000782c0ff */
[----:B---3--:R-:W-:Y:S05]  /*9b80*/  @!P1 BRA `(.L_x_280) ;  /* 0x0000000000049947 */ /* 0x008fea0003800000 */
[----:B------:R-:W-:Y:S01]  /*9b90*/  BPT.TRAP 0x1 ;  /* 0x000000040000795c */ /* 0x000fe20000300000 */
.L_x_280:
[----:B------:R-:W2:Y:S01]  /*9ba0*/  LDC.64 R16, c[0x0][0x198] ;  /* 0x00006600ff107b82 */ /* 0x000ea20000000a00 */
[----:B------:R-:W-:Y:S01]  /*9bb0*/  R2UR UR8, R0 ;  /* 0x00000000000872ca */ /* 0x000fe200000e0000 */
[----:B------:R-:W-:Y:S01]  /*9bc0*/  UMOV UR6, 0x0 ;  /* 0x0000000000067882 */ /* 0x000fe20000000000 */
[----:B------:R-:W-:Y:S01]  /*9bd0*/  UMOV UR7, 0x14f00000 ;  /* 0x14f0000000077882 */ /* 0x000fe20000000000 */
[----:B------:R-:W-:Y:S01]  /*9be0*/  UMOV UR50, URZ ;  /* 0x0000003f00327c82 */ /* 0x000fe20008000000 */
[----:B------:R-:W-:Y:S01]  /*9bf0*/  UMOV UR52, UR20 ;  /* 0x0000001400347c82 */ /* 0x000fe20008000000 */
[----:B------:R-:W-:Y:S01]  /*9c00*/  UMOV UR53, UR21 ;  /* 0x0000001500357c82 */ /* 0x000fe20008000000 */
[----:B------:R-:W-:Y:S01]  /*9c10*/  UMOV UR34, 0x40 ;  /* 0x0000004000227882 */ /* 0x000fe20000000000 */
[----:B------:R-:W3:Y:S01]  /*9c20*/  LDC.64 R10, c[0x0][0x718] ;  /* 0x0001c600ff0a7b82 */ /* 0x000ee20000000a00 */
        /* <DEDUP_REMOVED lines=10> */
[----:B--2---:R-:W-:Y:S01]  /*9cd0*/  IMAD.MOV.U32 R9, RZ, RZ, R16 ;  /* 0x000000ffff097224 */ /* 0x004fe200078e0010 */
[----:B------:R-:W-:Y:S01]  /*9ce0*/  UIADD3 UR30, UR8, 0x2c100, URZ ;  /* 0x0002c100081e7890 */ /* 0x000fe2000fffe03f */
[----:B------:R-:W-:Y:S01]  /*9cf0*/  UMOV UR33, UR49 ;  /* 0x0000003100217c82 */ /* 0x000fe20008000000 */
[----:B------:R-:W-:Y:S01]  /*9d00*/  UMOV UR28, UR20 ;  /* 0x00000014001c7c82 */ /* 0x000fe20008000000 */
[----:B------:R-:W-:Y:S01]  /*9d10*/  UMOV UR29, UR21 ;  /* 0x00000015001d7c82 */ /* 0x000fe20008000000 */
[----:B------:R-:W-:Y:S01]  /*9d20*/  UMOV UR25, UR49 ;  /* 0x0000003100197c82 */ /* 0x000fe20008000000 */
[----:B------:R-:W-:Y:S01]  /*9d30*/  UMOV UR18, 0xc0 ;  /* 0x000000c000127882 */ /* 0x000fe20000000000 */
[----:B---3--:R-:W-:Y:S01]  /*9d40*/  IMAD R20, R4, R10, RZ ;  /* 0x0000000a04147224 */ /* 0x008fe200078e02ff */
        /* <DEDUP_REMOVED lines=15> */
[----:B-1----:R-:W-:Y:S01]  /*9e40*/  IMAD.WIDE.U32 R4, R10, UR20, R2 ;  /* 0x000000140a047c25 */ /* 0x002fe2000f8e0002 */
        /* <DEDUP_REMOVED lines=8> */
[----:B------:R-:W1:Y:S02]  /*9ed0*/  LDC.64 R12, c[0x0][0x700] ;  /* 0x0001c000ff0c7b82 */ /* 0x000e640000000a00 */
[----:B------:R-:W-:Y:S01]  /*9ee0*/  IMAD.IADD R14, R14, 0x1, R5 ;  /* 0x000000010e0e7824 */ /* 0x000fe200078e0205 */
[----:B------:R-:W-:Y:S01]  /*9ef0*/  UTMALDG.4D [UR48], [UR4], desc[UR6] ;  /* 0x00000630040075b4 */ /* 0x000fe20008019000 */
[----:B------:R2:W-:Y:S01]  /*9f00*/  UTMALDG.4D [UR32], [UR4], desc[UR6] ;  /* 0x00000620040075b4 */ /* 0x0005e20008019000 */
[----:B------:R3:W-:Y:S01]  /*9f10*/  UTMALDG.4D [UR24], [UR4], desc[UR6] ;  /* 0x00000618040075b4 */ /* 0x0007e20008019000 */
[C---:B-1----:R-:W-:Y:S01]  /*9f20*/  LEA R5, P1, R4.reuse, R12, 0x2 ;  /* 0x0000000c04057211 */ /* 0x042fe200078210ff */
[----:B------:R1:W-:Y:S03]  /*9f30*/  UTMALDG.4D [UR16], [UR4], desc[UR6] ;  /* 0x00000610040075b4 */ /* 0x0003e60008019000 */
[----:B------:R-:W-:-:S02]  /*9f40*/  LEA.HI.X R14, R4, R13, R14, 0x2, P1 ;  /* 0x0000000d040e7211 */ /* 0x000fc400008f140e */
[----:B------:R-:W-:Y:S01]  /*9f50*/  R2UR UR14, R5 ;  /* 0x00000000050e72ca */ /* 0x000fe200000e0000 */
[----:B------:R-:W-:Y:S01]  /*9f60*/  IMAD.MOV.U32 R5, RZ, RZ, 0x14000 ;  /* 0x00014000ff057424 */ /* 0x000fe200078e00ff */
[----:B------:R-:W-:Y:S02]  /*9f70*/  R2UR UR15, R14 ;  /* 0x000000000e0f72ca */ /* 0x000fe400000e0000 */
[----:B------:R-:W-:Y:S02]  /*9f80*/  IADD3 R4, P1, R9, 0x2f0, RZ ;  /* 0x000002f009047810 */ /* 0x000fe40007f3e0ff */
[----:B------:R-:W-:Y:S01]  /*9f90*/  MOV R14, UR45 ;  /* 0x0000002d000e7c02 */ /* 0x000fe20008000f00 */
[----:B--2---:R-:W-:Y:S01]  /*9fa0*/  UIADD3 UR32, UR8, 0xc800, URZ ;  /* 0x0000c80008207890 */ /* 0x004fe2000fffe03f */
        /* <DEDUP_REMOVED lines=8> */
[----:B---3--:R-:W-:Y:S01]  /*a030*/  UIADD3 UR24, UR8, 0x2800, URZ ;  /* 0x0000280008187890 */ /* 0x008fe2000fffe03f */
[----:B------:R3:W-:Y:S01]  /*a040*/  SYNCS.ARRIVE.TRANS64 RZ, [R0+URZ+0x31800], R5 ;  /* 0x0318000500ff79a7 */ /* 0x0007e2000800003f */
[----:B------:R-:W-:Y:S01]  /*a050*/  UMOV UR26, 0x40 ;  /* 0x00000040001a7882 */ /* 0x000fe20000000000 */
[----:B------:R-:W-:Y:S01]  /*a060*/  UMOV UR27, UR11 ;  /* 0x0000000b001b7c82 */ /* 0x000fe20008000000 */
[----:B------:R-:W-:Y:S01]  /*a070*/  UMOV UR28, UR12 ;  /* 0x0000000c001c7c82 */ /* 0x000fe20008000000 */
[----:B------:R-:W-:Y:S01]  /*a080*/  UMOV UR29, UR13 ;  /* 0x0000000d001d7c82 */ /* 0x000fe20008000000 */
[----:B-1----:R-:W-:Y:S01]  /*a090*/  R2UR UR4, R4 ;  /* 0x00000000040472ca */ /* 0x002fe200000e0000 */
[----:B------:R-:W-:Y:S01]  /*a0a0*/  IMAD.X R4, RZ, RZ, R11, P1 ;  /* 0x000000ffff047224 */ /* 0x000fe200008e060b */
[----:B------:R-:W-:Y:S01]  /*a0b0*/  UMOV UR7, 0x10000000 ;  /* 0x1000000000077882 */ /* 0x000fe20000000000 */
[----:B------:R-:W-:-:S02]  /*a0c0*/  ISETP.GE.AND P1, PT, R8, 0x41, PT ;  /* 0x000000410800780c */ /* 0x000fc40003f26270 */
[----:B---3--:R-:W-:Y:S02]  /*a0d0*/  MOV R5, UR43 ;  /* 0x0000002b00057c02 */ /* 0x008fe40008000f00 */
[----:B------:R-:W-:Y:S01]  /*a0e0*/  R2UR UR5, R4 ;  /* 0x00000000040572ca */ /* 0x000fe200000e0000 */
[----:B--2---:R-:W-:Y:S01]  /*a0f0*/  UIADD3 UR9, UR8, 0x31800, URZ ;  /* 0x0003180008097890 */ /* 0x004fe2000fffe03f */
        /* <DEDUP_REMOVED lines=9> */
[----:B-1----:R-:W-:Y:S01]  /*a190*/  UMOV UR10, 0xc0 ;  /* 0x000000c0000a7882 */ /* 0x002fe20000000000 */
[----:B--2---:R-:W-:Y:S01]  /*a1a0*/  UIADD3 UR24, UR8, 0xf000, URZ ;  /* 0x0000f00008187890 */ /* 0x004fe2000fffe03f */
[----:B------:R-:W-:Y:S01]  /*a1b0*/  UMOV UR26, 0x80 ;  /* 0x00000080001a7882 */ /* 0x000fe20000000000 */
[----:B---3--:R-:W-:Y:S01]  /*a1c0*/  R2UR UR45, R14 ;  /* 0x000000000e2d72ca */ /* 0x008fe200000e0000 */
        /* <DEDUP_REMOVED lines=12> */
[----:B----4-:R-:W-:Y:S05]  /*a290*/  @!P1 BRA `(.L_x_281) ;  /* 0x00000008007c9947 */ /* 0x010fea0003800000 */
[----:B------:R-:W1:Y:S01]  /*a2a0*/  LDC.64 R16, c[0x0][0x738] ;  /* 0x0001ce00ff107b82 */ /* 0x000e620000000a00 */
[----:B------:R-:W2:Y:S01]  /*a2b0*/  S2R R14, SR_CTAID.Y ;  /* 0x00000000000e7919 */ /* 0x000ea20000002600 */
[----:B------:R-:W-:Y:S02]  /*a2c0*/  VIADD R8, R8, 0x3f ;  /* 0x0000003f08087836 */ /* 0x000fe40000000000 */
[----:B-1----:R-:W-:-:S04]  /*a2d0*/  IMAD.WIDE.U32 R4, R16, UR21, R2 ;  /* 0x0000001510047c25 */ /* 0x002fc8000f8e0002 */
[----:B------:R-:W-:-:S04]  /*a2e0*/  IMAD R16, R15, R16, RZ ;  /* 0x000000100f107224 */ /* 0x000fc800078e02ff */
[----:B------:R-:W-:Y:S01]  /*a2f0*/  IMAD R16, R17, UR21, R16 ;  /* 0x0000001511107c24 */ /* 0x000fe2000f8e0210 */
[----:B--2---:R-:W-:-:S03]  /*a300*/  SHF.R.S32.HI R14, RZ, 0x1f, R14 ;  /* 0x0000001fff0e7819 */ /* 0x004fc6000001140e */
[----:B------:R-:W-:Y:S02]  /*a310*/  IMAD.IADD R5, R5, 0x1, R16 ;  /* 0x0000000105057824 */ /* 0x000fe400078e0210 */
[----:B------:R-:W1:Y:S02]  /*a320*/  LDC.64 R16, c[0x0][0x730] ;  /* 0x0001cc00ff107b82 */ /* 0x000e640000000a00 */
[----:B-1----:R-:W-:Y:S02]  /*a330*/  IMAD R6, R14, R16, RZ ;  /* 0x000000100e067224 */ /* 0x002fe400078e02ff */
[----:B------:R-:W-:Y:S01]  /*a340*/  IMAD.WIDE.U32 R4, R16, UR20, R4 ;  /* 0x0000001410047c25 */ /* 0x000fe2000f8e0004 */
[----:B------:R-:W1:Y:S03]  /*a350*/  S2R R14, SR_TID.X ;  /* 0x00000000000e7919 */ /* 0x000e660000002100 */
[----:B------:R-:W-:-:S02]  /*a360*/  IMAD R6, R17, UR20, R6 ;  /* 0x0000001411067c24 */ /* 0x000fc4000f8e0206 */
[----:B------:R-:W2:Y:S02]  /*a370*/  LDC.64 R16, c[0x0][0x728] ;  /* 0x0001ca00ff107b82 */ /* 0x000ea40000000a00 */
[----:B------:R-:W-:Y:S01]  /*a380*/  IMAD.IADD R6, R5, 0x1, R6 ;  /* 0x0000000105067824 */ /* 0x000fe200078e0206 */
[----:B--2---:R-:W-:Y:S01]  /*a390*/  LEA R5, P1, R4, R16, 0x2 ;  /* 0x0000001004057211 */ /* 0x004fe200078210ff */
        /* <DEDUP_REMOVED lines=15> */
[----:B-1----:R-:W-:Y:S01]  /*a490*/  LOP3.LUT R12, R14, 0x1f, RZ, 0xc0, !PT ;  /* 0x0000001f0e0c7812 */ /* 0x002fe200078ec0ff */
[----:B------:R-:W-:Y:S01]  /*a4a0*/  IMAD.MOV.U32 R14, RZ, RZ, 0x1 ;  /* 0x00000001ff0e7424 */ /* 0x000fe200078e00ff */
[----:B------:R-:W-:Y:S01]  /*a4b0*/  LEA.HI.SX32 R8, R8, 0xffffffff, 0x1a ;  /* 0xffffffff08087811 */ /* 0x000fe200078fd2ff */
[----:B------:R-:W-:-:S08]  /*a4c0*/  IMAD.X R10, RZ, RZ, R10, P1 ;  /* 0x000000ffff0a7224 */ /* 0x000fd000008e060a */
.L_x_286:
[----:B------:R-:W-:-:S04]  /*a4d0*/  SHF.L.U32 R9, R14, 0x1f, RZ ;  /* 0x0000001f0e097819 */ /* 0x000fc800000006ff */
[----:B-1----:R-:W1:Y:S02]  /*a4e0*/  SYNCS.PHASECHK.TRANS64.TRYWAIT P1, [R0+URZ+0x31838], R9 ;  /* 0x03183809000075a7 */ /* 0x002e64000802017f */
[----:B-12--5:R-:W-:Y:S05]  /*a4f0*/  @!P1 BRA `(.L_x_282) ;  /* 0x0000000c00dc9947 */ /* 0x026fea0003800000 */
.L_x_295:
[----:B------:R-:W-:Y:S05]  /*a500*/  @P0 BRA `(.L_x_283) ;  /* 0x0000000000140947 */ /* 0x000fea0003800000 */
[----:B------:R-:W-:Y:S01]  /*a510*/  ISETP.NE.AND P1, PT, R12, RZ, PT ;  /* 0x000000ff0c00720c */ /* 0x000fe20003f25270 */
[----:B-1----:R-:W-:-:S04]  /*a520*/  IMAD.MOV.U32 R9, RZ, RZ, 0x8100 ;  /* 0x00008100ff097424 */ /* 0x002fc800078e00ff */
[----:B------:R2:W-:Y:S08]  /*a530*/  SYNCS.ARRIVE.TRANS64 RZ, [R0+URZ+0x31830], R9 ;  /* 0x0318300900ff79a7 */ /* 0x0005f0000800003f */
[----:B------:R-:W-:Y:S05]  /*a540*/  @!P1 BRA `(.L_x_283) ;  /* 0x0000000000049947 */ /* 0x000fea0003800000 */
[----:B------:R-:W-:Y:S01]  /*a550*/  BPT.TRAP 0x1 ;  /* 0x000000040000795c */ /* 0x000fe20000300000 */
.L_x_283:
        /* <DEDUP_REMOVED lines=10> */
[----:B------:R-:W2:Y:S01]  /*a600*/  S2R R12, SR_TID.X ;  /* 0x00000000000c7919 */ /* 0x000ea20000002100 */
        /* <DEDUP_REMOVED lines=31> */
[----:B--2---:R-:W-:-:S04]  /*a800*/  LOP3.LUT R12, R12, 0x7f, RZ, 0xc0, !PT ;  /* 0x0000007f0c0c7812 */ /* 0x004fc800078ec0ff */
[----:B------:R-:W-:Y:S01]  /*a810*/  ISETP.NE.AND P2, PT, R12, RZ, PT ;  /* 0x000000ff0c00720c */ /* 0x000fe20003f45270 */
[----:B------:R1:W-:Y:S01]  /*a820*/  UTMALDG.4D [UR24], [UR6], desc[UR8] ;  /* 0x00000818060075b4 */ /* 0x0003e20008019000 */
[----:B------:R-:W2:Y:S01]  /*a830*/  S2R R12, SR_TID.X ;  /* 0x00000000000c7919 */ /* 0x000ea20000002100 */
[----:B---3--:R-:W-:Y:S02]  /*a840*/  UIADD3 UR16, UR14, 0x2a100, URZ ;  /* 0x0002a1000e107890 */ /* 0x008fe4000fffe03f */
[----:B------:R-:W-:Y:S01]  /*a850*/  UIADD3 UR14, UR14, 0x2c300, URZ ;  /* 0x0002c3000e0e7890 */ /* 0x000fe2000fffe03f */
[----:B------:R-:W-:-:S06]  /*a860*/  UMOV UR18, 0xc0 ;  /* 0x000000c000127882 */ /* 0x000fcc0000000000 */
[----:B------:R1:W-:Y:S02]  /*a870*/  UTMALDG.4D [UR16], [UR6], desc[UR8] ;  /* 0x00000810060075b4 */ /* 0x0003e40008019000 */
[----:B------:R1:W-:Y:S01]  /*a880*/  UBLKCP.S.G [UR14], [UR4], UR10 ;  /* 0x0000000e040073ba */ /* 0x0003e2000800020a */
[----:B------:R-:W3:Y:S01]  /*a890*/  SYNCS.PHASECHK.TRANS64.TRYWAIT P1, [R19+URZ+0x31820], R20 ;  /* 0x03182014130075a7 */ /* 0x000ee2000802017f */
[----:B--2---:R-:W-:Y:S01]  /*a8a0*/  LOP3.LUT R12, R12, 0x1f, RZ, 0xc0, !PT ;  /* 0x0000001f0c0c7812 */ /* 0x004fe200078ec0ff */
[----:B-1-3--:R-:W-:Y:S06]  /*a8b0*/  @!P1 BRA `(.L_x_284) ;  /* 0x0000000c00009947 */ /* 0x00afec0003800000 */
.L_x_297:
[----:B------:R-:W-:Y:S01]  /*a8c0*/  LOP3.LUT R14, R14, 0x1, RZ, 0x3c, !PT ;  /* 0x000000010e0e7812 */ /* 0x000fe200078e3cff */
[----:B------:R-:W-:Y:S06]  /*a8d0*/  @P2 BRA `(.L_x_285) ;  /* 0x0000000000142947 */ /* 0x000fec0003800000 */
[----:B------:R-:W-:Y:S01]  /*a8e0*/  ISETP.NE.AND P1, PT, R12, RZ, PT ;  /* 0x000000ff0c00720c */ /* 0x000fe20003f25270 */
[----:B-1----:R-:W-:-:S04]  /*a8f0*/  IMAD.MOV.U32 R20, RZ, RZ, 0x8100 ;  /* 0x00008100ff147424 */ /* 0x002fc800078e00ff */
[----:B------:R2:W-:Y:S08]  /*a900*/  SYNCS.ARRIVE.TRANS64 RZ, [R19+URZ+0x31810], R20 ;  /* 0x0318101413ff79a7 */ /* 0x0005f0000800003f */
[----:B------:R-:W-:Y:S05]  /*a910*/  @!P1 BRA `(.L_x_285) ;  /* 0x0000000000049947 */ /* 0x000fea0003800000 */
[----:B------:R-:W-:Y:S01]  /*a920*/  BPT.TRAP 0x1 ;  /* 0x000000040000795c */ /* 0x000fe20000300000 */
.L_x_285:
        /* <DEDUP_REMOVED lines=52> */
[----:B---3--:R-:W-:Y:S05]  /*ac70*/  @!P1 BRA `(.L_x_286) ;  /* 0xfffffff800149947 */ /* 0x008fea000383ffff */
[----:B------:R-:W-:-:S07]  /*ac80*/  VIADD R5, R16, 0x1 ;  /* 0x0000000110057836 */ /* 0x000fce0000000000 */
.L_x_281:
[----:B------:R-:W3:Y:S01]  /*ac90*/  S2R R8, SR_CTAID.Y ;  /* 0x0000000000087919 */ /* 0x000ee20000002600 */
[----:B------:R-:W-:Y:S01]  /*aca0*/  SHF.L.U32 R7, R14, 0x1f, RZ ;  /* 0x0000001f0e077819 */ /* 0x000fe200000006ff */
[----:B------:R-:W4:Y:S03]  /*acb0*/  LDC.64 R16, c[0x0][0x730] ;  /* 0x0001cc00ff107b82 */ /* 0x000f260000000a00 */
[----:B------:R-:W1:Y:S05]  /*acc0*/  SYNCS.PHASECHK.TRANS64.TRYWAIT P1, [R0+URZ+0x31838], R7 ;  /* 0x03183807000075a7 */ /* 0x000e6a000802017f */
[----:B------:R-:W2:Y:S01]  /*acd0*/  LDC.64 R12, c[0x0][0x738] ;  /* 0x0001ce00ff0c7b82 */ /* 0x000ea20000000a00 */
[----:B----45:R-:W-:Y:S01]  /*ace0*/  IMAD.WIDE.U32 R2, R16, UR20, R2 ;  /* 0x0000001410027c25 */ /* 0x030fe2000f8e0002 */
[----:B---3--:R-:W-:-:S05]  /*acf0*/  SHF.R.S32.HI R8, RZ, 0x1f, R8 ;  /* 0x0000001fff087819 */ /* 0x008fca0000011408 */
[----:B------:R-:W-:-:S04]  /*ad00*/  IMAD R8, R8, R16, RZ ;  /* 0x0000001008087224 */ /* 0x000fc800078e02ff */
[----:B------:R-:W-:-:S04]  /*ad10*/  IMAD R17, R17, UR20, R8 ;  /* 0x0000001411117c24 */ /* 0x000fc8000f8e0208 */
[----:B------:R-:W-:Y:S02]  /*ad20*/  IMAD.IADD R3, R17, 0x1, R3 ;  /* 0x0000000111037824 */ /* 0x000fe400078e0203 */
[----:B--2---:R-:W-:Y:S02]  /*ad30*/  IMAD R8, R15, R12, RZ ;  /* 0x0000000c0f087224 */ /* 0x004fe400078e02ff */
[----:B------:R-:W-:-:S04]  /*ad40*/  IMAD.WIDE.U32 R2, R12, UR21, R2 ;  /* 0x000000150c027c25 */ /* 0x000fc8000f8e0002 */
[----:B------:R-:W-:Y:S01]  /*ad50*/  IMAD R13, R13, UR21, R8 ;  /* 0x000000150d0d7c24 */ /* 0x000fe2000f8e0208 */
[----:B-1----:R-:W-:Y:S06]  /*ad60*/  @!P1 BRA `(.L_x_287) ;  /* 0x0000000400ec9947 */ /* 0x002fec0003800000 */
.L_x_298:
[----:B-1----:R-:W-:Y:S01]  /*ad70*/  IMAD.IADD R7, R13, 0x1, R3 ;  /* 0x000000010d077824 */ /* 0x002fe200078e0203 */
[----:B------:R-:W-:Y:S06]  /*ad80*/  @P0 BRA `(.L_x_288) ;  /* 0x0000000000180947 */ /* 0x000fec0003800000 */
[----:B------:R-:W1:Y:S01]  /*ad90*/  S2R R8, SR_TID.X ;  /* 0x0000000000087919 */ /* 0x000e620000002100 */
[----:B------:R-:W-:-:S04]  /*ada0*/  IMAD.MOV.U32 R13, RZ, RZ, 0x8100 ;  /* 0x00008100ff0d7424 */ /* 0x000fc800078e00ff */
[----:B------:R2:W-:Y:S01]  /*adb0*/  SYNCS.ARRIVE.TRANS64 RZ, [R0+URZ+0x31830], R13 ;  /* 0x0318300d00ff79a7 */ /* 0x0005e2000800003f */
[----:B-1----:R-:W-:-:S13]  /*adc0*/  LOP3.LUT P0, RZ, R8, 0x1f, RZ, 0xc0, !PT ;  /* 0x0000001f08ff7812 */ /* 0x002fda000780c0ff */
[----:B--2---:R-:W-:Y:S05]  /*add0*/  @!P0 BRA `(.L_x_288) ;  /* 0x0000000000048947 */ /* 0x004fea0003800000 */
[----:B------:R-:W-:Y:S01]  /*ade0*/  BPT.TRAP 0x1 ;  /* 0x000000040000795c */ /* 0x000fe20000300000 */
.L_x_288:
[----:B------:R-:W1:Y:S01]  /*adf0*/  LDC.64 R12, c[0x0][0x728] ;  /* 0x0001ca00ff0c7b82 */ /* 0x000e620000000a00 */
        /* <DEDUP_REMOVED lines=21> */
[C---:B-1----:R-:W-:Y:S01]  /*af50*/  LEA R12, P0, R2.reuse, R12, 0x2 ;  /* 0x0000000c020c7211 */ /* 0x042fe200078010ff */
        /* <DEDUP_REMOVED lines=27> */
[----:B-1----:R-:W-:Y:S01]  /*b110*/  NOP ;  /* 0x0000000000007918 */ /* 0x002fe20000000000 */
.L_x_277:
[----:B------:R-:W-:Y:S05]  /*b120*/  WARPSYNC.ALL ;  /* 0x0000000000007948 */ /* 0x000fea0003800000 */
[----:B------:R-:W-:-:S13]  /*b130*/  ELECT P0, URZ, PT ;  /* 0x00000000003f782f */ /* 0x000fda0003800000 */
[----:B------:R-:W-:Y:S05]  /*b140*/  @!P0 BRA `(.L_x_252) ;  /* 0x0000000000708947 */ /* 0x000fea0003800000 */
[----:B------:R-:W-:-:S04]  /*b150*/  LOP3.LUT R21, R21, 0x2, RZ, 0xfc, !PT ;  /* 0x0000000215157812 */ /* 0x000fc800078efcff */
[----:B------:R-:W-:-:S13]  /*b160*/  ISETP.NE.AND P1, PT, R21, 0x3, PT ;  /* 0x000000031500780c */ /* 0x000fda0003f25270 */
[----:B------:R-:W-:Y:S05]  /*b170*/  @!P1 BRA `(.L_x_289) ;  /* 0x0000000000049947 */ /* 0x000fea0003800000 */
[----:B--2---:R-:W-:Y:S01]  /*b180*/  BPT.TRAP 0x1 ;  /* 0x000000040000795c */ /* 0x004fe20000300000 */
.L_x_289:
[----:B------:R-:W1:Y:S01]  /*b190*/  S2R R3, SR_CgaCtaId ;  /* 0x0000000000037919 */ /* 0x000e620000008800 */
[----:B------:R-:W-:-:S04]  /*b1a0*/  MOV R2, 0x400 ;  /* 0x0000040000027802 */ /* 0x000fc80000000f00 */
[----:B-1----:R-:W-:Y:S02]  /*b1b0*/  LEA R7, R3, R2, 0x18 ;  /* 0x0000000203077211 */ /* 0x002fe400078ec0ff */
[----:B------:R-:W-:-:S03]  /*b1c0*/  SHF.L.U32 R3, R0, 0x1f, RZ ;  /* 0x0000001f00037819 */ /* 0x000fc600000006ff */
[----:B------:R-:W-:-:S04]  /*b1d0*/  VIADD R2, R7, 0x31820 ;  /* 0x0003182007027836 */ /* 0x000fc80000000000 */
[----:B------:R-:W-:-:S04]  /*b1e0*/  IMAD R6, R5, 0x8, R2 ;  /* 0x0000000805067824 */ /* 0x000fc800078e0202 */
[----:B------:R-:W1:Y:S02]  /*b1f0*/  SYNCS.PHASECHK.TRANS64.TRYWAIT P0, [R6+URZ], R3 ;  /* 0x00000003060075a7 */ /* 0x000e64000800017f */
[----:B-1----:R-:W-:Y:S05]  /*b200*/  @!P0 BRA `(.L_x_290) ;  /* 0x0000000000d88947 */ /* 0x002fea0003800000 */
.L_x_299:
[----:B------:R-:W-:-:S05]  /*b210*/  VIADD R5, R5, 0x1 ;  /* 0x0000000105057836 */ /* 0x000fca0000000000 */
[----:B------:R-:W-:-:S04]  /*b220*/  ISETP.NE.AND P0, PT, R5, 0x2, PT ;  /* 0x000000020500780c */ /* 0x000fc80003f05270 */
[----:B-1----:R-:W-:Y:S02]  /*b230*/  SEL R3, RZ, 0x1, P0 ;  /* 0x00000001ff037807 */ /* 0x002fe40000000000 */
[----:B------:R-:W-:Y:S02]  /*b240*/  SEL R5, R5, RZ, P0 ;  /* 0x000000ff05057207 */ /* 0x000fe40000000000 */
[----:B------:R-:W-:-:S03]  /*b250*/  LOP3.LUT R0, R0, R3, RZ, 0x3c, !PT ;  /* 0x0000000300007212 */ /* 0x000fc600078e3cff */
[----:B------:R-:W-:Y:S01]  /*b260*/  IMAD R5, R5, 0x8, R2 ;  /* 0x0000000805057824 */ /* 0x000fe200078e0202 */
[----:B------:R-:W-:-:S04]  /*b270*/  SHF.L.U32 R0, R0, 0x1f, RZ ;  /* 0x0000001f00007819 */ /* 0x000fc800000006ff */
[----:B------:R-:W1:Y:S02]  /*b280*/  SYNCS.PHASECHK.TRANS64.TRYWAIT P0, [R5+URZ], R0 ;  /* 0x00000000050075a7 */ /* 0x000e64000800017f */
[----:B-1----:R-:W-:Y:S05]  /*b290*/  @!P0 BRA `(.L_x_291) ;  /* 0x0000000000c88947 */ /* 0x002fea0003800000 */
.L_x_300:
[----:B------:R-:W-:Y:S05]  /*b2a0*/  @!P1 BRA `(.L_x_292) ;  /* 0x0000000000049947 */ /* 0x000fea0003800000 */
[----:B--2---:R-:W-:Y:S01]  /*b2b0*/  BPT.TRAP 0x1 ;  /* 0x000000040000795c */ /* 0x004fe20000300000 */
.L_x_292:
[----:B------:R-:W-:-:S07]  /*b2c0*/  SHF.L.U32 R4, R4, 0x1f, RZ ;  /* 0x0000001f04047819 */ /* 0x000fce00000006ff */
.L_x_293:
[----:B---3--:R3:W4:Y:S02]  /*b2d0*/  SYNCS.PHASECHK.TRANS64.TRYWAIT P0, [R7+URZ+0x31838], R4 ;  /* 0x03183804070075a7 */ /* 0x008724000800017f */
[----:B----4-:R-:W-:Y:S05]  /*b2e0*/  @!P0 NANOSLEEP.SYNCS 0x989680 ;  /* 0x009896800000895d */ /* 0x010fea0003900000 */
[----:B------:R-:W4:Y:S02]  /*b2f0*/  @!P0 SYNCS.PHASECHK.TRANS64 P0, [R7+URZ+0x31838], R4 ;  /* 0x03183804070085a7 */ /* 0x000f24000800007f */
[----:B----4-:R-:W-:Y:S05]  /*b300*/  @!P0 BRA `(.L_x_293) ;  /* 0xfffffffc00f08947 */ /* 0x010fea000383ffff */
.L_x_252:
[----:B--2---:R-:W-:Y:S05]  /*b310*/  BSYNC B0 ;  /* 0x0000000000007941 */ /* 0x004fea0003800000 */
.L_x_246:
[----:B------:R-:W-:Y:S05]  /*b320*/  EXIT ;  /* 0x000000000000794d */ /* 0x000fea0003800000 */
.L_x_258:
[----:B-1----:R1:W2:Y:S02]  /*b330*/  SYNCS.PHASECHK.TRANS64.TRYWAIT P0, [R18+URZ+0x31800], R13 ;  /* 0x0318000d120075a7 */ /* 0x0022a4000800017f */
[----:B--2---:R-:W-:Y:S05]  /*b340*/  @!P0 NANOSLEEP.SYNCS 0x989680 ;  /* 0x009896800000895d */ /* 0x004fea0003900000 */
[----:B------:R-:W2:Y:S02]  /*b350*/  @!P0 SYNCS.PHASECHK.TRANS64 P0, [R18+URZ+0x31800], R13 ;  /* 0x0318000d120085a7 */ /* 0x000ea4000800007f */
[----:B--2---:R-:W-:Y:S05]  /*b360*/  @!P0 BRA `(.L_x_258) ;  /* 0xfffffffc00f08947 */ /* 0x004fea000383ffff */
[----:B------:R-:W-:Y:S05]  /*b370*/  BRA `(.L_x_257) ;  /* 0xffffff5c00587947 */ /* 0x000fea000383ffff */
.L_x_262:
[----:B--2---:R2:W3:Y:S02]  /*b380*/  SYNCS.PHASECHK.TRANS64.TRYWAIT P1, [R17+URZ+0x31810], R8 ;  /* 0x03181008110075a7 */ /* 0x0044e4000802017f */
[----:B---3--:R-:W-:Y:S05]  /*b390*/  @!P1 NANOSLEEP.SYNCS 0x989680 ;  /* 0x009896800000995d */ /* 0x008fea0003900000 */
[----:B------:R-:W3:Y:S02]  /*b3a0*/  @!P1 SYNCS.PHASECHK.TRANS64 P1, [R17+URZ+0x31810], R8 ;  /* 0x03181008110095a7 */ /* 0x000ee4000802007f */
[----:B---3--:R-:W-:Y:S05]  /*b3b0*/  @!P1 BRA `(.L_x_262) ;  /* 0xfffffffc00f09947 */ /* 0x008fea000383ffff */
[----:B------:R-:W-:Y:S05]  /*b3c0*/  BRA `(.L_x_261) ;  /* 0xffffff6400c07947 */ /* 0x000fea000383ffff */
.L_x_266:
[----:B----4-:R4:W1:Y:S02]  /*b3d0*/  SYNCS.PHASECHK.TRANS64.TRYWAIT P1, [R18+URZ+0x31830], R11 ;  /* 0x0318300b120075a7 */ /* 0x010864000802017f */
[----:B-1----:R-:W-:Y:S05]  /*b3e0*/  @!P1 NANOSLEEP.SYNCS 0x989680 ;  /* 0x009896800000995d */ /* 0x002fea0003900000 */
[----:B------:R-:W1:Y:S02]  /*b3f0*/  @!P1 SYNCS.PHASECHK.TRANS64 P1, [R18+URZ+0x31830], R11 ;  /* 0x0318300b120095a7 */ /* 0x000e64000802007f */
[----:B-1----:R-:W-:Y:S05]  /*b400*/  @!P1 BRA `(.L_x_266) ;  /* 0xfffffffc00f09947 */ /* 0x002fea000383ffff */
[----:B------:R-:W-:Y:S05]  /*b410*/  BRA `(.L_x_265) ;  /* 0xffffff8000c07947 */ /* 0x000fea000383ffff */
.L_x_279:
[----:B-1----:R1:W2:Y:S02]  /*b420*/  SYNCS.PHASECHK.TRANS64.TRYWAIT P0, [R0+URZ+0x31820], R5 ;  /* 0x03182005000075a7 */ /* 0x0022a4000800017f */
[----:B--2---:R-:W-:Y:S05]  /*b430*/  @!P0 NANOSLEEP.SYNCS 0x989680 ;  /* 0x009896800000895d */ /* 0x004fea0003900000 */
[----:B------:R-:W2:Y:S02]  /*b440*/  @!P0 SYNCS.PHASECHK.TRANS64 P0, [R0+URZ+0x31820], R5 ;  /* 0x03182005000085a7 */ /* 0x000ea4000800007f */
[----:B--2---:R-:W-:Y:S05]  /*b450*/  @!P0 BRA `(.L_x_279) ;  /* 0xfffffffc00f08947 */ /* 0x004fea000383ffff */
[----:B------:R-:W-:Y:S05]  /*b460*/  BRA `(.L_x_294) ;  /* 0xffffffe400947947 */ /* 0x000fea000383ffff */
.L_x_282:
[----:B-1----:R1:W2:Y:S02]  /*b470*/  SYNCS.PHASECHK.TRANS64.TRYWAIT P1, [R0+URZ+0x31838], R9 ;  /* 0x03183809000075a7 */ /* 0x0022a4000802017f */
[----:B--2---:R-:W-:Y:S05]  /*b480*/  @!P1 NANOSLEEP.SYNCS 0x989680 ;  /* 0x009896800000995d */ /* 0x004fea0003900000 */
[----:B------:R-:W2:Y:S02]  /*b490*/  @!P1 SYNCS.PHASECHK.TRANS64 P1, [R0+URZ+0x31838], R9 ;  /* 0x03183809000095a7 */ /* 0x000ea4000802007f */
[----:B--2---:R-:W-:Y:S05]  /*b4a0*/  @!P1 BRA `(.L_x_282) ;  /* 0xfffffffc00f09947 */ /* 0x004fea000383ffff */
[----:B------:R-:W-:Y:S05]  /*b4b0*/  BRA `(.L_x_295) ;  /* 0xfffffff000107947 */ /* 0x000fea000383ffff */
.L_x_284:
[----:B------:R-:W-:-:S07]  /*b4c0*/  SHF.L.U32 R20, R6, 0x1f, RZ ;  /* 0x0000001f06147819 */ /* 0x000fce00000006ff */
.L_x_296:
[----:B-1----:R1:W2:Y:S02]  /*b4d0*/  SYNCS.PHASECHK.TRANS64.TRYWAIT P1, [R19+URZ+0x31820], R20 ;  /* 0x03182014130075a7 */ /* 0x0022a4000802017f */
[----:B--2---:R-:W-:Y:S05]  /*b4e0*/  @!P1 NANOSLEEP.SYNCS 0x989680 ;  /* 0x009896800000995d */ /* 0x004fea0003900000 */
[----:B------:R-:W2:Y:S02]  /*b4f0*/  @!P1 SYNCS.PHASECHK.TRANS64 P1, [R19+URZ+0x31820], R20 ;  /* 0x03182014130095a7 */ /* 0x000ea4000802007f */
[----:B--2---:R-:W-:Y:S05]  /*b500*/  @!P1 BRA `(.L_x_296) ;  /* 0xfffffffc00f09947 */ /* 0x004fea000383ffff */
[----:B------:R-:W-:Y:S05]  /*b510*/  BRA `(.L_x_297) ;  /* 0xfffffff000e87947 */ /* 0x000fea000383ffff */
.L_x_287:
[----:B-1----:R1:W2:Y:S02]  /*b520*/  SYNCS.PHASECHK.TRANS64.TRYWAIT P1, [R0+URZ+0x31838], R7 ;  /* 0x03183807000075a7 */ /* 0x0022a4000802017f */
[----:B--2---:R-:W-:Y:S05]  /*b530*/  @!P1 NANOSLEEP.SYNCS 0x989680 ;  /* 0x009896800000995d */ /* 0x004fea0003900000 */
[----:B------:R-:W2:Y:S02]  /*b540*/  @!P1 SYNCS.PHASECHK.TRANS64 P1, [R0+URZ+0x31838], R7 ;  /* 0x03183807000095a7 */ /* 0x000ea4000802007f */
[----:B--2---:R-:W-:Y:S05]  /*b550*/  @!P1 BRA `(.L_x_287) ;  /* 0xfffffffc00f09947 */ /* 0x004fea000383ffff */
[----:B------:R-:W-:Y:S05]  /*b560*/  BRA `(.L_x_298) ;  /* 0xfffffff800007947 */ /* 0x000fea000383ffff */
.L_x_290:
[----:B-1----:R1:W3:Y:S02]  /*b570*/  SYNCS.PHASECHK.TRANS64.TRYWAIT P0, [R6+URZ], R3 ;  /* 0x00000003060075a7 */ /* 0x0022e4000800017f */
[----:B---3--:R-:W-:Y:S05]  /*b580*/  @!P0 NANOSLEEP.SYNCS 0x989680 ;  /* 0x009896800000895d */ /* 0x008fea0003900000 */
[----:B------:R-:W3:Y:S02]  /*b590*/  @!P0 SYNCS.PHASECHK.TRANS64 P0, [R6+URZ], R3 ;  /* 0x00000003060085a7 */ /* 0x000ee4000800007f */
[----:B---3--:R-:W-:Y:S05]  /*b5a0*/  @!P0 BRA `(.L_x_290) ;  /* 0xfffffffc00f08947 */ /* 0x008fea000383ffff */
[----:B------:R-:W-:Y:S05]  /*b5b0*/  BRA `(.L_x_299) ;  /* 0xfffffffc00147947 */ /* 0x000fea000383ffff */
.L_x_291:
[----:B-1----:R1:W3:Y:S02]  /*b5c0*/  SYNCS.PHASECHK.TRANS64.TRYWAIT P0, [R5+URZ], R0 ;  /* 0x00000000050075a7 */ /* 0x0022e4000800017f */
[----:B---3--:R-:W-:Y:S05]  /*b5d0*/  @!P0 NANOSLEEP.SYNCS 0x989680 ;  /* 0x009896800000895d */ /* 0x008fea0003900000 */
[----:B------:R-:W3:Y:S02]  /*b5e0*/  @!P0 SYNCS.PHASECHK.TRANS64 P0, [R5+URZ], R0 ;  /* 0x00000000050085a7 */ /* 0x000ee4000800007f */
[----:B---3--:R-:W-:Y:S05]  /*b5f0*/  @!P0 BRA `(.L_x_291) ;  /* 0xfffffffc00f08947 */ /* 0x008fea000383ffff */
[----:B------:R-:W-:Y:S05]  /*b600*/  BRA `(.L_x_300) ;  /* 0xfffffffc00247947 */ /* 0x000fea000383ffff */
.L_x_301:
        /* <DEDUP_REMOVED lines=15> */
.L_x_1148:


//--------------------- .text._ZN7cutlass13device_kernelIN5flash11enable_sm90INS1_16FlashAttnBwdSm90INS1_25CollectiveMainloopBwdSm90ILi2ELi1ELi1EN4cute5tupleIJNS5_1CILi1EEES8_S8_EEENS6_IJNS7_ILi64EEENS7_ILi80EEENS7_ILi256EEEEEENS_6half_tEfNS_4arch4Sm90ELb0ELb1ELb1ELb0ELb0ELb0ELb1ELb1ELi2ELi1ELi1ELi1ELb0EEENS1_21CollectiveEpilogueBwdISD_SE_SG_Li256ELb0ELb1ELi2EEENS1_19SingleTileSchedulerILb0ELb0ELb0ELi80EEEEEEEEEvNT_6ParamsE --------------------------
	.section	.text._ZN7cutlass13device_kernelIN5flash11enable_sm90INS1_16FlashAttnBwdSm90INS1_25CollectiveMainloopBwdSm90ILi2ELi1ELi1EN4cute5tupleIJNS5_1CILi1EEES8_S8_EEENS6_IJNS7_ILi64EEENS7_ILi80EEENS7_ILi256EEEEEENS_6half_tEfNS_4arch4Sm90ELb0ELb1ELb1ELb0ELb0ELb0ELb1ELb1ELi2ELi1ELi1ELi1ELb0EEENS1_21CollectiveEpilogueBwdISD_SE_SG_Li256ELb0ELb1ELi2EEENS1_19SingleTileSchedulerILb0ELb0ELb0ELi80EEEEEEEEEvNT_6ParamsE,"ax",@progbits
	.align	128
.text._ZN7cutlass13device_kernelIN5flash11enable_sm90INS1_16FlashAttnBwdSm90INS1_25CollectiveMainloopBwdSm90ILi2ELi1ELi1EN4cute5tupleIJNS5_1CILi1EEES8_S8_EEENS6_IJNS7_ILi64EEENS7_ILi80EEENS7_ILi256EEEEEENS_6half_tEfNS_4arch4Sm90ELb0ELb1ELb1ELb0ELb0ELb0ELb1ELb1ELi2ELi1ELi1ELi1ELb0EEENS1_21CollectiveEpilogueBwdISD_SE_SG_Li256ELb0ELb1ELi2EEENS1_19SingleTileSchedulerILb0ELb0ELb0ELi80EEEEEEEEEvNT_6ParamsE:
        .type           _ZN7cutlass13device_kernelIN5flash11enable_sm90INS1_16FlashAttnBwdSm90INS1_25CollectiveMainloopBwdSm90ILi2ELi1ELi1EN4cute5tupleIJNS5_1CILi1EEES8_S8_EEENS6_IJNS7_ILi64EEENS7_ILi80EEENS7_ILi256EEEEEENS_6half_tEfNS_4arch4Sm90ELb0ELb1ELb1ELb0ELb0ELb0ELb1ELb1ELi2ELi1ELi1ELi1ELb0EEENS1_21CollectiveEpilogueBwdISD_SE_SG_Li256ELb0ELb1ELi2EEENS1_19SingleTileSchedulerILb0ELb0ELb0ELi80EEEEEEEEEvNT_6ParamsE,@function
        .size           _ZN7cutlass13device_kernelIN5flash11enable_sm90INS1_16FlashAttnBwdSm90INS1_25CollectiveMainloopBwdSm90ILi2ELi1ELi1EN4cute5tupleIJNS5_1CILi1EEES8_S8_EEENS6_IJNS7_ILi64EEENS7_ILi80EEENS7_ILi256EEEEEENS_6half_tEfNS_4arch4Sm90ELb0ELb1ELb1ELb0ELb0ELb0ELb1ELb1ELi2ELi1ELi1ELi1ELb0EEENS1_21CollectiveEpilogueBwdISD_SE_SG_Li256ELb0ELb1ELi2EEENS1_19SingleTileSchedulerILb0ELb0ELb0ELi80EEEEEEEEEvNT_6ParamsE,(.L_x_1149 - _ZN7cutlass13device_kernelIN5flash11enable_sm90INS1_16FlashAttnBwdSm90INS1_25CollectiveMainloopBwdSm90ILi2ELi1ELi1EN4cute5tupleIJNS5_1CILi1EEES8_S8_EEENS6_IJNS7_ILi64EEENS7_ILi80EEENS7_ILi256EEEEEENS_6half_tEfNS_4arch4Sm90ELb0ELb1ELb1ELb0ELb0ELb0ELb1ELb1ELi2ELi1ELi1ELi1ELb0EEENS1_21CollectiveEpilogueBwdISD_SE_SG_Li256ELb0ELb1ELi2EEENS1_19SingleTileSchedulerILb0ELb0ELb0ELi80EEEEEEEEEvNT_6ParamsE)
        .other          _ZN7cutlass13device_kernelIN5flash11enable_sm90INS1_16FlashAttnBwdSm90INS1_25CollectiveMainloopBwdSm90ILi2ELi1ELi1EN4cute5tupleIJNS5_1CILi1EEES8_S8_EEENS6_IJNS7_ILi64EEENS7_ILi80EEENS7_ILi256EEEEEENS_6half_tEfNS_4arch4Sm90ELb0ELb1ELb1ELb0ELb0ELb0ELb1ELb1ELi2ELi1ELi1ELi1ELb0EEENS1_21CollectiveEpilogueBwdISD_SE_SG_Li256ELb0ELb1ELi2EEENS1_19SingleTileSchedulerILb0ELb0ELb0ELi80EEEEEEEEEvNT_6ParamsE,@"STO_CUDA_ENTRY STV_DEFAULT"
_ZN7cutlass13device_kernelIN5flash11enable_sm90INS1_16FlashAttnBwdSm90INS1_25CollectiveMainloopBwdSm90ILi2ELi1ELi1EN4cute5tupleIJNS5_1CILi1EEES8_S8_EEENS6_IJNS7_ILi64EEENS7_ILi80EEENS7_ILi256EEEEEENS_6half_tEfNS_4arch4Sm90ELb0ELb1ELb1ELb0ELb0ELb0ELb1ELb1ELi2ELi1ELi1ELi1ELb0EEENS1_21CollectiveEpilogueBwdISD_SE_SG_Li256ELb0ELb1ELi2EEENS1_19SingleTileSchedulerILb0ELb0ELb0ELi80EEEEEEEEEvNT_6ParamsE:
[----:B------:R-:W1:Y:S02]  /*0000*/  LDC R1, c[0x0][0x28] ;  /* 0x00000a00ff017b82 */ /* 0x000e640000000800 */
[----:B-1----:R-:W-:Y:S01]  /*0010*/  VIADD R1, R1, 0xfffffff8 ;  /* 0xfffffff801017836 */ /* 0x002fe20000000000 */
[----:B------:R-:W1:Y:S01]  /*0020*/  S2R R21, SR_TID.X ;  /* 0x0000000000157919 */ /* 0x000e620000002100 */
[----:B------:R-:W-:Y:S01]  /*0030*/  ELECT P0, URZ, PT ;  /* 0x00000000003f782f */ /* 0x000fe20003800000 */
[----:B------:R-:W-:Y:S01]  /*0040*/  BSSY B0, `(.L_x_302) ;  /* 0x000001a000007945 */ /* 0x000fe20003800000 */
[----:B-1----:R-:W-:-:S05]  /*0050*/  SHF.R.U32.HI R2, RZ, 0x5, R21 ;  /* 0x00000005ff027819 */ /* 0x002fca0000011615 */
[----:B------:R-:W1:Y:S02]  /*0060*/  SHFL.IDX PT, R0, R2, RZ, 0x1f ;  /* 0x00001fff02007589 */ /* 0x000e6400000e0000 */
[----:B-1----:R-:W-:Y:S02]  /*0070*/  ISETP.EQ.AND P0, PT, R0, RZ, P0 ;  /* 0x000000ff0000720c */ /* 0x002fe40000702270 */
[----:B------:R-:W-:-:S11]  /*0080*/  SHF.R.U32.HI R0, RZ, 0x7, R21 ;  /* 0x00000007ff007819 */ /* 0x000fd60000011615 */
        /* <DEDUP_REMOVED lines=21> */
.L_x_303:
[----:B------:R-:W-:Y:S05]  /*01e0*/  BSYNC B0 ;  /* 0x0000000000007941 */ /* 0x000fea0003800000 */
.L_x_302:
[----:B------:R-:W-:Y:S01]  /*01f0*/  VOTEU.ANY UP0, P0 ;  /* 0x00000000003f7886 */ /* 0x000fe20000000100 */
[----:B------:R-:W1:Y:S01]  /*0200*/  SHFL.IDX PT, R0, R0, RZ, 0x1f ;  /* 0x00001fff00007589 */ /* 0x000e6200000e0000 */
[----:B------:R-:W-:Y:S01]  /*0210*/  UMOV UR4, 0x1 ;  /* 0x0000000100047882 */ /* 0x000fe20000000000 */
[----:B------:R-:W-:Y:S02]  /*0220*/  VOTEU.ANY UP1, P0 ;  /* 0x00000000003f7886 */ /* 0x000fe40000020100 */
[----:B------:R-:W2:Y:S01]  /*0230*/  @UP0 S2UR UR7, SR_CgaCtaId ;  /* 0x00000000000709c3 */ /* 0x000ea20000008800 */
[----:B------:R-:W-:Y:S01]  /*0240*/  @UP0 UMOV UR6, 0x400 ;  /* 0x0000040000060882 */ /* 0x000fe20000000000 */
[----:B------:R-:W-:-:S04]  /*0250*/  @UP0 UIADD3 UR4, -UR4, 0x100000, URZ ;  /* 0x0010000004040890 */ /* 0x000fc8000fffe13f */
[----:B------:R-:W-:Y:S02]  /*0260*/  @UP0 USHF.L.U32 UR5, UR4, 0xb, URZ ;  /* 0x0000000b04050899 */ /* 0x000fe4000800063f */
[----:B------:R-:W-:Y:S01]  /*0270*/  @UP0 USHF.L.U32 UR4, UR4, 0x1, URZ ;  /* 0x0000000104040899 */ /* 0x000fe2000800063f */
[----:B------:R-:W3:Y:S01]  /*0280*/  SHFL.IDX PT, R3, R2, RZ, 0x1f ;  /* 0x00001fff02037589 */ /* 0x000ee200000e0000 */
[----:B-1----:R-:W-:Y:S01]  /*0290*/  R2UR UR8, R0 ;  /* 0x00000000000872ca */ /* 0x002fe200000e0000 */
[----:B--2---:R-:W-:-:S03]  /*02a0*/  @UP0 ULEA UR6, UR7, UR6, 0x18 ;  /* 0x0000000607060291 */ /* 0x004fc6000f8ec03f */
[----:B------:R-:W-:Y:S01]  /*02b0*/  UMOV UR7, 0x1 ;  /* 0x0000000100077882 */ /* 0x000fe20000000000 */
[----:B---3--:R-:W-:-:S08]  /*02c0*/  ISETP.NE.AND P1, PT, R3, RZ, PT ;  /* 0x000000ff0300720c */ /* 0x008fd00003f25270 */
[----:B------:R-:W-:Y:S01]  /*02d0*/  UISETP.NE.AND UP0, UPT, UR8, URZ, UPT ;  /* 0x0000003f0800728c */ /* 0x000fe2000bf05270 */
[----:B------:R-:W1:Y:S02]  /*02e0*/  FENCE.VIEW.ASYNC.S ;  /* 0x00000000000073c6 */ /* 0x000e640000000000 */
[----:B-1----:R1:W2:Y:S02]  /*02f0*/  @UP1 SYNCS.EXCH.64 URZ, [UR6+0x31800], UR4 ;  /* 0x03180004063f15b2 */ /* 0x0022a40008000100 */
[----:B-1----:R-:W-:-:S06]  /*0300*/  USEL UR4, UR7, 0x2, !UP0 ;  /* 0x0000000207047887 */ /* 0x002fcc000c000000 */
[----:B------:R-:W-:-:S05]  /*0310*/  IMAD.U32 R0, RZ, RZ, UR4 ;  /* 0x00000004ff007e24 */ /* 0x000fca000f8e00ff */
[----:B------:R1:W-:Y:S01]  /*0320*/  STL [R1], R0 ;  /* 0x0000000001007387 */ /* 0x0003e20000100800 */
[----:B------:R-:W-:Y:S05]  /*0330*/  @P1 BRA `(.L_x_304) ;  /* 0x0000000000481947 */ /* 0x000fea0003800000 */
[----:B------:R-:W3:Y:S01]  /*0340*/  S2UR UR5, SR_CgaCtaId ;  /* 0x00000000000579c3 */ /* 0x000ee20000008800 */
[----:B------:R-:W-:Y:S01]  /*0350*/  UMOV UR4, 0x400 ;  /* 0x0000040000047882 */ /* 0x000fe20000000000 */
[----:B------:R-:W-:Y:S01]  /*0360*/  UMOV UR6, 0x1 ;  /* 0x0000000100067882 */ /* 0x000fe20000000000 */
[----:B------:R-:W-:Y:S01]  /*0370*/  UMOV UR9, 0x100 ;  /* 0x0000010000097882 */ /* 0x000fe20000000000 */
[----:B------:R-:W-:-:S04]  /*0380*/  UIADD3 UR6, -UR6, 0x100000, URZ ;  /* 0x0010000006067890 */ /* 0x000fc8000fffe13f */
[----:B------:R-:W-:Y:S02]  /*0390*/  USHF.L.U32 UR7, UR6, 0xb, URZ ;  /* 0x0000000b06077899 */ /* 0x000fe4000800063f */
[----:B------:R-:W-:Y:S01]  /*03a0*/  USHF.L.U32 UR6, UR6, 0x1, URZ ;  /* 0x0000000106067899 */ /* 0x000fe2000800063f */
[----:B------:R-:W-:Y:S01]  /*03b0*/  ELECT P0, URZ, PT ;  /* 0x00000000003f782f */ /* 0x000fe20003800000 */
[----:B---3--:R-:W-:Y:S02]  /*03c0*/  ULEA UR8, UR5, UR4, 0x18 ;  /* 0x0000000405087291 */ /* 0x008fe4000f8ec03f */
[----:B------:R-:W-:-:S04]  /*03d0*/  UIADD3 UR4, -UR9, 0x100000, URZ ;  /* 0x0010000009047890 */ /* 0x000fc8000fffe13f */
[----:B------:R-:W-:Y:S02]  /*03e0*/  USHF.L.U32 UR5, UR4, 0xb, URZ ;  /* 0x0000000b04057899 */ /* 0x000fe4000800063f */
[----:B------:R-:W-:Y:S01]  /*03f0*/  USHF.L.U32 UR4, UR4, 0x1, URZ ;  /* 0x0000000104047899 */ /* 0x000fe2000800063f */
[----:B------:R-:W3:Y:S03]  /*0400*/  FENCE.VIEW.ASYNC.S ;  /* 0x00000000000073c6 */ /* 0x000ee60000000000 */
[----:B---3--:R3:W4:Y:S08]  /*0410*/  SYNCS.EXCH.64 URZ, [UR8+0x31810], UR6 ;  /* 0x03181006083f75b2 */ /* 0x0087300008000100 */
[----:B------:R3:W1:Y:S01]  /*0420*/  SYNCS.EXCH.64 URZ, [UR8+0x31820], UR4 ;  /* 0x03182004083f75b2 */ /* 0x0006620008000100 */
[----:B------:R3:W1:Y:S01]  /*0430*/  SYNCS.EXCH.64 URZ, [UR8+0x31818], UR6 ;  /* 0x03181806083f75b2 */ /* 0x0006620008000100 */
[----:B------:R3:W1:Y:S01]  /*0440*/  SYNCS.EXCH.64 URZ, [UR8+0x31828], UR4 ;  /* 0x03182804083f75b2 */ /* 0x0006620008000100 */
[----:B------:R-:W-:Y:S01]  /*0450*/  NOP ;  /* 0x0000000000007918 */ /* 0x000fe20000000000 */
.L_x_304:
[----:B-1----:R-:W1:Y:S01]  /*0460*/  SHFL.IDX PT, R0, R2, RZ, 0x1f ;  /* 0x00001fff02007589 */ /* 0x002e6200000e0000 */
[----:B------:R-:W-:Y:S01]  /*0470*/  NOP ;  /* 0x0000000000007918 */ /* 0x000fe20000000000 */
[----:B-1----:R-:W-:-:S13]  /*0480*/  ISETP.NE.AND P0, PT, R0, RZ, PT ;  /* 0x000000ff0000720c */ /* 0x002fda0003f05270 */
[----:B------:R-:W-:Y:S05]  /*0490*/  @P0 BRA `(.L_x_305) ;  /* 0x0000000000400947 */ /* 0x000fea0003800000 */
[----:B---3--:R-:W1:Y:S01]  /*04a0*/  S2UR UR5, SR_CgaCtaId ;  /* 0x00000000000579c3 */ /* 0x008e620000008800 */
        /* <DEDUP_REMOVED lines=12> */
[----:B-1----:R1:W3:Y:S08]  /*0570*/  SYNCS.EXCH.64 URZ, [UR8+0x31830], UR4 ;  /* 0x03183004083f75b2 */ /* 0x0022f00008000100 */
[----:B------:R1:W1:Y:S01]  /*0580*/  SYNCS.EXCH.64 URZ, [UR8+0x31838], UR6 ;  /* 0x03183806083f75b2 */ /* 0x0002620008000100 */
[----:B------:R-:W-:Y:S01]  /*0590*/  NOP ;  /* 0x0000000000007918 */ /* 0x000fe20000000000 */
.L_x_305:
[----:B------:R-:W-:Y:S01]  /*05a0*/  PLOP3.LUT P0, PT, PT, PT, UP0, 0x80, 0x0 ;  /* 0x000000000000781c */ /* 0x000fe20003f0f008 */
[----:B------:R-:W-:Y:S01]  /*05b0*/  NOP ;  /* 0x0000000000007918 */ /* 0x000fe20000000000 */
[----:B------:R-:W-:Y:S01]  /*05c0*/  LOP3.LUT R0, R21, 0x7f, RZ, 0xc0, !PT ;  /* 0x0000007f15007812 */ /* 0x000fe200078ec0ff */
[----:B-1234-:R-:W-:Y:S10]  /*05d0*/  BAR.SYNC.DEFER_BLOCKING 0x0 ;  /* 0x0000000000007b1d */ /* 0x01eff40000010000 */
[----:B------:R-:W-:Y:S05]  /*05e0*/  @!P0 BRA `(.L_x_306) ;  /* 0x000000d4004c8947 */ /* 0x000fea0003800000 */
.L_x_307:
[----:B------:R-:W-:-:S08]  /*05f0*/  NOP ;  /* 0x0000000000007918 */ /* 0x000fd00000000000 */
[----:B------:R-:W1:Y:S02]  /*0600*/  USETMAXREG.TRY_ALLOC.CTAPOOL UP0, 0xf0 ;  /* 0x000000f0000079c8 */ /* 0x000e640008000600 */
[----:B-1----:R-:W-:-:S13]  /*0610*/  PLOP3.LUT P0, PT, PT, PT, UP0, 0x80, 0x0 ;  /* 0x000000000000781c */ /* 0x002fda0003f0f008 */
[----:B------:R-:W-:Y:S05]  /*0620*/  @!P0 BRA `(.L_x_307) ;  /* 0xfffffffc00f08947 */ /* 0x000fea000383ffff */
[----:B------:R-:W1:Y:S02]  /*0630*/  S2UR UR4, SR_CTAID.Z ;  /* 0x00000000000479c3 */ /* 0x000e640000002700 */
[----:B-1----:R-:W-:-:S13]  /*0640*/  ISETP.LE.AND P0, PT, RZ, UR4, PT ;  /* 0x00000004ff007c0c */ /* 0x002fda000bf03270 */
[----:B------:R-:W-:Y:S05]  /*0650*/  @!P0 EXIT ;  /* 0x000000000000894d */ /* 0x000fea0003800000 */
[----:B------:R-:W1:Y:S01]  /*0660*/  S2R R13, SR_CTAID.X ;  /* 0x00000000000d7919 */ /* 0x000e620000002500 */
[----:B------:R-:W2:Y:S01]  /*0670*/  LDC R232, c[0x0][0x280] ;  /* 0x0000a000ffe87b82 */ /* 0x000ea20000000800 */
[----:B------:R-:W-:Y:S01]  /*0680*/  ULDC UR7, c[0x0][0x290] ;  /* 0x0000a40000077ab9 */ /* 0x000fe20000000800 */
[----:B------:R-:W-:Y:S02]  /*0690*/  PLOP3.LUT P0, PT, PT, PT, PT, 0x80, 0x0 ;  /* 0x000000000000781c */ /* 0x000fe40003f0f070 */
[----:B------:R-:W-:Y:S02]  /*06a0*/  CS2R R134, SRZ ;  /* 0x0000000000867805 */ /* 0x000fe4000001ff00 */
[----:B------:R-:W-:Y:S02]  /*06b0*/  CS2R R132, SRZ ;  /* 0x0000000000847805 */ /* 0x000fe4000001ff00 */
[----:B------:R-:W-:Y:S02]  /*06c0*/  CS2R R130, SRZ ;  /* 0x0000000000827805 */ /* 0x000fe4000001ff00 */
[----:B------:R-:W-:-:S02]  /*06d0*/  CS2R R128, SRZ ;  /* 0x0000000000807805 */ /* 0x000fc4000001ff00 */
[----:B------:R-:W-:Y:S01]  /*06e0*/  CS2R R94, SRZ ;  /* 0x00000000005e7805 */ /* 0x000fe2000001ff00 */
[----:B------:R-:W3:Y:S01]  /*06f0*/  LDC R2, c[0x0][0x74c] ;  /* 0x0001d300ff027b82 */ /* 0x000ee20000000800 */
        /* <DEDUP_REMOVED lines=15> */
[----:B--2---:R-:W-:Y:S01]  /*07f0*/  VIADD R0, R232, 0x3f ;  /* 0x0000003fe8007836 */ /* 0x004fe20000000000 */
[----:B------:R-:W-:Y:S02]  /*0800*/  CS2R R78, SRZ ;  /* 0x00000000004e7805 */ /* 0x000fe4000001ff00 */
[----:B------:R-:W-:-:S02]  /*0810*/  CS2R R76, SRZ ;  /* 0x00000000004c7805 */ /* 0x000fc4000001ff00 */
[----:B------:R-:W-:Y:S02]  /*0820*/  CS2R R74, SRZ ;  /* 0x00000000004a7805 */ /* 0x000fe4000001ff00 */
[----:B------:R-:W-:Y:S02]  /*0830*/  CS2R R72, SRZ ;  /* 0x0000000000487805 */ /* 0x000fe4000001ff00 */
[----:B------:R-:W-:Y:S02]  /*0840*/  CS2R R110, SRZ ;  /* 0x00000000006e7805 */ /* 0x000fe4000001ff00 */
[----:B------:R-:W-:Y:S01]  /*0850*/  CS2R R108, SRZ ;  /* 0x00000000006c7805 */ /* 0x000fe2000001ff00 */
[C---:B-1----:R-:W-:Y:S01]  /*0860*/  IMAD R3, R13.reuse, 0x50, R232 ;  /* 0x000000500d037824 */ /* 0x042fe200078e02e8 */
[----:B------:R-:W-:Y:S02]  /*0870*/  ISETP.GE.AND P1, PT, R13, RZ, PT ;  /* 0x000000ff0d00720c */ /* 0x000fe40003f26270 */
[----:B------:R-:W-:-:S02]  /*0880*/  CS2R R106, SRZ ;  /* 0x00000000006a7805 */ /* 0x000fc4000001ff00 */
[----:B------:R-:W-:Y:S02]  /*0890*/  CS2R R104, SRZ ;  /* 0x0000000000687805 */ /* 0x000fe4000001ff00 */
[----:B------:R-:W-:Y:S02]  /*08a0*/  CS2R R70, SRZ ;  /* 0x0000000000467805 */ /* 0x000fe4000001ff00 */
[----:B---3--:R-:W-:Y:S02]  /*08b0*/  IADD3 R2, R3, -UR7, -R2 ;  /* 0x8000000703027c10 */ /* 0x008fe4000fffe802 */
[----:B------:R-:W-:Y:S02]  /*08c0*/  CS2R R68, SRZ ;  /* 0x0000000000447805 */ /* 0x000fe4000001ff00 */
[----:B------:R-:W-:Y:S02]  /*08d0*/  SHF.R.S32.HI R3, RZ, 0x1f, R0 ;  /* 0x0000001fff037819 */ /* 0x000fe40000011400 */
[----:B------:R-:W-:-:S02]  /*08e0*/  CS2R R66, SRZ ;  /* 0x0000000000427805 */ /* 0x000fc4000001ff00 */
[----:B------:R-:W-:Y:S02]  /*08f0*/  SHF.R.S32.HI R5, RZ, 0x1f, R2 ;  /* 0x0000001fff057819 */ /* 0x000fe40000011402 */
[----:B------:R-:W-:Y:S02]  /*0900*/  CS2R R64, SRZ ;  /* 0x0000000000407805 */ /* 0x000fe4000001ff00 */
[----:B------:R-:W-:Y:S02]  /*0910*/  LEA.HI R3, R3, R0, RZ, 0x6 ;  /* 0x0000000003037211 */ /* 0x000fe400078f30ff */
[----:B------:R-:W-:Y:S02]  /*0920*/  CS2R R102, SRZ ;  /* 0x0000000000667805 */ /* 0x000fe4000001ff00 */
[----:B------:R-:W-:Y:S02]  /*0930*/  LEA.HI R5, R5, R2, RZ, 0x6 ;  /* 0x0000000205057211 */ /* 0x000fe400078f30ff */
[----:B------:R-:W-:-:S02]  /*0940*/  CS2R R100, SRZ ;  /* 0x0000000000647805 */ /* 0x000fc4000001ff00 */
[----:B------:R-:W-:Y:S02]  /*0950*/  CS2R R98, SRZ ;  /* 0x0000000000627805 */ /* 0x000fe4000001ff00 */
[----:B------:R-:W-:Y:S02]  /*0960*/  CS2R R96, SRZ ;  /* 0x0000000000607805 */ /* 0x000fe4000001ff00 */
[----:B------:R-:W-:Y:S02]  /*0970*/  SHF.R.S32.HI R5, RZ, 0x6, R5 ;  /* 0x00000006ff057819 */ /* 0x000fe40000011405 */
        /* <DEDUP_REMOVED lines=41> */
[----:B------:R-:W-:Y:S02]  /*0c10*/  VIMNMX R5, RZ, R5, !PT ;  /* 0x00000005ff057248 */ /* 0x000fe40007fe0100 */
[----:B------:R-:W-:Y:S01]  /*0c20*/  SHF.R.S32.HI R234, RZ, 0x6, R3 ;  /* 0x00000006ffea7819 */ /* 0x000fe20000011403 */
[----:B------:R-:W-:Y:S06]  /*0c30*/  @!P1 BRA `(.L_x_308) ;  /* 0x0000000000249947 */ /* 0x000fec0003800000 */
[----:B------:R-:W1:Y:S01]  /*0c40*/  LDC R3, c[0x0][0x290] ;  /* 0x0000a400ff037b82 */ /* 0x000e620000000800 */
[----:B------:R-:W-:-:S07]  /*0c50*/  IMAD R0, R13, 0x50, R232 ;  /* 0x000000500d007824 */ /* 0x000fce00078e02e8 */
[----:B------:R-:W2:Y:S01]  /*0c60*/  LDC R7, c[0x0][0x748] ;  /* 0x0001d200ff077b82 */ /* 0x000ea20000000800 */
[----:B-1----:R-:W-:-:S05]  /*0c70*/  IADD3 R0, -R3, 0x8f, R0 ;  /* 0x0000008f03007810 */ /* 0x002fca0007ffe100 */
[----:B--2---:R-:W-:-:S05]  /*0c80*/  IMAD.IADD R0, R0, 0x1, R7 ;  /* 0x0000000100007824 */ /* 0x004fca00078e0207 */
[----:B------:R-:W-:-:S04]  /*0c90*/  SHF.R.S32.HI R3, RZ, 0x1f, R0 ;  /* 0x0000001fff037819 */ /* 0x000fc80000011400 */
[----:B------:R-:W-:-:S04]  /*0ca0*/  LEA.HI R3, R3, R0, RZ, 0x6 ;  /* 0x0000000003037211 */ /* 0x000fc800078f30ff */
[----:B------:R-:W-:-:S04]  /*0cb0*/  SHF.R.S32.HI R3, RZ, 0x6, R3 ;  /* 0x00000006ff037819 */ /* 0x000fc80000011403 */
[----:B------:R-:W-:-:S07]  /*0cc0*/  VIMNMX R234, R234, R3, PT ;  /* 0x00000003eaea7248 */ /* 0x000fce0003fe0100 */
.L_x_308:
[----:B------:R-:W-:Y:S01]  /*0cd0*/  ISETP.GT.AND P1, PT, R234, R5, PT ;  /* 0x00000005ea00720c */ /* 0x000fe20003f24270 */
[----:B------:R-:W-:Y:S01]  /*0ce0*/  ULDC.64 UR60, c[0x0][0x208] ;  /* 0x00008200003c7ab9 */ /* 0x000fe20000000a00 */
[----:B------:R-:W-:Y:S02]  /*0cf0*/  CS2R R140, SRZ ;  /* 0x00000000008c7805 */ /* 0x000fe4000001ff00 */
[----:B------:R-:W-:Y:S02]  /*0d00*/  CS2R R138, SRZ ;  /* 0x00000000008a7805 */ /* 0x000fe4000001ff00 */
[----:B------:R-:W-:-:S07]  /*0d10*/  CS2R R136, SRZ ;  /* 0x0000000000887805 */ /* 0x000fce000001ff00 */
[----:B------:R-:W-:Y:S05]  /*0d20*/  @!P1 BRA `(.L_x_309) ;  /* 0x000000a400109947 */ /* 0x000fea0003800000 */
[----:B------:R-:W1:Y:S01]  /*0d30*/  S2R R0, SR_CgaCtaId ;  /* 0x0000000000007919 */ /* 0x000e620000008800 */
[----:B------:R-:W-:Y:S01]  /*0d40*/  MOV R17, 0x400 ;  /* 0x0000040000117802 */ /* 0x000fe20000000f00 */
[----:B------:R-:W-:Y:S01]  /*0d50*/  VIADD R21, R21, 0xffffff80 ;  /* 0xffffff8015157836 */ /* 0x000fe20000000000 */
[----:B------:R-:W-:Y:S02]  /*0d60*/  SHF.L.U32 R8, RZ, 0x1f, RZ ;  /* 0x0000001fff087819 */ /* 0x000fe400000006ff */
[----:B-1----:R-:W-:Y:S02]  /*0d70*/  LEA R17, R0, R17, 0x18 ;  /* 0x0000001100117211 */ /* 0x002fe400078ec0ff */
[----:B------:R-:W-:Y:S02]  /*0d80*/  SHF.R.S32.HI R0, RZ, 0x1f, R21 ;  /* 0x0000001fff007819 */ /* 0x000fe40000011415 */
[----:B------:R-:W1:Y:S02]  /*0d90*/  SYNCS.PHASECHK.TRANS64.TRYWAIT P0, [R17+URZ+0x31800], R8 ;  /* 0x03180008110075a7 */ /* 0x000e64000800017f */
[----:B------:R-:W-:-:S02]  /*0da0*/  LEA.HI R2, R0, R21, RZ, 0x7 ;  /* 0x0000001500027211 */ /* 0x000fc400078f38ff */
[CC--:B------:R-:W-:Y:S02]  /*0db0*/  LEA.HI R4, R0.reuse, R21.reuse, RZ, 0x5 ;  /* 0x0000001500047211 */ /* 0x0c0fe400078f28ff */
[----:B------:R-:W-:Y:S02]  /*0dc0*/  SHF.R.S32.HI R3, RZ, 0x7, R2 ;  /* 0x00000007ff037819 */ /* 0x000fe40000011402 */
[----:B------:R-:W-:Y:S02]  /*0dd0*/  LEA.HI R6, R0, R21, RZ, 0x4 ;  /* 0x0000001500067211 */ /* 0x000fe400078f20ff */
[--C-:B------:R-:W-:Y:S02]  /*0de0*/  SHF.R.S32.HI R0, RZ, 0x5, R4.reuse ;  /* 0x00000005ff007819 */ /* 0x100fe40000011404 */
[----:B------:R-:W-:Y:S02]  /*0df0*/  SHF.R.S32.HI R7, RZ, 0x1f, R4 ;  /* 0x0000001fff077819 */ /* 0x000fe40000011404 */
[----:B------:R2:W3:Y:S02]  /*0e00*/  SHFL.IDX PT, R4, R3, RZ, 0x1f ;  /* 0x00001fff03047589 */ /* 0x0004e400000e0000 */
[----:B-123--:R-:W-:Y:S05]  /*0e10*/  @P0 BRA `(.L_x_310) ;  /* 0x0000000000080947 */ /* 0x00efea0003800000 */
[----:B------:R-:W1:Y:S02]  /*0e20*/  SYNCS.PHASECHK.TRANS64.TRYWAIT P0, [R17+URZ+0x31800], R8 ;  /* 0x03180008110075a7 */ /* 0x000e64000800017f */
[----:B-1----:R-:W-:Y:S05]  /*0e30*/  @!P0 BRA `(.L_x_311) ;  /* 0x000000e800088947 */ /* 0x002fea0003800000 */
.L_x_310:
[----:B------:R-:W2:Y:S01]  /*0e40*/  LDL R9, [R1] ;  /* 0x0000000001097983 */ /* 0x000ea20000100800 */
[----:B------:R-:W-:Y:S01]  /*0e50*/  LOP3.LUT R2, R2, 0xffffff80, RZ, 0xc0, !PT ;  /* 0xffffff8002027812 */ /* 0x000fe200078ec0ff */
[----:B------:R-:W3:Y:S01]  /*0e60*/  S2UR UR5, SR_CTAID.Y ;  /* 0x00000000000579c3 */ /* 0x000ee20000002600 */
[----:B------:R-:W-:Y:S01]  /*0e70*/  LOP3.LUT R6, R6, 0xffffff0, RZ, 0xc0, !PT ;  /* 0x0ffffff006067812 */ /* 0x000fe200078ec0ff */
[----:B------:R-:W-:Y:S01]  /*0e80*/  IMAD R13, R13, -0x50, RZ ;  /* 0xffffffb00d0d7824 */ /* 0x000fe200078e02ff */
[----:B------:R-:W-:Y:S01]  /*0e90*/  LEA.HI R7, R7, R0, RZ, 0x2 ;  /* 0x0000000007077211 */ /* 0x000fe200078f10ff */
[----:B------:R-:W-:Y:S01]  /*0ea0*/  IMAD.IADD R2, R21, 0x1, -R2 ;  /* 0x0000000115027824 */ /* 0x000fe200078e0a02 */
[----:B-1----:R-:W-:Y:S01]  /*0eb0*/  LEA.HI R8, R3, R3, RZ, 0x1 ;  /* 0x0000000303087211 */ /* 0x002fe200078f08ff */
[----:B------:R-:W-:Y:S01]  /*0ec0*/  IMAD.IADD R6, R21, 0x1, -R6 ;  /* 0x0000000115067824 */ /* 0x000fe200078e0a06 */
[----:B------:R-:W-:Y:S01]  /*0ed0*/  CS2R R134, SRZ ;  /* 0x0000000000867805 */ /* 0x000fe2000001ff00 */
[----:B------:R-:W1:Y:S01]  /*0ee0*/  LDC.64 R20, c[0x0][0x2d8] ;  /* 0x0000b600ff147b82 */ /* 0x000e620000000a00 */
[----:B------:R-:W-:Y:S01]  /*0ef0*/  LOP3.LUT R8, R8, 0x1ffffffe, RZ, 0xc0, !PT ;  /* 0x1ffffffe08087812 */ /* 0x000fe200078ec0ff */
[C---:B------:R-:W-:Y:S01]  /*0f00*/  IMAD R15, R3.reuse, 0x40, R6 ;  /* 0x00000040030f7824 */ /* 0x040fe200078e0206 */
[----:B------:R-:W-:Y:S01]  /*0f10*/  CS2R R132, SRZ ;  /* 0x0000000000847805 */ /* 0x000fe2000001ff00 */
[C---:B------:R-:W-:Y:S01]  /*0f20*/  IMAD R14, R3.reuse, 0x800, R2 ;  /* 0x00000800030e7824 */ /* 0x040fe200078e0202 */
[----:B------:R-:W-:Y:S01]  /*0f30*/  CS2R R130, SRZ ;  /* 0x0000000000827805 */ /* 0x000fe2000001ff00 */
[----:B------:R-:W-:Y:S01]  /*0f40*/  IMAD.IADD R12, R3, 0x1, -R8 ;  /* 0x00000001030c7824 */ /* 0x000fe200078e0a08 */
[----:B------:R-:W-:Y:S01]  /*0f50*/  CS2R R128, SRZ ;  /* 0x0000000000807805 */ /* 0x000fe2000001ff00 */
[----:B------:R-:W4:Y:S01]  /*0f60*/  LDC.64 R230, c[0x0][0x2e0] ;  /* 0x0000b800ffe67b82 */ /* 0x000f220000000a00 */
[----:B------:R-:W-:Y:S01]  /*0f70*/  IMAD.MOV.U32 R19, RZ, RZ, RZ ;  /* 0x000000ffff137224 */ /* 0x000fe200078e00ff */
[----:B------:R-:W-:-:S02]  /*0f80*/  CS2R R126, SRZ ;  /* 0x00000000007e7805 */ /* 0x000fc4000001ff00 */
[----:B------:R-:W-:Y:S02]  /*0f90*/  CS2R R124, SRZ ;  /* 0x00000000007c7805 */ /* 0x000fe4000001ff00 */
[----:B------:R-:W-:Y:S02]  /*0fa0*/  CS2R R122, SRZ ;  /* 0x00000000007a7805 */ /* 0x000fe4000001ff00 */
[----:B------:R-:W-:Y:S02]  /*0fb0*/  CS2R R120, SRZ ;  /* 0x0000000000787805 */ /* 0x000fe4000001ff00 */
[----:B------:R-:W-:Y:S02]  /*0fc0*/  CS2R R118, SRZ ;  /* 0x0000000000767805 */ /* 0x000fe4000001ff00 */
[----:B------:R-:W-:Y:S01]  /*0fd0*/  CS2R R116, SRZ ;  /* 0x0000000000747805 */ /* 0x000fe2000001ff00 */
[----:B---3--:R-:W-:Y:S01]  /*0fe0*/  USHF.R.S32.HI UR6, URZ, 0x1f, UR5 ;  /* 0x0000001f3f067899 */ /* 0x008fe20008011405 */
        /* <DEDUP_REMOVED lines=70> */
[----:B--2---:R-:W-:Y:S02]  /*1450*/  R2UR UR8, R9 ;  /* 0x00000000090872ca */ /* 0x004fe400000e0000 */
[----:B------:R-:W-:Y:S02]  /*1460*/  LOP3.LUT R9, R7, 0xfffffc, RZ, 0xc0, !PT ;  /* 0x00fffffc07097812 */ /* 0x000fe400078ec0ff */
[----:B------:R-:W-:-:S03]  /*1470*/  SHF.R.S32.HI R7, RZ, 0x1f, R2 ;  /* 0x0000001fff077819 */ /* 0x000fc60000011402 */
[----:B------:R-:W-:Y:S01]  /*1480*/  IMAD.IADD R10, R0, 0x1, -R9 ;  /* 0x00000001000a7824 */ /* 0x000fe200078e0a09 */
[CC--:B------:R-:W-:Y:S02]  /*1490*/  LEA.HI R0, R7.reuse, R2.reuse, RZ, 0x2 ;  /* 0x0000000207007211 */ /* 0x0c0fe400078f10ff */
[----:B------:R-:W-:Y:S01]  /*14a0*/  LEA.HI R7, R7, R2, RZ, 0x5 ;  /* 0x0000000207077211 */ /* 0x000fe200078f28ff */
[----:B------:R-:W-:Y:S01]  /*14b0*/  IMAD R10, R10, 0x10, R15 ;  /* 0x000000100a0a7824 */ /* 0x000fe200078e020f */
[--C-:B------:R-:W-:Y:S02]  /*14c0*/  SHF.R.S32.HI R6, RZ, 0x2, R0.reuse ;  /* 0x00000002ff067819 */ /* 0x100fe40000011400 */
[----:B------:R-:W-:Y:S02]  /*14d0*/  LOP3.LUT R9, R0, 0x7ffffffc, RZ, 0xc0, !PT ;  /* 0x7ffffffc00097812 */ /* 0x000fe400078ec0ff */
[----:B------:R-:W-:Y:S02]  /*14e0*/  SHF.R.S32.HI R3, RZ, 0x1f, R0 ;  /* 0x0000001fff037819 */ /* 0x000fe40000011400 */
[----:B------:R-:W-:Y:S01]  /*14f0*/  LEA.HI R0, R4, R4, RZ, 0x1 ;  /* 0x0000000404007211 */ /* 0x000fe200078f08ff */
[----:B------:R-:W-:Y:S01]  /*1500*/  IMAD.IADD R11, R2, 0x1, -R9 ;  /* 0x00000001020b7824 */ /* 0x000fe200078e0a09 */
[----:B------:R-:W-:Y:S01]  /*1510*/  LEA.HI R8, R3, R6, RZ, 0x3 ;  /* 0x0000000603087211 */ /* 0x000fe200078f18ff */
[----:B------:R-:W-:Y:S01]  /*1520*/  IMAD.SHL.U32 R2, R14, 0x4, RZ ;  /* 0x000000040e027824 */ /* 0x000fe200078e00ff */
[----:B------:R-:W-:Y:S01]  /*1530*/  LOP3.LUT R3, R0, 0xfffffffe, RZ, 0xc0, !PT ;  /* 0xfffffffe00037812 */ /* 0x000fe200078ec0ff */
[----:B-1----:R-:W-:Y:S01]  /*1540*/  IMAD R0, R20, UR6, RZ ;  /* 0x0000000614007c24 */ /* 0x002fe2000f8e02ff */
[----:B------:R-:W-:Y:S01]  /*1550*/  LOP3.LUT R9, R8, 0xfffffff8, RZ, 0xc0, !PT ;  /* 0xfffffff808097812 */ /* 0x000fe200078ec0ff */
[----:B------:R-:W-:Y:S01]  /*1560*/  IMAD R11, R12, 0x4, R11 ;  /* 0x000000040c0b7824 */ /* 0x000fe200078e020b */
[----:B------:R-:W-:Y:S01]  /*1570*/  SHF.R.S32.HI R7, RZ, 0x5, R7 ;  /* 0x00000005ff077819 */ /* 0x000fe20000011407 */
[----:B------:R-:W-:Y:S01]  /*1580*/  IMAD.IADD R4, R4, 0x1, -R3 ;  /* 0x0000000104047824 */ /* 0x000fe200078e0a03 */
[----:B------:R-:W-:Y:S01]  /*1590*/  SHF.R.S32.HI R3, RZ, 0x1f, R2 ;  /* 0x0000001fff037819 */ /* 0x000fe20000011402 */
[----:B------:R-:W-:-:S02]  /*15a0*/  IMAD.IADD R18, R6, 0x1, -R9 ;  /* 0x0000000106127824 */ /* 0x000fc400078e0a09 */
[----:B------:R-:W-:Y:S01]  /*15b0*/  IMAD R9, R21, UR5, R0 ;  /* 0x0000000515097c24 */ /* 0x000fe2000f8e0200 */
[----:B------:R-:W-:Y:S01]  /*15c0*/  IADD3.X R0, R13, UR7, RZ, PT, !PT ;  /* 0x000000070d007c10 */ /* 0x000fe2000bffe4ff */
[----:B------:R-:W-:Y:S01]  /*15d0*/  IMAD.WIDE.U32 R2, R20, UR5, R2 ;  /* 0x0000000514027c25 */ /* 0x000fe2000f8e0002 */
[----:B------:R-:W-:-:S03]  /*15e0*/  USHF.R.S32.HI UR5, URZ, 0x1f, UR4 ;  /* 0x0000001f3f057899 */ /* 0x000fc60008011404 */
[----:B------:R-:W-:Y:S02]  /*15f0*/  IMAD.IADD R3, R3, 0x1, R9 ;  /* 0x0000000103037824 */ /* 0x000fe400078e0209 */
[----:B------:R-:W-:Y:S02]  /*1600*/  IMAD.SHL.U32 R229, R11, 0x2, RZ ;  /* 0x000000020be57824 */ /* 0x000fe400078e00ff */
[----:B----4-:R-:W-:Y:S02]  /*1610*/  IMAD R6, R230, UR5, RZ ;  /* 0x00000005e6067c24 */ /* 0x010fe4000f8e02ff */
[----:B------:R-:W-:Y:S01]  /*1620*/  IMAD R18, R7, 0x10, R18 ;  /* 0x0000001007127824 */ /* 0x000fe200078e0212 */
[----:B------:R-:W-:Y:S01]  /*1630*/  IADD3 R232, R0, -R232, -R229 ;  /* 0x800000e800e87210 */ /* 0x000fe20007ffe8e5 */
[----:B------:R-:W-:Y:S01]  /*1640*/  IMAD R235, R231, UR4, R6 ;  /* 0x00000004e7eb7c24 */ /* 0x000fe2000f8e0206 */
[----:B------:R-:W-:Y:S01]  /*1650*/  IADD3 R233, -R229, UR7, R13 ;  /* 0x00000007e5e97c10 */ /* 0x000fe2000fffe10d */
[----:B------:R-:W-:Y:S01]  /*1660*/  IMAD.WIDE.U32 R230, R230, UR4, R2 ;  /* 0x00000004e6e67c25 */ /* 0x000fe2000f8e0002 */
[----:B------:R-:W-:-:S03]  /*1670*/  ULOP3.LUT UR4, UR8, 0x1, URZ, 0xfc, !UPT ;  /* 0x0000000108047892 */ /* 0x000fc6000f8efc3f */
[----:B------:R-:W-:Y:S02]  /*1680*/  IMAD.SHL.U32 R0, R10, 0x8, RZ ;  /* 0x000000080a007824 */ /* 0x000fe400078e00ff */
[----:B------:R-:W-:Y:S02]  /*1690*/  IMAD.MOV.U32 R3, RZ, RZ, R5 ;  /* 0x000000ffff037224 */ /* 0x000fe400078e0005 */
[----:B------:R-:W-:Y:S01]  /*16a0*/  IMAD.U32 R236, RZ, RZ, UR4 ;  /* 0x00000004ffec7e24 */ /* 0x000fe2000f8e00ff */
[----:B------:R-:W-:Y:S01]  /*16b0*/  UMOV UR4, URZ ;  /* 0x0000003f00047c82 */ /* 0x000fe20008000000 */
[----:B------:R-:W-:Y:S02]  /*16c0*/  IMAD.MOV.U32 R2, RZ, RZ, RZ ;  /* 0x000000ffff027224 */ /* 0x000fe400078e00ff */
[----:B------:R-:W-:Y:S02]  /*16d0*/  IMAD R0, R0, 0x2, R17 ;  /* 0x0000000200007824 */ /* 0x000fe400078e0211 */
[----:B------:R-:W-:-:S02]  /*16e0*/  IMAD.IADD R229, R13, 0x1, -R229 ;  /* 0x000000010de57824 */ /* 0x000fc400078e0ae5 */
[----:B------:R-:W-:Y:S02]  /*16f0*/  IMAD.IADD R235, R231, 0x1, R235 ;  /* 0x00000001e7eb7824 */ /* 0x000fe400078e02eb */
[----:B------:R-:W-:-:S07]  /*1700*/  IMAD.U32 R228, RZ, RZ, UR4 ;  /* 0x00000004ffe47e24 */ /* 0x000fce000f8e00ff */
.L_x_330:
[----:B------:R-:W-:-:S13]  /*1710*/  R2UR UR4, R236 ;  /* 0x00000000ec0472ca */ /* 0x000fda00000e0000 */
[----:B------:R-:W-:-:S06]  /*1720*/  UISETP.NE.AND UP1, UPT, UR4, 0x3, UPT ;  /* 0x000000030400788c */ /* 0x000fcc000bf25270 */
[----:B------:R-:W-:-:S13]  /*1730*/  PLOP3.LUT P0, PT, PT, PT, UP1, 0x40, 0x0 ;  /* 0x000000000000781c */ /* 0x000fda0003f0e818 */
[----:B-1----:R-:W-:Y:S05]  /*1740*/  @P0 BRA `(.L_x_312) ;  /* 0x0000000000040947 */ /* 0x002fea0003800000 */
[----:B------:R-:W-:Y:S01]  /*1750*/  BPT.TRAP 0x1 ;  /* 0x000000040000795c */ /* 0x000fe20000300000 */
.L_x_312:
[----:B------:R-:W-:Y:S01]  /*1760*/  PLOP3.LUT P1, PT, PT, PT, UP1, 0x40, 0x0 ;  /* 0x000000000000781c */ /* 0x000fe20003f2e818 */
[----:B------:R-:W-:Y:S01]  /*1770*/  IMAD R16, R2, 0x8, R17 ;  /* 0x0000000802107824 */ /* 0x000fe200078e0211 */
[----:B------:R-:W-:-:S04]  /*1780*/  SHF.L.U32 R9, R19, 0x1f, RZ ;  /* 0x0000001f13097819 */ /* 0x000fc800000006ff */
[----:B------:R1:W2:Y:S07]  /*1790*/  SYNCS.PHASECHK.TRANS64.TRYWAIT P0, [R16+URZ+0x31810], R9 ;  /* 0x03181009100075a7 */ /* 0x0002ae000800017f */
[----:B------:R-:W-:Y:S05]  /*17a0*/  @P1 BRA `(.L_x_313) ;  /* 0x0000000000041947 */ /* 0x000fea0003800000 */
[----:B------:R-:W-:Y:S01]  /*17b0*/  BPT.TRAP 0x1 ;  /* 0x000000040000795c */ /* 0x000fe20000300000 */
.L_x_313:
[----:B------:R-:W-:Y:S02]  /*17c0*/  VIADD R5, R17, 0x14100 ;  /* 0x0001410011057836 */ /* 0x000fe40000000000 */
[----:B------:R-:W-:-:S03]  /*17d0*/  IMAD R7, R4, 0x400, R17 ;  /* 0x0000040004077824 */ /* 0x000fc600078e0211 */
[----:B------:R-:W-:Y:S02]  /*17e0*/  SHF.R.U32.HI R5, RZ, 0x4, R5 ;  /* 0x00000004ff057819 */ /* 0x000fe40000011605 */
[----:B------:R-:W-:Y:S02]  /*17f0*/  SHF.R.U32.HI R6, RZ, 0x4, R7 ;  /* 0x00000004ff067819 */ /* 0x000fe40000011607 */
[----:B------:R-:W-:Y:S02]  /*1800*/  LOP3.LUT R5, R5, 0x3fff, RZ, 0xc0, !PT ;  /* 0x00003fff05057812 */ /* 0x000fe400078ec0ff */
[----:B------:R-:W-:Y:S02]  /*1810*/  LOP3.LUT R6, R6, 0x3fff, RZ, 0xc0, !PT ;  /* 0x00003fff06067812 */ /* 0x000fe400078ec0ff */
[----:B------:R-:W-:Y:S02]  /*1820*/  LOP3.LUT R11, R5, 0x10000, RZ, 0xfc, !PT ;  /* 0x00010000050b7812 */ /* 0x000fe400078efcff */
[----:B------:R-:W-:-:S03]  /*1830*/  LOP3.LUT R5, R6, 0x10000, RZ, 0xfc, !PT ;  /* 0x0001000006057812 */ /* 0x000fc600078efcff */
[----:B------:R-:W-:Y:S01]  /*1840*/  IMAD R6, R2, 0x800, R11 ;  /* 0x0000080002067824 */ /* 0x000fe200078e020b */
[----:B--2---:R-:W-:Y:S06]  /*1850*/  @P0 BRA `(.L_x_314) ;  /* 0x0000000000080947 */ /* 0x004fec0003800000 */
[----:B------:R-:W2:Y:S02]  /*1860*/  SYNCS.PHASECHK.TRANS64.TRYWAIT P0, [R16+URZ+0x31810], R9 ;  /* 0x03181009100075a7 */ /* 0x000ea4000800017f */
[----:B--2---:R-:W-:Y:S05]  /*1870*/  @!P0 BRA `(.L_x_315) ;  /* 0x000000dc008c8947 */ /* 0x004fea0003800000 */
.L_x_314:
[C---:B------:R-:W-:Y:S01]  /*1880*/  R2UR UR6, R5.reuse ;  /* 0x00000000050672ca */ /* 0x040fe200000e0000 */
[----:B------:R-:W-:Y:S01]  /*1890*/  WARPGROUP.ARRIVE ;  /* 0x00000000000079c5 */ /* 0x000fe20000000000 */
[----:B------:R-:W-:Y:S01]  /*18a0*/  R2UR UR4, R6 ;  /* 0x00000000060472ca */ /* 0x000fe200000e0000 */
[----:B------:R-:W-:Y:S01]  /*18b0*/  UMOV UR7, 0x40000000 ;  /* 0x4000000000077882 */ /* 0x000fe20000000000 */
[----:B------:R-:W-:Y:S01]  /*18c0*/  UMOV UR5, 0x40000040 ;  /* 0x4000004000057882 */ /* 0x000fe20000000000 */
[C---:B------:R-:W-:Y:S01]  /*18d0*/  VIADD R8, R5.reuse, 0x80 ;  /* 0x0000008005087836 */ /* 0x040fe20000000000 */
[----:B------:R-:W-:Y:S01]  /*18e0*/  PLOP3.LUT P0, PT, PT, PT, UP1, 0x40, 0x0 ;  /* 0x000000000000781c */ /* 0x000fe20003f0e818 */
[----:B-12---:R-:W-:-:S03]  /*18f0*/  VIADD R9, R5, 0x100 ;  /* 0x0000010005097836 */ /* 0x006fc60000000000 */
[----:B------:R-:W-:Y:S01]  /*1900*/  R2UR UR8, R8 ;  /* 0x00000000080872ca */ /* 0x000fe200000e0000 */
[----:B------:R-:W-:Y:S01]  /*1910*/  VIADD R8, R5, 0x180 ;  /* 0x0000018005087836 */ /* 0x000fe20000000000 */
        /* <DEDUP_REMOVED lines=554> */
[----:B------:R-:W-:Y:S02]  /*3bc0*/  VIADD R5, R5, 0x986 ;  /* 0x0000098605057836 */ /* 0x000fe40000000000 */
[----:B------:R-:W-:Y:S01]  /*3bd0*/  IMAD R6, R2, 0x40, R18 ;  /* 0x0000004002067824 */ /* 0x000fe200078e0212 */
[----:B------:R-:W-:Y:S02]  /*3be0*/  R2UR UR10, R8 ;  /* 0x00000000080a72ca */ /* 0x000fe400000e0000 */
[----:B------:R-:W-:Y:S01]  /*3bf0*/  R2UR UR11, R5 ;  /* 0x00000000050b72ca */ /* 0x000fe200000e0000 */
[----:B------:R-:W-:Y:S01]  /*3c00*/  IMAD R8, R6, 0x4, R17 ;  /* 0x0000000406087824 */ /* 0x000fe200078e0211 */
[----:B------:R-:W-:-:S02]  /*3c10*/  WARPGROUP.DEPBAR.LE gsb0, 0x0 ;  /* 0x00008000000079c5 */ /* 0x000fc40000010000 */
        /* <DEDUP_REMOVED lines=25> */
[----:B------:R-:W-:Y:S05]  /*3db0*/  @P0 BRA `(.L_x_316) ;  /* 0x0000000000040947 */ /* 0x000fea0003800000 */
[----:B------:R-:W-:Y:S01]  /*3dc0*/  BPT.TRAP 0x1 ;  /* 0x000000040000795c */ /* 0x000fe20000300000 */
.L_x_316:
[----:B------:R-:W-:Y:S02]  /*3dd0*/  R2UR UR4, R228 ;  /* 0x00000000e40472ca */ /* 0x000fe400000e0000 */
[----:B------:R-:W-:-:S11]  /*3de0*/  PLOP3.LUT P1, PT, PT, PT, UP1, 0x40, 0x0 ;  /* 0x000000000000781c */ /* 0x000fd60003f2e818 */
[----:B------:R-:W-:-:S05]  /*3df0*/  IMAD.U32 R10, RZ, RZ, UR4 ;  /* 0x00000004ff0a7e24 */ /* 0x000fca000f8e00ff */
[----:B------:R-:W-:-:S04]  /*3e00*/  SHF.L.U32 R10, R10, 0x1f, RZ ;  /* 0x0000001f0a0a7819 */ /* 0x000fc800000006ff */
[----:B------:R4:W1:Y:S01]  /*3e10*/  SYNCS.PHASECHK.TRANS64.TRYWAIT P0, [R17+URZ+0x31830], R10 ;  /* 0x0318300a110075a7 */ /* 0x000862000800017f */
[----:B------:R-:W-:Y:S05]  /*3e20*/  @P1 BRA `(.L_x_317) ;  /* 0x0000000000041947 */ /* 0x000fea0003800000 */
[----:B------:R-:W-:Y:S01]  /*3e30*/  BPT.TRAP 0x1 ;  /* 0x000000040000795c */ /* 0x000fe20000300000 */
.L_x_317:
[----:B------:R-:W-:Y:S02]  /*3e40*/  VIADD R7, R7, 0xa000 ;  /* 0x0000a00007077836 */ /* 0x000fe40000000000 */
[----:B-1----:R-:W-:-:S03]  /*3e50*/  VIADD R8, R17, 0x24100 ;  /* 0x0002410011087836 */ /* 0x002fc60000000000 */
[----:B------:R-:W-:Y:S02]  /*3e60*/  SHF.R.U32.HI R7, RZ, 0x4, R7 ;  /* 0x00000004ff077819 */ /* 0x000fe40000011607 */
[----:B------:R-:W-:Y:S02]  /*3e70*/  SHF.R.U32.HI R8, RZ, 0x4, R8 ;  /* 0x00000004ff087819 */ /* 0x000fe40000011608 */
[----:B------:R-:W-:Y:S02]  /*3e80*/  LOP3.LUT R7, R7, 0x3fff, RZ, 0xc0, !PT ;  /* 0x00003fff07077812 */ /* 0x000fe400078ec0ff */
[----:B------:R-:W-:Y:S02]  /*3e90*/  LOP3.LUT R8, R8, 0x3fff, RZ, 0xc0, !PT ;  /* 0x00003fff08087812 */ /* 0x000fe400078ec0ff */
[----:B------:R-:W-:Y:S02]  /*3ea0*/  LOP3.LUT R22, R7, 0x10000, RZ, 0xfc, !PT ;  /* 0x0001000007167812 */ /* 0x000fe400078efcff */
[----:B------:R-:W-:Y:S01]  /*3eb0*/  LOP3.LUT R20, R8, 0x10000, RZ, 0xfc, !PT ;  /* 0x0001000008147812 */ /* 0x000fe200078efcff */
[----:B------:R-:W-:Y:S06]  /*3ec0*/  @P0 BRA `(.L_x_318) ;  /* 0x0000000000080947 */ /* 0x000fec0003800000 */
[----:B------:R-:W1:Y:S02]  /*3ed0*/  SYNCS.PHASECHK.TRANS64.TRYWAIT P0, [R17+URZ+0x31830], R10 ;  /* 0x0318300a110075a7 */ /* 0x000e64000800017f */
[----:B-1----:R-:W-:Y:S05]  /*3ee0*/  @!P0 BRA `(.L_x_319) ;  /* 0x000000b800048947 */ /* 0x002fea0003800000 */
.L_x_318:
[----:B------:R-:W-:Y:S01]  /*3ef0*/  R2UR UR4, R20 ;  /* 0x00000000140472ca */ /* 0x000fe200000e0000 */
[----:B------:R-:W-:Y:S01]  /*3f00*/  WARPGROUP.ARRIVE ;  /* 0x00000000000079c5 */ /* 0x000fe20000000000 */
[C---:B------:R-:W-:Y:S01]  /*3f10*/  R2UR UR6, R22.reuse ;  /* 0x00000000160672ca */ /* 0x040fe200000e0000 */
[----:B------:R-:W-:Y:S01]  /*3f20*/  UMOV UR5, 0x40000040 ;  /* 0x4000004000057882 */ /* 0x000fe20000000000 */
[----:B------:R-:W-:Y:S01]  /*3f30*/  UMOV UR7, 0x40000000 ;  /* 0x4000000000077882 */ /* 0x000fe20000000000 */
[C---:B------:R-:W-:Y:S02]  /*3f40*/  VIADD R7, R22.reuse, 0x80 ;  /* 0x0000008016077836 */ /* 0x040fe40000000000 */
[C---:B------:R-:W-:Y:S02]  /*3f50*/  VIADD R8, R22.reuse, 0x180 ;  /* 0x0000018016087836 */ /* 0x040fe40000000000 */
[C---:B------:R-:W-:Y:S01]  /*3f60*/  VIADD R9, R22.reuse, 0x200 ;  /* 0x0000020016097836 */ /* 0x040fe20000000000 */
[----:B------:R-:W-:Y:S01]  /*3f70*/  R2UR UR8, R7 ;  /* 0x00000000070872ca */ /* 0x000fe200000e0000 */
[----:B------:R-:W-:Y:S01]  /*3f80*/  VIADD R7, R22, 0x100 ;  /* 0x0000010016077836 */ /* 0x000fe20000000000 */
[----:B------:R-:W-:Y:S01]  /*3f90*/  R2UR UR10, R8 ;  /* 0x00000000080a72ca */ /* 0x000fe200000e0000 */
[----:B----4-:R-:W-:Y:S01]  /*3fa0*/  VIADD R10, R22, 0x2 ;  /* 0x00000002160a7836 */ /* 0x010fe20000000000 */
[----:B------:R-:W-:Y:S01]  /*3fb0*/  R2UR UR11, R9 ;  /* 0x00000000090b72ca */ /* 0x000fe200000e0000 */
[----:B------:R-:W-:Y:S01]  /*3fc0*/  HGMMA.64x8x16.F32 R44, gdesc[UR4], RZ, !UPT, gsb0 ;  /* 0x00000000042c79f0 */ /* 0x000fe2000c0008ff */
[----:B------:R-:W-:Y:S01]  /*3fd0*/  UMOV UR7, 0x40000000 ;  /* 0x4000000000077882 */ /* 0x000fe20000000000 */
[----:B------:R-:W-:Y:S01]  /*3fe0*/  R2UR UR9, R7 ;  /* 0x00000000070972ca */ /* 0x000fe200000e0000 */
[----:B------:R-:W-:Y:S01]  /*3ff0*/  VIADD R7, R20, 0x2 ;  /* 0x0000000214077836 */ /* 0x000fe20000000000 */
[----:B------:R-:W-:Y:S01]  /*4000*/  R2UR UR12, R10 ;  /* 0x000000000a0c72ca */ /* 0x000fe200000e0000 */
[----:B------:R-:W-:-:S02]  /*4010*/  VIADD R8, R20, 0x604 ;  /* 0x0000060414087836 */ /* 0x000fc40000000000 */
[C---:B------:R-:W-:Y:S01]  /*4020*/  VIADD R10, R22.reuse, 0x804 ;  /* 0x00000804160a7836 */ /* 0x040fe20000000000 */
[----:B------:R-:W-:Y:S01]  /*4030*/  UMOV UR6, UR8 ;  /* 0x0000000800067c82 */ /* 0x000fe20008000000 */
[----:B------:R-:W-:Y:S01]  /*4040*/  R2UR UR8, R7 ;  /* 0x00000000070872ca */ /* 0x000fe200000e0000 */
[C---:B------:R-:W-:Y:S02]  /*4050*/  VIADD R7, R22.reuse, 0x82 ;  /* 0x0000008216077836 */ /* 0x040fe40000000000 */
[C---:B------:R-:W-:Y:S02]  /*4060*/  VIADD R11, R22.reuse, 0x884 ;  /* 0x00000884160b7836 */ /* 0x040fe40000000000 */
[C---:B------:R-:W-:Y:S02]  /*4070*/  VIADD R12, R22.reuse, 0x904 ;  /* 0x00000904160c7836 */ /* 0x040fe40000000000 */
[----:B------:R-:W-:Y:S02]  /*4080*/  VIADD R13, R22, 0x984 ;  /* 0x00000984160d7836 */ /* 0x000fe40000000000 */
[----:B------:R-:W-:-:S02]  /*4090*/  VIADD R21, R20, 0x606 ;  /* 0x0000060614157836 */ /* 0x000fc40000000000 */
[----:B------:R-:W-:Y:S01]  /*40a0*/  VIADD R23, R22, 0x806 ;  /* 0x0000080616177836 */ /* 0x000fe20000000000 */
        /* <DEDUP_REMOVED lines=471> */
[----:B------:R-:W-:Y:S02]  /*5e20*/  WARPGROUP.DEPBAR.LE gsb0, 0x0 ;  /* 0x00008000000079c5 */ /* 0x000fe40000010000 */
[----:B------:R-:W-:-:S06]  /*5e30*/  WARPGROUP.ARRIVE ;  /* 0x00000000000079c5 */ /* 0x000fcc0000000000 */
[----:B------:R-:W-:Y:S01]  /*5e40*/  HGMMA.64x8x16.F32 R48, gdesc[UR4], R48, gsb0 ;  /* 0x00000000043079f0 */ /* 0x000fe20008000830 */
[----:B------:R-:W-:Y:S01]  /*5e50*/  UMOV UR6, UR8 ;  /* 0x0000000800067c82 */ /* 0x000fe20008000000 */
[----:B------:R-:W-:Y:S01]  /*5e60*/  UMOV UR7, 0x40000000 ;  /* 0x4000000000077882 */ /* 0x000fe20000000000 */
[----:B------:R-:W-:Y:S02]  /*5e70*/  ULDC UR8, c[0x0][0x75c] ;  /* 0x0001d70000087ab9 */ /* 0x000fe40000000800 */
        /* <DEDUP_REMOVED lines=8> */
[----:B------:R1:W4:Y:S01]  /*5f00*/  MUFU.TANH R20, R33 ;  /* 0x0000002100147308 */ /* 0x0003220000002400 */
[----:B------:R-:W-:Y:S01]  /*5f10*/  FMUL.FTZ R15, R32, UR8 ;  /* 0x00000008200f7c20 */ /* 0x000fe20008410000 */
[----:B------:R-:W-:Y:S01]  /*5f20*/  FMUL.FTZ R26, R37, UR8 ;  /* 0x00000008251a7c20 */ /* 0x000fe20008410000 */
[----:B------:R-:W-:Y:S01]  /*5f30*/  FMUL.FTZ R31, R42, UR8 ;  /* 0x000000082a1f7c20 */ /* 0x000fe20008410000 */
[----:B------:R-:W-:Y:S01]  /*5f40*/  FMUL.FTZ R34, R34, UR8 ;  /* 0x0000000822227c20 */ /* 0x000fe20008410000 */
[----:B------:R-:W-:Y:S01]  /*5f50*/  FMUL.FTZ R35, R35, UR8 ;  /* 0x0000000823237c20 */ /* 0x000fe20008410000 */
[----:B------:R-:W-:-:S02]  /*5f60*/  IMAD R25, R3, 0x40, R18 ;  /* 0x0000004003197824 */ /* 0x000fc400078e0212 */
[----:B------:R-:W2:Y:S01]  /*5f70*/  MUFU.TANH R8, R8 ;  /* 0x0000000800087308 */ /* 0x000ea20000002400 */
[----:B-1----:R-:W-:-:S07]  /*5f80*/  FMUL.FTZ R33, R43, UR8 ;  /* 0x000000082b217c20 */ /* 0x002fce0008410000 */
[----:B------:R-:W1:Y:S08]  /*5f90*/  MUFU.TANH R9, R9 ;  /* 0x0000000900097308 */ /* 0x000e700000002400 */
[----:B------:R-:W1:Y:S08]  /*5fa0*/  MUFU.TANH R14, R14 ;  /* 0x0000000e000e7308 */ /* 0x000e700000002400 */
[----:B------:R-:W1:Y:S01]  /*5fb0*/  MUFU.TANH R15, R15 ;  /* 0x0000000f000f7308 */ /* 0x000e620000002400 */
[----:B------:R-:W-:-:S02]  /*5fc0*/  WARPGROUP.DEPBAR.LE gsb0, 0x0 ;  /* 0x00008000000079c5 */ /* 0x000fc40000010000 */
[----:B------:R-:W-:-:S05]  /*5fd0*/  WARPGROUP.ARRIVE ;  /* 0x00000000000079c5 */ /* 0x000fca0000000000 */
[----:B------:R-:W1:Y:S01]  /*5fe0*/  MUFU.TANH R26, R26 ;  /* 0x0000001a001a7308 */ /* 0x000e620000002400 */
[----:B------:R-:W-:Y:S01]  /*5ff0*/  HGMMA.64x8x16.F32 R52, gdesc[UR4], R52, gsb0 ;  /* 0x00000000043479f0 */ /* 0x000fe20008000834 */
[----:B------:R-:W-:Y:S01]  /*6000*/  UMOV UR6, UR9 ;  /* 0x0000000900067c82 */ /* 0x000fe20008000000 */
[----:B------:R-:W-:Y:S01]  /*6010*/  UMOV UR7, 0x40000000 ;  /* 0x4000000000077882 */ /* 0x000fe20000000000 */
[----:B------:R-:W-:Y:S01]  /*6020*/  R2UR UR9, R7 ;  /* 0x00000000070972ca */ /* 0x000fe200000e0000 */
[----:B------:R-:W-:-:S03]  /*6030*/  VIADD R7, R22, 0x902 ;  /* 0x0000090216077836 */ /* 0x000fc60000000000 */
[----:B------:R-:W1:Y:S08]  /*6040*/  MUFU.TANH R31, R31 ;  /* 0x0000001f001f7308 */ /* 0x000e700000002400 */
[----:B------:R-:W1:Y:S01]  /*6050*/  MUFU.TANH R33, R33 ;  /* 0x0000002100217308 */ /* 0x000e620000002400 */
        /* <DEDUP_REMOVED lines=10> */
[----:B------:R-:W-:Y:S01]  /*6100*/  FMUL.FTZ R7, R24, UR8 ;  /* 0x0000000818077c20 */ /* 0x000fe20008410000 */
[----:B------:R-:W-:-:S05]  /*6110*/  VIADD R24, R22, 0x886 ;  /* 0x0000088616187836 */ /* 0x000fca0000000000 */
[----:B------:R-:W1:Y:S01]  /*6120*/  MUFU.TANH R7, R7 ;  /* 0x0000000700077308 */ /* 0x000e620000002400 */
[----:B------:R-:W-:Y:S02]  /*6130*/  WARPGROUP.DEPBAR.LE gsb0, 0x0 ;  /* 0x00008000000079c5 */ /* 0x000fe40000010000 */
[----:B------:R-:W-:-:S06]  /*6140*/  WARPGROUP.ARRIVE ;  /* 0x00000000000079c5 */ /* 0x000fcc0000000000 */
[----:B------:R-:W-:Y:S01]  /*6150*/  HGMMA.64x8x16.F32 R220, gdesc[UR4], R220, gsb0 ;  /* 0x0000000004dc79f0 */ /* 0x000fe200080008dc */
[----:B------:R-:W-:Y:S01]  /*6160*/  UMOV UR6, UR11 ;  /* 0x0000000b00067c82 */ /* 0x000fe20008000000 */
[----:B------:R-:W-:Y:S01]  /*6170*/  UMOV UR7, 0x40000000 ;  /* 0x4000000000077882 */ /* 0x000fe20000000000 */
[----:B------:R-:W-:Y:S01]  /*6180*/  UMOV UR4, UR12 ;  /* 0x0000000c00047c82 */ /* 0x000fe20008000000 */
[----:B------:R-:W-:Y:S01]  /*6190*/  UMOV UR5, 0x40000040 ;  /* 0x4000004000057882 */ /* 0x000fe20000000000 */
[----:B------:R-:W-:Y:S02]  /*61a0*/  R2UR UR11, R12 ;  /* 0x000000000c0b72ca */ /* 0x000fe400000e0000 */
[----:B------:R-:W-:Y:S01]  /*61b0*/  R2UR UR12, R13 ;  /* 0x000000000d0c72ca */ /* 0x000fe200000e0000 */
[----:B------:R5:W1:Y:S08]  /*61c0*/  MUFU.TANH R12, R29 ;  /* 0x0000001d000c7308 */ /* 0x000a700000002400 */
[----:B------:R3:W1:Y:S01]  /*61d0*/  MUFU.TANH R13, R30 ;  /* 0x0000001e000d7308 */ /* 0x0006620000002400 */
[----:B-----5:R-:W-:-:S07]  /*61e0*/  FMUL.FTZ R29, R40, UR8 ;  /* 0x00000008281d7c20 */ /* 0x020fce0008410000 */
[----:B------:R-:W1:Y:S01]  /*61f0*/  MUFU.TANH R29, R29 ;  /* 0x0000001d001d7308 */ /* 0x000e620000002400 */
[----:B---3--:R-:W-:-:S07]  /*6200*/  FMUL.FTZ R30, R41, UR8 ;  /* 0x00000008291e7c20 */ /* 0x008fce0008410000 */
[----:B------:R-:W3:Y:S01]  /*6210*/  MUFU.TANH R30, R30 ;  /* 0x0000001e001e7308 */ /* 0x000ee20000002400 */
        /* <DEDUP_REMOVED lines=10> */
[----:B------:R-:W-:Y:S02]  /*62c0*/  R2UR UR9, R10 ;  /* 0x000000000a0972ca */ /* 0x000fe400000e0000 */
[----:B------:R5:W1:Y:S02]  /*62d0*/  MUFU.TANH R10, R27 ;  /* 0x0000001b000a7308 */ /* 0x000a640000002400 */
[----:B-----5:R-:W-:-:S06]  /*62e0*/  FMUL.FTZ R27, R38, UR8 ;  /* 0x00000008261b7c20 */ /* 0x020fcc0008410000 */
[----:B------:R-:W1:Y:S01]  /*62f0*/  MUFU.TANH R27, R27 ;  /* 0x0000001b001b7308 */ /* 0x000e620000002400 */
        /* <DEDUP_REMOVED lines=41> */
[----:B------:R-:W-:-:S06]  /*6590*/  FMUL.FTZ R23, R36, UR8 ;  /* 0x0000000824177c20 */ /* 0x000fcc0008410000 */
[----:B------:R-:W1:Y:S01]  /*65a0*/  MUFU.TANH R23, R23 ;  /* 0x0000001700177308 */ /* 0x000e620000002400 */
        /* <DEDUP_REMOVED lines=9> */
[----:B------:R-:W-:Y:S01]  /*6640*/  R2UR UR4, R21 ;  /* 0x00000000150472ca */ /* 0x000fe200000e0000 */
[----:B------:R-:W-:Y:S01]  /*6650*/  VIADD R21, R22, 0x786 ;  /* 0x0000078616157836 */ /* 0x000fe20000000000 */
[----:B------:R-:W-:Y:S01]  /*6660*/  UMOV UR5, 0x40000040 ;  /* 0x4000004000057882 */ /* 0x000fe20000000000 */
[----:B------:R-:W-:Y:S01]  /*6670*/  UMOV UR7, 0x40000000 ;  /* 0x4000000000077882 */ /* 0x000fe20000000000 */
[----:B------:R1:W1:Y:S02]  /*6680*/  MUFU.TANH R22, R35 ;  /* 0x0000002300167308 */ /* 0x0002640000002400 */
[----:B------:R-:W-:-:S06]  /*6690*/  R2UR UR6, R21 ;  /* 0x00000000150672ca */ /* 0x000fcc00000e0000 */
[----:B------:R1:W1:Y:S01]  /*66a0*/  MUFU.TANH R21, R34 ;  /* 0x0000002200157308 */ /* 0x0002620000002400 */
        /* <DEDUP_REMOVED lines=23> */
[----:B------:R-:W-:Y:S01]  /*6820*/  ULDC UR6, c[0x0][0x750] ;  /* 0x0001d40000067ab9 */ /* 0x000fe20000000800 */
[----:B------:R-:W-:Y:S01]  /*6830*/  ULDC.64 UR4, c[0x0][0x748] ;  /* 0x0001d20000047ab9 */ /* 0x000fe20000000a00 */
[----:B------:R-:W-:Y:S01]  /*6840*/  UISETP.GE.AND UP0, UPT, UR6, 0x1, UPT ;  /* 0x000000010600788c */ /* 0x000fe2000bf06270 */
[----:B------:R-:W-:Y:S01]  /*6850*/  VIADD R24, R232, UR5 ;  /* 0x00000005e8187c36 */ /* 0x000fe20008000000 */
[----:B------:R-:W-:-:S04]  /*6860*/  ULOP3.LUT UR4, URZ, UR4, URZ, 0x33, !UPT ;  /* 0x000000043f047292 */ /* 0x000fc8000f8e333f */
[----:B------:R-:W-:Y:S02]  /*6870*/  PLOP3.LUT P1, PT, PT, PT, UP0, 0x80, 0x0 ;  /* 0x000000000000781c */ /* 0x000fe40003f2f008 */
[----:B------:R-:W-:Y:S01]  /*6880*/  VIADD R32, R232, UR4 ;  /* 0x00000004e8207c36 */ /* 0x000fe20008000000 */
[----:B------:R-:W-:-:S03]  /*6890*/  VIADDMNMX R39, R25, R24, R233, PT ;  /* 0x0000001819277246 */ /* 0x000fc600038001e9 */
[----:B------:R-:W-:Y:S01]  /*68a0*/  IMAD.IADD R42, R25, 0x1, R32 ;  /* 0x00000001192a7824 */ /* 0x000fe200078e0220 */
[----:B------:R-:W-:-:S06]  /*68b0*/  WARPGROUP.DEPBAR.LE gsb0, 0x0 ;  /* 0x00008000000079c5 */ /* 0x000fcc0000010000 */
[----:B-1234-:R-:W-:Y:S05]  /*68c0*/  @!P1 BRA `(.L_x_320) ;  /* 0x0000000000649947 */ /* 0x01efea0003800000 */
[----:B------:R-:W1:Y:S01]  /*68d0*/  LDC R34, c[0x0][0x280] ;  /* 0x0000a000ff227b82 */ /* 0x000e620000000800 */
[----:B------:R-:W-:Y:S01]  /*68e0*/  ULDC UR4, c[0x0][0x290] ;  /* 0x0000a40000047ab9 */ /* 0x000fe20000000800 */
[----:B------:R-:W-:Y:S01]  /*68f0*/  BSSY B0, `(.L_x_321) ;  /* 0x0000013000007945 */ /* 0x000fe20003800000 */
[----:B-1----:R-:W-:-:S04]  /*6900*/  IADD3 R34, R25, UR4, -R34 ;  /* 0x0000000419227c10 */ /* 0x002fc8000fffe822 */
[----:B------:R-:W-:-:S13]  /*6910*/  ISETP.GT.AND P0, PT, R34, -0x1, PT ;  /* 0xffffffff2200780c */ /* 0x000fda0003f04270 */
[----:B------:R-:W-:Y:S05]  /*6920*/  @P0 BRA `(.L_x_322) ;  /* 0x0000000000240947 */ /* 0x000fea0003800000 */
[----:B------:R-:W-:Y:S01]  /*6930*/  UISETP.NE.AND UP0, UPT, UR6, 0x1, UPT ;  /* 0x000000010600788c */ /* 0x000fe2000bf05270 */
[----:B------:R-:W-:-:S05]  /*6940*/  LOP3.LUT R34, RZ, R34, RZ, 0x33, !PT ;  /* 0x00000022ff227212 */ /* 0x000fca00078e33ff */
[----:B------:R-:W-:-:S05]  /*6950*/  PLOP3.LUT P0, PT, PT, PT, UP0, 0x80, 0x0 ;  /* 0x000000000000781c */ /* 0x000fca0003f0f008 */
[----:B------:R-:W-:-:S08]  /*6960*/  @UP0 ULDC UR4, c[0x0][0x754] ;  /* 0x0001d50000040ab9 */ /* 0x000fd00000000800 */
[----:B------:R-:W-:Y:S01]  /*6970*/  @P0 IMAD.HI.U32 R35, R34, UR4, RZ ;  /* 0x0000000422230c27 */ /* 0x000fe2000f8e00ff */
[----:B------:R-:W-:-:S04]  /*6980*/  @UP0 ULDC UR4, c[0x0][0x758] ;  /* 0x0001d60000040ab9 */ /* 0x000fc80000000800 */
[----:B------:R-:W-:-:S04]  /*6990*/  @P0 SHF.R.U32.HI R34, RZ, UR4, R35 ;  /* 0x00000004ff220c19 */ /* 0x000fc80008011623 */
[----:B------:R-:W-:Y:S01]  /*69a0*/  LOP3.LUT R34, RZ, R34, RZ, 0x33, !PT ;  /* 0x00000022ff227212 */ /* 0x000fe200078e33ff */
[----:B------:R-:W-:Y:S06]  /*69b0*/  BRA `(.L_x_323) ;  /* 0x0000000000187947 */ /* 0x000fec0003800000 */
.L_x_322:
[----:B------:R-:W-:-:S06]  /*69c0*/  UISETP.NE.AND UP0, UPT, UR6, 0x1, UPT ;  /* 0x000000010600788c */ /* 0x000fcc000bf05270 */
[----:B------:R-:W-:-:S05]  /*69d0*/  PLOP3.LUT P0, PT, PT, PT, UP0, 0x80, 0x0 ;  /* 0x000000000000781c */ /* 0x000fca0003f0f008 */
[----:B------:R-:W-:-:S08]  /*69e0*/  @UP0 ULDC UR4, c[0x0][0x754] ;  /* 0x0001d50000040ab9 */ /* 0x000fd00000000800 */
[----:B------:R-:W-:Y:S01]  /*69f0*/  @P0 IMAD.HI.U32 R35, R34, UR4, RZ ;  /* 0x0000000422230c27 */ /* 0x000fe2000f8e00ff */
[----:B------:R-:W-:-:S04]  /*6a00*/  @UP0 ULDC UR4, c[0x0][0x758] ;  /* 0x0001d60000040ab9 */ /* 0x000fc80000000800 */
[----:B------:R-:W-:-:S07]  /*6a10*/  @P0 SHF.R.U32.HI R34, RZ, UR4, R35 ;  /* 0x00000004ff220c19 */ /* 0x000fce0008011623 */
.L_x_323:
[----:B------:R-:W-:Y:S05]  /*6a20*/  BSYNC B0 ;  /* 0x0000000000007941 */ /* 0x000fea0003800000 */
.L_x_321:
[----:B------:R-:W-:-:S05]  /*6a30*/  IMAD R34, R34, UR6, R229 ;  /* 0x0000000622227c24 */ /* 0x000fca000f8e02e5 */
[----:B------:R-:W-:Y:S02]  /*6a40*/  VIMNMX R42, R42, R34, !PT ;  /* 0x000000222a2a7248 */ /* 0x000fe40007fe0100 */
[----:B------:R-:W-:-:S07]  /*6a50*/  VIADDMNMX R39, R34, UR6, R39, PT ;  /* 0x0000000622277c46 */ /* 0x000fce000b800127 */
.L_x_320:
[----:B------:R-:W-:-:S05]  /*6a60*/  VIADD R35, R25, 0x8 ;  /* 0x0000000819237836 */ /* 0x000fca0000000000 */
[----:B------:R-:W-:Y:S01]  /*6a70*/  VIADDMNMX R25, R35, R24, R233, PT ;  /* 0x0000001823197246 */ /* 0x000fe200038001e9 */
[----:B------:R-:W-:Y:S01]  /*6a80*/  IMAD.IADD R24, R32, 0x1, R35 ;  /* 0x0000000120187824 */ /* 0x000fe200078e0223 */
[----:B------:R-:W-:Y:S06]  /*6a90*/  @!P1 BRA `(.L_x_324) ;  /* 0x0000000000649947 */ /* 0x000fec0003800000 */
        /* <DEDUP_REMOVED lines=15> */
.L_x_326:
[----:B------:R-:W-:-:S06]  /*6b90*/  UISETP.NE.AND UP0, UPT, UR6, 0x1, UPT ;  /* 0x000000010600788c */ /* 0x000fcc000bf05270 */
[----:B------:R-:W-:-:S05]  /*6ba0*/  PLOP3.LUT P0, PT, PT, PT, UP0, 0x80, 0x0 ;  /* 0x000000000000781c */ /* 0x000fca0003f0f008 */
[----:B------:R-:W-:-:S08]  /*6bb0*/  @UP0 ULDC UR4, c[0x0][0x754] ;  /* 0x0001d50000040ab9 */ /* 0x000fd00000000800 */
[----:B------:R-:W-:Y:S01]  /*6bc0*/  @P0 IMAD.HI.U32 R34, R32, UR4, RZ ;  /* 0x0000000420220c27 */ /* 0x000fe2000f8e00ff */
[----:B------:R-:W-:-:S04]  /*6bd0*/  @UP0 ULDC UR4, c[0x0][0x758] ;  /* 0x0001d60000040ab9 */ /* 0x000fc80000000800 */
[----:B------:R-:W-:-:S07]  /*6be0*/  @P0 SHF.R.U32.HI R32, RZ, UR4, R34 ;  /* 0x00000004ff200c19 */ /* 0x000fce0008011622 */
.L_x_327:
[----:B------:R-:W-:Y:S05]  /*6bf0*/  BSYNC B0 ;  /* 0x0000000000007941 */ /* 0x000fea0003800000 */
.L_x_325:
[----:B------:R-:W-:-:S05]  /*6c00*/  IMAD R32, R32, UR6, R229 ;  /* 0x0000000620207c24 */ /* 0x000fca000f8e02e5 */
[----:B------:R-:W-:Y:S02]  /*6c10*/  VIMNMX R24, R24, R32, !PT ;  /* 0x0000002018187248 */ /* 0x000fe40007fe0100 */
[----:B------:R-:W-:-:S07]  /*6c20*/  VIADDMNMX R25, R32, UR6, R25, PT ;  /* 0x0000000620197c46 */ /* 0x000fce000b800119 */
.L_x_324:
[----:B------:R-:W1:Y:S01]  /*6c30*/  S2R R226, SR_CTAID.X ;  /* 0x0000000000e27919 */ /* 0x000e620000002500 */
[----:B------:R-:W-:Y:S01]  /*6c40*/  LOP3.LUT R40, R40, 0xffffffef, RZ, 0xc0, !PT ;  /* 0xffffffef28287812 */ /* 0x000fe200078ec0ff */
[----:B------:R-:W-:Y:S01]  /*6c50*/  ULDC UR4, c[0x0][0x744] ;  /* 0x0001d10000047ab9 */ /* 0x000fe20000000800 */
[----:B------:R-:W-:Y:S01]  /*6c60*/  UMOV UR57, 0x40000040 ;  /* 0x4000004000397882 */ /* 0x000fe20000000000 */
[----:B------:R-:W-:Y:S01]  /*6c70*/  UMOV UR59, 0x40 ;  /* 0x00000040003b7882 */ /* 0x000fe20000000000 */
[----:B------:R-:W-:Y:S01]  /*6c80*/  UMOV UR9, UR57 ;  /* 0x0000003900097c82 */ /* 0x000fe20008000000 */
        /* <DEDUP_REMOVED lines=23> */
[----:B-1----:R-:W-:-:S05]  /*6e00*/  IMAD R226, R226, -0x50, RZ ;  /* 0xffffffb0e2e27824 */ /* 0x002fca00078e02ff */
[C---:B------:R-:W-:Y:S02]  /*6e10*/  ISETP.GE.AND P4, PT, R226.reuse, 0x2, PT ;  /* 0x00000002e200780c */ /* 0x040fe40003f86270 */
[----:B------:R-:W-:Y:S02]  /*6e20*/  ISETP.GE.AND P2, PT, R226, 0x11, PT ;  /* 0x00000011e200780c */ /* 0x000fe40003f46270 */
[----:B------:R-:W-:Y:S02]  /*6e30*/  ISETP.GT.AND P5, PT, R24, 0x1, !P4 ;  /* 0x000000011800780c */ /* 0x000fe400067a4270 */
[C---:B------:R-:W-:Y:S02]  /*6e40*/  ISETP.GT.AND P4, PT, R42.reuse, 0x1, !P4 ;  /* 0x000000012a00780c */ /* 0x040fe40006784270 */
[----:B------:R-:W-:Y:S02]  /*6e50*/  ISETP.GT.AND P3, PT, R42, 0x10, !P2 ;  /* 0x000000102a00780c */ /* 0x000fe40005764270 */
[----:B------:R-:W-:-:S02]  /*6e60*/  ISETP.LT.OR P4, PT, R39, 0x2, P4 ;  /* 0x000000022700780c */ /* 0x000fc40002781670 */
[----:B------:R-:W-:Y:S02]  /*6e70*/  ISETP.GT.AND P2, PT, R24, 0x10, !P2 ;  /* 0x000000101800780c */ /* 0x000fe40005744270 */
[----:B------:R-:W-:Y:S02]  /*6e80*/  ISETP.LT.OR P3, PT, R39, 0x11, P3 ;  /* 0x000000112700780c */ /* 0x000fe40001f61670 */
[C---:B------:R-:W-:Y:S02]  /*6e90*/  ISETP.GE.AND P6, PT, R226.reuse, 0x12, PT ;  /* 0x00000012e200780c */ /* 0x040fe40003fc6270 */
[----:B------:R-:W-:Y:S02]  /*6ea0*/  ISETP.GE.AND P1, PT, R226, 0x21, PT ;  /* 0x00000021e200780c */ /* 0x000fe40003f26270 */
[----:B------:R-:W-:Y:S02]  /*6eb0*/  FSEL R227, R8, -INF , !P4 ;  /* 0xff80000008e37808 */ /* 0x000fe40006000000 */
[----:B------:R-:W-:-:S02]  /*6ec0*/  ISETP.LT.OR P2, PT, R25, 0x11, P2 ;  /* 0x000000111900780c */ /* 0x000fc40001741670 */
[----:B------:R-:W-:Y:S02]  /*6ed0*/  FSEL R35, R11, -INF , !P3 ;  /* 0xff8000000b237808 */ /* 0x000fe40005800000 */
[----:B------:R-:W-:Y:S02]  /*6ee0*/  ISETP.LT.OR P5, PT, R25, 0x2, P5 ;  /* 0x000000021900780c */ /* 0x000fe40002fa1670 */
[----:B------:R-:W-:Y:S01]  /*6ef0*/  ISETP.GE.AND P0, PT, R226, 0x22, PT ;  /* 0x00000022e200780c */ /* 0x000fe20003f06270 */
[----:B------:R-:W-:Y:S01]  /*6f00*/  FFMA.FTZ R35, R35, UR4, -R6 ;  /* 0x0000000423237c23 */ /* 0x000fe20008010806 */
[C---:B------:R-:W-:Y:S02]  /*6f10*/  ISETP.GT.AND P4, PT, R42.reuse, 0x11, !P6 ;  /* 0x000000112a00780c */ /* 0x040fe40007784270 */
[----:B------:R-:W-:Y:S02]  /*6f20*/  ISETP.GT.AND P3, PT, R42, 0x20, !P1 ;  /* 0x000000202a00780c */ /* 0x000fe40004f64270 */
[----:B------:R-:W-:Y:S01]  /*6f30*/  FSEL R37, R13, -INF , !P2 ;  /* 0xff8000000d257808 */ /* 0x000fe20005000000 */
[----:B------:R-:W-:Y:S01]  /*6f40*/  MUFU.EX2 R35, R35 ;  /* 0x0000002300237308 */ /* 0x000fe20000000800 */
[C---:B------:R-:W-:Y:S01]  /*6f50*/  FSEL R41, R10.reuse, -INF , !P5 ;  /* 0xff8000000a297808 */ /* 0x040fe20006800000 */
[----:B------:R-:W-:Y:S01]  /*6f60*/  FFMA.FTZ R10, -R10, R10, 1 ;  /* 0x3f8000000a0a7423 */ /* 0x000fe2000001010a */
[----:B------:R-:W-:-:S02]  /*6f70*/  ISETP.LT.OR P4, PT, R39, 0x12, P4 ;  /* 0x000000122700780c */ /* 0x000fc40002781670 */
[----:B------:R-:W-:Y:S01]  /*6f80*/  ISETP.GT.AND P2, PT, R42, 0x21, !P0 ;  /* 0x000000212a00780c */ /* 0x000fe20004744270 */
[----:B------:R-:W-:Y:S01]  /*6f90*/  FFMA.FTZ R41, R41, UR4, -R5 ;  /* 0x0000000429297c23 */ /* 0x000fe20008010805 */
[C---:B------:R-:W-:Y:S02]  /*6fa0*/  ISETP.LT.OR P3, PT, R39.reuse, 0x21, P3 ;  /* 0x000000212700780c */ /* 0x040fe40001f61670 */
[----:B------:R-:W-:Y:S02]  /*6fb0*/  ISETP.GE.AND P5, PT, R226, 0x31, PT ;  /* 0x00000031e200780c */ /* 0x000fe40003fa6270 */
[----:B------:R-:W-:Y:S01]  /*6fc0*/  FSEL R38, R12, -INF , !P4 ;  /* 0xff8000000c267808 */ /* 0x000fe20006000000 */
[----:B------:R-:W-:Y:S01]  /*6fd0*/  MUFU.EX2 R41, R41 ;  /* 0x0000002900297308 */ /* 0x000fe20000000800 */
[----:B------:R-:W-:Y:S02]  /*6fe0*/  ISETP.LT.OR P2, PT, R39, 0x22, P2 ;  /* 0x000000222700780c */ /* 0x000fe40001741670 */
[----:B------:R-:W-:Y:S01]  /*6ff0*/  FSEL R224, R15, -INF , !P3 ;  /* 0xff8000000fe07808 */ /* 0x000fe20005800000 */
[----:B------:R-:W-:Y:S01]  /*7000*/  FFMA.FTZ R38, R38, UR4, -R6 ;  /* 0x0000000426267c23 */ /* 0x000fe20008010806 */
[----:B------:R-:W-:-:S02]  /*7010*/  ISETP.GE.AND P4, PT, R226, 0x32, PT ;  /* 0x00000032e200780c */ /* 0x000fc40003f86270 */
[----:B------:R-:W-:Y:S02]  /*7020*/  ISETP.GT.AND P3, PT, R42, 0x30, !P5 ;  /* 0x000000302a00780c */ /* 0x000fe40006f64270 */
[----:B------:R-:W-:Y:S01]  /*7030*/  FSEL R32, R20, -INF , !P2 ;  /* 0xff80000014207808 */ /* 0x000fe20005000000 */
[----:B------:R-:W-:Y:S01]  /*7040*/  MUFU.EX2 R38, R38 ;  /* 0x0000002600267308 */ /* 0x000fe20000000800 */
[----:B------:R-:W-:Y:S02]  /*7050*/  ISETP.GT.AND P2, PT, R42, 0x31, !P4 ;  /* 0x000000312a00780c */ /* 0x000fe40006744270 */
[C---:B------:R-:W-:Y:S02]  /*7060*/  ISETP.LT.OR P3, PT, R39.reuse, 0x31, P3 ;  /* 0x000000312700780c */ /* 0x040fe40001f61670 */
[----:B------:R-:W-:Y:S02]  /*7070*/  ISETP.LT.OR P2, PT, R39, 0x32, P2 ;  /* 0x000000322700780c */ /* 0x000fe40001741670 */
[----:B------:R-:W-:-:S02]  /*7080*/  FSEL R43, R23, -INF , !P3 ;  /* 0xff800000172b7808 */ /* 0x000fc40005800000 */
[----:B------:R-:W-:Y:S02]  /*7090*/  ISETP.GE.AND P3, PT, R226, 0x41, PT ;  /* 0x00000041e200780c */ /* 0x000fe40003f66270 */
[C---:B------:R-:W-:Y:S01]  /*70a0*/  FSEL R36, R26.reuse, -INF , !P2 ;  /* 0xff8000001a247808 */ /* 0x040fe20005000000 */
[----:B------:R-:W-:Y:S01]  /*70b0*/  FFMA.FTZ R26, -R26, R26, 1 ;  /* 0x3f8000001a1a7423 */ /* 0x000fe2000001011a */
[----:B------:R-:W-:Y:S02]  /*70c0*/  ISETP.GT.AND P2, PT, R42, 0x40, !P3 ;  /* 0x000000402a00780c */ /* 0x000fe40005f44270 */
[----:B------:R-:W-:Y:S02]  /*70d0*/  ISETP.GE.AND P6, PT, R226, 0x1, PT ;  /* 0x00000001e200780c */ /* 0x000fe40003fc6270 */
[----:B------:R-:W-:Y:S02]  /*70e0*/  ISETP.LT.OR P2, PT, R39, 0x41, P2 ;  /* 0x000000412700780c */ /* 0x000fe40001741670 */
[----:B------:R-:W-:-:S02]  /*70f0*/  @P1 LOP3.LUT R40, R40, 0x10, RZ, 0xfc, !PT ;  /* 0x0000001028281812 */ /* 0x000fc400078efcff */
[----:B------:R-:W-:Y:S02]  /*7100*/  FSEL R34, R29, -INF , !P2 ;  /* 0xff8000001d227808 */ /* 0x000fe40005000000 */
[----:B------:R-:W-:Y:S02]  /*7110*/  ISETP.GT.AND P2, PT, R42, RZ, !P6 ;  /* 0x000000ff2a00720c */ /* 0x000fe40007744270 */
[----:B------:R-:W-:Y:S02]  /*7120*/  ISETP.GT.AND P6, PT, R24, RZ, !P6 ;  /* 0x000000ff1800720c */ /* 0x000fe400077c4270 */
[----:B------:R-:W-:Y:S02]  /*7130*/  ISETP.LT.OR P2, PT, R39, 0x1, P2 ;  /* 0x000000012700780c */ /* 0x000fe40001741670 */
[----:B------:R-:W-:Y:S02]  /*7140*/  ISETP.LT.OR P6, PT, R25, 0x1, P6 ;  /* 0x000000011900780c */ /* 0x000fe400037c1670 */
[----:B------:R-:W-:-:S02]  /*7150*/  FSEL R225, R7, -INF , !P2 ;  /* 0xff80000007e17808 */ /* 0x000fc40005000000 */
[----:B------:R-:W-:Y:S02]  /*7160*/  ISETP.GE.AND P2, PT, R226, 0x42, PT ;  /* 0x00000042e200780c */ /* 0x000fe40003f46270 */
[----:B------:R-:W-:Y:S01]  /*7170*/  ISETP.GT.AND P0, PT, R24, 0x21, !P0 ;  /* 0x000000211800780c */ /* 0x000fe20004704270 */
[----:B------:R-:W-:Y:S01]  /*7180*/  FFMA.FTZ R225, R225, UR4, -R6 ;  /* 0x00000004e1e17c23 */ /* 0x000fe20008010806 */
[----:B------:R-:W-:Y:S02]  /*7190*/  ISETP.GT.AND P1, PT, R42, 0x41, !P2 ;  /* 0x000000412a00780c */ /* 0x000fe40005724270 */
[----:B------:R-:W-:Y:S02]  /*71a0*/  ISETP.GT.AND P5, PT, R24, 0x30, !P5 ;  /* 0x000000301800780c */ /* 0x000fe40006fa4270 */
[----:B------:R-:W-:Y:S01]  /*71b0*/  ISETP.LT.OR P1, PT, R39, 0x42, P1 ;  /* 0x000000422700780c */ /* 0x000fe20000f21670 */
[----:B------:R-:W-:Y:S01]  /*71c0*/  IMAD R39, R18, 0x4, R17 ;  /* 0x0000000412277824 */ /* 0x000fe200078e0211 */
[----:B------:R-:W-:Y:S01]  /*71d0*/  ISETP.GT.AND P4, PT, R24, 0x31, !P4 ;  /* 0x000000311800780c */ /* 0x000fe20006784270 */
[----:B------:R-:W-:Y:S01]  /*71e0*/  MUFU.EX2 R225, R225 ;  /* 0x000000e100e17308 */ /* 0x000fe20000000800 */
[C---:B------:R-:W-:Y:S01]  /*71f0*/  FSEL R42, R30.reuse, -INF , !P1 ;  /* 0xff8000001e2a7808 */ /* 0x040fe20004800000 */
[----:B------:R-:W-:Y:S01]  /*7200*/  FFMA.FTZ R30, -R30, R30, 1 ;  /* 0x3f8000001e1e7423 */ /* 0x000fe2000001011e */
[----:B------:R-:W-:-:S02]  /*7210*/  LOP3.LUT P1, RZ, R40, 0x10, RZ, 0xc0, !PT ;  /* 0x0000001028ff7812 */ /* 0x000fc4000782c0ff */
[----:B------:R-:W-:Y:S01]  /*7220*/  FSEL R40, R9, -INF , !P6 ;  /* 0xff80000009287808 */ /* 0x000fe20007000000 */
[--C-:B------:R-:W-:Y:S01]  /*7230*/  FFMA.FTZ R42, R42, UR4, -R6.reuse ;  /* 0x000000042a2a7c23 */ /* 0x100fe20008010806 */
[----:B------:R-:W-:Y:S01]  /*7240*/  ISETP.GE.AND P6, PT, R226, 0x12, PT ;  /* 0x00000012e200780c */ /* 0x000fe20003fc6270 */
[----:B------:R-:W-:Y:S01]  /*7250*/  FFMA.FTZ R226, R227, UR4, -R6 ;  /* 0x00000004e3e27c23 */ /* 0x000fe20008010806 */
[----:B------:R-:W-:Y:S01]  /*7260*/  ISETP.GT.AND P1, PT, R24, 0x20, !P1 ;  /* 0x000000201800780c */ /* 0x000fe20004f24270 */
[----:B------:R-:W-:Y:S01]  /*7270*/  FFMA.FTZ R40, R40, UR4, -R5 ;  /* 0x0000000428287c23 */ /* 0x000fe20008010805 */
[C---:B------:R-:W-:Y:S02]  /*7280*/  ISETP.GT.AND P6, PT, R24.reuse, 0x11, !P6 ;  /* 0x000000111800780c */ /* 0x040fe400077c4270 */
[C---:B------:R-:W-:Y:S01]  /*7290*/  ISETP.GT.AND P3, PT, R24.reuse, 0x40, !P3 ;  /* 0x000000401800780c */ /* 0x040fe20005f64270 */
[----:B------:R-:W-:Y:S01]  /*72a0*/  MUFU.EX2 R226, R226 ;  /* 0x000000e200e27308 */ /* 0x000fe20000000800 */
[----:B------:R-:W-:-:S02]  /*72b0*/  ISETP.GT.AND P2, PT, R24, 0x41, !P2 ;  /* 0x000000411800780c */ /* 0x000fc40005744270 */
[----:B------:R-:W1:Y:S01]  /*72c0*/  LDS R24, [R39+0x2c300] ;  /* 0x02c3000027187984 */ /* 0x000e620000000800 */
[C---:B------:R-:W-:Y:S02]  /*72d0*/  ISETP.LT.OR P6, PT, R25.reuse, 0x12, P6 ;  /* 0x000000121900780c */ /* 0x040fe400037c1670 */
[C---:B------:R-:W-:Y:S01]  /*72e0*/  ISETP.LT.OR P1, PT, R25.reuse, 0x21, P1 ;  /* 0x000000211900780c */ /* 0x040fe20000f21670 */
[----:B------:R-:W2:Y:S01]  /*72f0*/  LDS R39, [R39+0x2c320] ;  /* 0x02c3200027277984 */ /* 0x000ea20000000800 */
[----:B------:R-:W3:Y:S01]  /*7300*/  MUFU.EX2 R40, R40 ;  /* 0x0000002800287308 */ /* 0x000ee20000000800 */
[C---:B------:R-:W-:Y:S02]  /*7310*/  ISETP.LT.OR P0, PT, R25.reuse, 0x22, P0 ;  /* 0x000000221900780c */ /* 0x040fe40000701670 */
[C---:B------:R-:W-:Y:S02]  /*7320*/  ISETP.LT.OR P5, PT, R25.reuse, 0x31, P5 ;  /* 0x000000311900780c */ /* 0x040fe40002fa1670 */
[----:B------:R-:W-:-:S02]  /*7330*/  ISETP.LT.OR P4, PT, R25, 0x32, P4 ;  /* 0x000000321900780c */ /* 0x000fc40002781670 */
[C---:B------:R-:W-:Y:S02]  /*7340*/  ISETP.LT.OR P3, PT, R25.reuse, 0x41, P3 ;  /* 0x000000411900780c */ /* 0x040fe40001f61670 */
[----:B------:R-:W-:Y:S02]  /*7350*/  ISETP.LT.OR P2, PT, R25, 0x42, P2 ;  /* 0x000000421900780c */ /* 0x000fe40001741670 */
[----:B---3--:R-:W-:Y:S01]  /*7360*/  F2FP.F16.F32.PACK_AB R25, R41, R40 ;  /* 0x000000282919723e */ /* 0x008fe200000000ff */
[--C-:B-1----:R-:W-:Y:S01]  /*7370*/  FADD.FTZ R45, R45, -R24.reuse ;  /* 0x800000182d2d7221 */ /* 0x102fe20000010000 */
[--C-:B------:R-:W-:Y:S01]  /*7380*/  FADD.FTZ R44, R44, -R24.reuse ;  /* 0x800000182c2c7221 */ /* 0x100fe20000010000 */
[--C-:B------:R-:W-:Y:S01]  /*7390*/  FADD.FTZ R48, R48, -R24.reuse ;  /* 0x8000001830307221 */ /* 0x100fe20000010000 */
[--C-:B------:R-:W-:Y:S01]  /*73a0*/  FADD.FTZ R49, R49, -R24.reuse ;  /* 0x8000001831317221 */ /* 0x100fe20000010000 */
[--C-:B------:R-:W-:Y:S01]  /*73b0*/  FADD.FTZ R52, R52, -R24.reuse ;  /* 0x8000001834347221 */ /* 0x100fe20000010000 */
[--C-:B------:R-:W-:Y:S01]  /*73c0*/  FADD.FTZ R53, R53, -R24.reuse ;  /* 0x8000001835357221 */ /* 0x100fe20000010000 */
[--C-:B------:R-:W-:Y:S01]  /*73d0*/  FADD.FTZ R216, R216, -R24.reuse ;  /* 0x80000018d8d87221 */ /* 0x100fe20000010000 */
[--C-:B------:R-:W-:Y:S01]  /*73e0*/  FADD.FTZ R217, R217, -R24.reuse ;  /* 0x80000018d9d97221 */ /* 0x100fe20000010000 */
[--C-:B------:R-:W-:Y:S01]  /*73f0*/  FADD.FTZ R220, R220, -R24.reuse ;  /* 0x80000018dcdc7221 */ /* 0x100fe20000010000 */
[----:B------:R-:W-:Y:S01]  /*7400*/  FADD.FTZ R221, R221, -R24 ;  /* 0x80000018dddd7221 */ /* 0x000fe20000010000 */
[C---:B------:R-:W-:Y:S01]  /*7410*/  F2FP.F16.F32.PACK_AB R24, R226.reuse, R225 ;  /* 0x000000e1e218723e */ /* 0x040fe200000000ff */
[----:B------:R-:W-:Y:S01]  /*7420*/  BAR.SYNC.DEFER_BLOCKING 0x9, 0x100 ;  /* 0x0244000000007b1d */ /* 0x000fe20000010000 */
[----:B------:R-:W-:Y:S01]  /*7430*/  FMUL.FTZ R226, R226, R45 ;  /* 0x0000002de2e27220 */ /* 0x000fe20000410000 */
[--C-:B------:R-:W-:Y:S01]  /*7440*/  FFMA.FTZ R45, R224, UR4, -R6.reuse ;  /* 0x00000004e02d7c23 */ /* 0x100fe20008010806 */
[--C-:B------:R-:W-:Y:S01]  /*7450*/  FFMA.FTZ R224, R32, UR4, -R6.reuse ;  /* 0x0000000420e07c23 */ /* 0x100fe20008010806 */
[----:B------:R-:W-:Y:S01]  /*7460*/  FFMA.FTZ R32, -R11, R11, 1 ;  /* 0x3f8000000b207423 */ /* 0x000fe2000001010b */
[----:B------:R-:W-:Y:S01]  /*7470*/  FMUL.FTZ R11, R35, R48 ;  /* 0x00000030230b7220 */ /* 0x000fe20000410000 */
[----:B------:R-:W-:Y:S01]  /*7480*/  FMUL.FTZ R44, R225, R44 ;  /* 0x0000002ce12c7220 */ /* 0x000fe20000410000 */
[--C-:B--2---:R-:W-:Y:S01]  /*7490*/  FADD.FTZ R54, R54, -R39.reuse ;  /* 0x8000002736367221 */ /* 0x104fe20000010000 */
[----:B------:R-:W1:Y:S01]  /*74a0*/  MUFU.EX2 R45, R45 ;  /* 0x0000002d002d7308 */ /* 0x000e620000000800 */
[----:B------:R-:W-:Y:S01]  /*74b0*/  FMUL.FTZ R11, R11, R32 ;  /* 0x000000200b0b7220 */ /* 0x000fe20000410000 */
[--C-:B------:R-:W-:Y:S01]  /*74c0*/  FFMA.FTZ R32, R36, UR4, -R6.reuse ;  /* 0x0000000424207c23 */ /* 0x100fe20008010806 */
[----:B------:R-:W-:Y:S01]  /*74d0*/  FFMA.FTZ R36, R34, UR4, -R6 ;  /* 0x0000000422247c23 */ /* 0x000fe20008010806 */
[----:B------:R-:W-:Y:S01]  /*74e0*/  FFMA.FTZ R34, -R20, R20, 1 ;  /* 0x3f80000014227423 */ /* 0x000fe20000010114 */
[--C-:B------:R-:W-:Y:S01]  /*74f0*/  FADD.FTZ R55, R55, -R39.reuse ;  /* 0x8000002737377221 */ /* 0x100fe20000010000 */
[--C-:B------:R-:W-:Y:S01]  /*7500*/  FADD.FTZ R218, R218, -R39.reuse ;  /* 0x80000027dada7221 */ /* 0x100fe20000010000 */
[--C-:B------:R-:W-:Y:S01]  /*7510*/  FADD.FTZ R219, R219, -R39.reuse ;  /* 0x80000027dbdb7221 */ /* 0x100fe20000010000 */
[----:B------:R-:W-:Y:S01]  /*7520*/  MUFU.EX2 R32, R32 ;  /* 0x0000002000207308 */ /* 0x000fe20000000800 */
[--C-:B------:R-:W-:Y:S01]  /*7530*/  FADD.FTZ R222, R222, -R39.reuse ;  /* 0x80000027dede7221 */ /* 0x100fe20000010000 */
[----:B------:R-:W-:Y:S01]  /*7540*/  FADD.FTZ R223, R223, -R39 ;  /* 0x80000027dfdf7221 */ /* 0x000fe20000010000 */
[----:B------:R-:W-:Y:S01]  /*7550*/  FFMA.FTZ R48, -R33, R33, 1 ;  /* 0x3f80000021307423 */ /* 0x000fe20000010121 */
[----:B------:R-:W-:Y:S01]  /*7560*/  FFMA.FTZ R225, -R8, R8, 1 ;  /* 0x3f80000008e17423 */ /* 0x000fe20000010108 */
[----:B------:R2:W-:Y:S01]  /*7570*/  STSM.16.M88.2 [R0+0x2c500], R24 ;  /* 0x02c5001800007844 */ /* 0x0005e20000000100 */
[----:B-1----:R-:W-:-:S02]  /*7580*/  FMUL.FTZ R52, R45, R52 ;  /* 0x000000342d347220 */ /* 0x002fc40000410000 */
[----:B------:R1:W-:Y:S01]  /*7590*/  MUFU.EX2 R20, R42 ;  /* 0x0000002a00147308 */ /* 0x0003e20000000800 */
[----:B------:R-:W-:Y:S01]  /*75a0*/  FMUL.FTZ R8, R226, R225 ;  /* 0x000000e1e2087220 */ /* 0x000fe20000410000 */
[----:B-1----:R-:W-:Y:S01]  /*75b0*/  FADD.FTZ R42, R51, -R39 ;  /* 0x80000027332a7221 */ /* 0x002fe20000010000 */
[----:B--2---:R-:W-:-:S05]  /*75c0*/  FFMA.FTZ R25, R43, UR4, -R6 ;  /* 0x000000042b197c23 */ /* 0x004fca0008010806 */
[----:B------:R-:W1:Y:S01]  /*75d0*/  MUFU.EX2 R24, R224 ;  /* 0x000000e000187308 */ /* 0x000e620000000800 */
[----:B------:R-:W-:Y:S01]  /*75e0*/  FFMA.FTZ R43, -R12, R12, 1 ;  /* 0x3f8000000c2b7423 */ /* 0x000fe2000001010c */
[----:B------:R-:W-:Y:S01]  /*75f0*/  FMUL.FTZ R12, R38, R49 ;  /* 0x00000031260c7220 */ /* 0x000fe20000410000 */
[----:B------:R-:W-:Y:S01]  /*7600*/  FADD.FTZ R49, R46, -R39 ;  /* 0x800000272e317221 */ /* 0x000fe20000010000 */
[----:B------:R-:W-:Y:S01]  /*7610*/  FFMA.FTZ R46, -R13, R13, 1 ;  /* 0x3f8000000d2e7423 */ /* 0x000fe2000001010d */
[----:B------:R-:W-:Y:S02]  /*7620*/  VIADD R13, R17, 0x2c500 ;  /* 0x0002c500110d7836 */ /* 0x000fe40000000000 */
[----:B------:R-:W-:Y:S01]  /*7630*/  FMUL.FTZ R12, R12, R43 ;  /* 0x0000002b0c0c7220 */ /* 0x000fe20000410000 */
[----:B------:R-:W-:Y:S01]  /*7640*/  FFMA.FTZ R43, -R15, R15, 1 ;  /* 0x3f8000000f2b7423 */ /* 0x000fe2000001010f */
[----:B------:R-:W2:Y:S01]  /*7650*/  MUFU.EX2 R25, R25 ;  /* 0x0000001900197308 */ /* 0x000ea20000000800 */
[----:B------:R-:W-:Y:S01]  /*7660*/  FMUL.FTZ R49, R40, R49 ;  /* 0x0000003128317220 */ /* 0x000fe20000410000 */
[----:B------:R-:W-:Y:S01]  /*7670*/  FFMA.FTZ R40, -R9, R9, 1 ;  /* 0x3f80000009287423 */ /* 0x000fe20000010109 */
[----:B------:R-:W-:Y:S01]  /*7680*/  FMUL.FTZ R6, R52, R43 ;  /* 0x0000002b34067220 */ /* 0x000fe20000410000 */
[----:B------:R-:W-:Y:S01]  /*7690*/  FFMA.FTZ R43, -R23, R23, 1 ;  /* 0x3f800000172b7423 */ /* 0x000fe20000010117 */
[----:B------:R-:W-:Y:S01]  /*76a0*/  SHF.R.U32.HI R13, RZ, 0x4, R13 ;  /* 0x00000004ff0d7819 */ /* 0x000fe2000001160d */
[----:B------:R-:W-:Y:S01]  /*76b0*/  FMUL.FTZ R9, R49, R40 ;  /* 0x0000002831097220 */ /* 0x000fe20000410000 */
[----:B------:R-:W-:Y:S01]  /*76c0*/  F2FP.F16.F32.PACK_AB R38, R38, R35 ;  /* 0x000000232626723e */ /* 0x000fe200000000ff */
[----:B------:R3:W4:Y:S01]  /*76d0*/  MUFU.EX2 R15, R36 ;  /* 0x00000024000f7308 */ /* 0x0007220000000800 */
[----:B-1----:R-:W-:Y:S01]  /*76e0*/  FMUL.FTZ R23, R24, R53 ;  /* 0x0000003518177220 */ /* 0x002fe20000410000 */
[----:B------:R-:W-:-:S03]  /*76f0*/  LOP3.LUT R13, R13, 0x3fff, RZ, 0xc0, !PT ;  /* 0x00003fff0d0d7812 */ /* 0x000fc600078ec0ff */
[----:B------:R-:W-:Y:S01]  /*7700*/  FMUL.FTZ R23, R23, R34 ;  /* 0x0000002217177220 */ /* 0x000fe20000410000 */
[----:B------:R-:W-:Y:S01]  /*7710*/  LOP3.LUT R13, R13, 0x80000, RZ, 0xfc, !PT ;  /* 0x000800000d0d7812 */ /* 0x000fe200078efcff */
[----:B--2---:R-:W-:Y:S01]  /*7720*/  FMUL.FTZ R216, R25, R216 ;  /* 0x000000d819d87220 */ /* 0x004fe20000410000 */
[----:B---3--:R-:W-:Y:S02]  /*7730*/  FSEL R36, R14, -INF , !P6 ;  /* 0xff8000000e247808 */ /* 0x008fe40007000000 */
[----:B------:R-:W-:Y:S01]  /*7740*/  F2FP.F16.F32.PACK_AB R6, R23, R6 ;  /* 0x000000061706723e */ /* 0x000fe200000000ff */
[----:B------:R-:W-:Y:S01]  /*7750*/  FMUL.FTZ R34, R216, R43 ;  /* 0x0000002bd8227220 */ /* 0x000fe20000410000 */
[----:B------:R-:W-:Y:S01]  /*7760*/  FFMA.FTZ R43, -R29, R29, 1 ;  /* 0x3f8000001d2b7423 */ /* 0x000fe2000001011d */
[C---:B------:R-:W-:Y:S01]  /*7770*/  FMUL.FTZ R29, R32.reuse, R217 ;  /* 0x000000d9201d7220 */ /* 0x040fe20000410000 */
[----:B------:R-:W-:Y:S01]  /*7780*/  F2FP.F16.F32.PACK_AB R32, R32, R25 ;  /* 0x000000192020723e */ /* 0x000fe200000000ff */
[----:B----4-:R-:W-:Y:S01]  /*7790*/  FMUL.FTZ R220, R15, R220 ;  /* 0x000000dc0fdc7220 */ /* 0x010fe20000410000 */
[----:B------:R-:W-:Y:S01]  /*77a0*/  R2UR UR58, R13 ;  /* 0x000000000d3a72ca */ /* 0x000fe200000e0000 */
[----:B------:R-:W-:-:S02]  /*77b0*/  FMUL.FTZ R29, R29, R26 ;  /* 0x0000001a1d1d7220 */ /* 0x000fc40000410000 */
[----:B------:R-:W-:Y:S01]  /*77c0*/  FMUL.FTZ R26, R220, R43 ;  /* 0x0000002bdc1a7220 */ /* 0x000fe20000410000 */
[----:B------:R-:W-:Y:S01]  /*77d0*/  FFMA.FTZ R43, -R7, R7, 1 ;  /* 0x3f800000072b7423 */ /* 0x000fe20000010107 */
[C---:B------:R-:W-:Y:S01]  /*77e0*/  FMUL.FTZ R7, R20.reuse, R221 ;  /* 0x000000dd14077220 */ /* 0x040fe20000410000 */
[----:B------:R-:W-:Y:S02]  /*77f0*/  F2FP.F16.F32.PACK_AB R20, R20, R15 ;  /* 0x0000000f1414723e */ /* 0x000fe400000000ff */
[----:B------:R-:W-:Y:S01]  /*7800*/  FMUL.FTZ R43, R44, R43 ;  /* 0x0000002b2c2b7220 */ /* 0x000fe20000410000 */
[----:B------:R-:W-:Y:S01]  /*7810*/  FMUL.FTZ R7, R7, R30 ;  /* 0x0000001e07077220 */ /* 0x000fe20000410000 */
[----:B------:R-:W-:Y:S01]  /*7820*/  FFMA.FTZ R30, R37, UR4, -R5 ;  /* 0x00000004251e7c23 */ /* 0x000fe20008010805 */
[--C-:B------:R-:W-:Y:S01]  /*7830*/  FADD.FTZ R44, R47, -R39.reuse ;  /* 0x800000272f2c7221 */ /* 0x100fe20000010000 */
[----:B------:R-:W-:Y:S01]  /*7840*/  FADD.FTZ R47, R50, -R39 ;  /* 0x80000027322f7221 */ /* 0x000fe20000010000 */
[--C-:B------:R-:W-:Y:S01]  /*7850*/  FFMA.FTZ R39, R36, UR4, -R5.reuse ;  /* 0x0000000424277c23 */ /* 0x100fe20008010805 */
[----:B------:R-:W-:Y:S01]  /*7860*/  FSEL R36, R21, -INF , !P1 ;  /* 0xff80000015247808 */ /* 0x000fe20004800000 */
[----:B------:R-:W-:Y:S01]  /*7870*/  FMUL.FTZ R37, R41, R44 ;  /* 0x0000002c29257220 */ /* 0x000fe20000410000 */
[----:B------:R-:W1:Y:S01]  /*7880*/  MUFU.EX2 R30, R30 ;  /* 0x0000001e001e7308 */ /* 0x000e620000000800 */
[----:B------:R-:W-:Y:S01]  /*7890*/  FSEL R44, R27, -INF , !P5 ;  /* 0xff8000001b2c7808 */ /* 0x000fe20006800000 */
[----:B------:R-:W-:Y:S01]  /*78a0*/  FFMA.FTZ R21, -R21, R21, 1 ;  /* 0x3f80000015157423 */ /* 0x000fe20000010115 */
[----:B------:R-:W-:Y:S01]  /*78b0*/  FFMA.FTZ R41, R36, UR4, -R5 ;  /* 0x0000000424297c23 */ /* 0x000fe20008010805 */
[C---:B------:R-:W-:Y:S01]  /*78c0*/  FSEL R36, R22.reuse, -INF , !P0 ;  /* 0xff80000016247808 */ /* 0x040fe20004000000 */
[----:B------:R-:W-:Y:S01]  /*78d0*/  FFMA.FTZ R22, -R22, R22, 1 ;  /* 0x3f80000016167423 */ /* 0x000fe20000010116 */
[----:B------:R-:W-:-:S02]  /*78e0*/  F2FP.F16.F32.PACK_AB R8, R8, R43 ;  /* 0x0000002b0808723e */ /* 0x000fc400000000ff */
[----:B------:R-:W2:Y:S01]  /*78f0*/  MUFU.EX2 R39, R39 ;  /* 0x0000002700277308 */ /* 0x000ea20000000800 */
[----:B------:R-:W-:Y:S01]  /*7900*/  FFMA.FTZ R40, R36, UR4, -R5 ;  /* 0x0000000424287c23 */ /* 0x000fe20008010805 */
[----:B------:R-:W-:Y:S01]  /*7910*/  FMUL.FTZ R36, R37, R10 ;  /* 0x0000000a25247220 */ /* 0x000fe20000410000 */
[----:B------:R-:W-:Y:S02]  /*7920*/  F2FP.F16.F32.PACK_AB R26, R7, R26 ;  /* 0x0000001a071a723e */ /* 0x000fe400000000ff */
[----:B------:R-:W-:Y:S02]  /*7930*/  F2FP.F16.F32.PACK_AB R34, R29, R34 ;  /* 0x000000221d22723e */ /* 0x000fe400000000ff */
[----:B------:R-:W-:Y:S01]  /*7940*/  F2FP.F16.F32.PACK_AB R9, R36, R9 ;  /* 0x000000092409723e */ /* 0x000fe200000000ff */
[----:B------:R-:W3:Y:S01]  /*7950*/  MUFU.EX2 R41, R41 ;  /* 0x0000002900297308 */ /* 0x000ee20000000800 */
[----:B-1----:R-:W-:-:S04]  /*7960*/  FMUL.FTZ R47, R30, R47 ;  /* 0x0000002f1e2f7220 */ /* 0x002fc80000410000 */
[----:B------:R-:W-:Y:S01]  /*7970*/  FMUL.FTZ R10, R47, R46 ;  /* 0x0000002e2f0a7220 */ /* 0x000fe20000410000 */
[----:B------:R-:W-:Y:S01]  /*7980*/  FFMA.FTZ R46, -R14, R14, 1 ;  /* 0x3f8000000e2e7423 */ /* 0x000fe2000001010e */
[----:B------:R-:W-:Y:S01]  /*7990*/  FSEL R14, R28, -INF , !P4 ;  /* 0xff8000001c0e7808 */ /* 0x000fe20006000000 */
[--C-:B------:R-:W-:Y:S01]  /*79a0*/  FFMA.FTZ R47, R44, UR4, -R5.reuse ;  /* 0x000000042c2f7c23 */ /* 0x100fe20008010805 */
[----:B--2---:R-:W-:Y:S01]  /*79b0*/  FMUL.FTZ R37, R39, R42 ;  /* 0x0000002a27257220 */ /* 0x004fe20000410000 */
[----:B------:R-:W-:Y:S01]  /*79c0*/  FSEL R44, R33, -INF , !P2 ;  /* 0xff800000212c7808 */ /* 0x000fe20005000000 */
[----:B------:R-:W-:Y:S01]  /*79d0*/  MUFU.EX2 R40, R40 ;  /* 0x0000002800287308 */ /* 0x000fe20000000800 */
[--C-:B------:R-:W-:Y:S01]  /*79e0*/  FFMA.FTZ R42, R14, UR4, -R5.reuse ;  /* 0x000000040e2a7c23 */ /* 0x100fe20008010805 */
[----:B------:R-:W-:Y:S01]  /*79f0*/  FSEL R14, R31, -INF , !P3 ;  /* 0xff8000001f0e7808 */ /* 0x000fe20005800000 */
[----:B------:R-:W-:Y:S01]  /*7a00*/  FMUL.FTZ R37, R37, R46 ;  /* 0x0000002e25257220 */ /* 0x000fe20000410000 */
[----:B------:R-:W-:Y:S01]  /*7a10*/  FFMA.FTZ R44, R44, UR4, -R5 ;  /* 0x000000042c2c7c23 */ /* 0x000fe20008010805 */
[----:B------:R-:W-:-:S02]  /*7a20*/  VIADD R46, R13, 0x180 ;  /* 0x000001800d2e7836 */ /* 0x000fc40000000000 */
[----:B---3--:R-:W-:Y:S01]  /*7a30*/  FMUL.FTZ R54, R41, R54 ;  /* 0x0000003629367220 */ /* 0x008fe20000410000 */
[----:B------:R-:W-:Y:S01]  /*7a40*/  FFMA.FTZ R14, R14, UR4, -R5 ;  /* 0x000000040e0e7c23 */ /* 0x000fe20008010805 */
[----:B------:R-:W1:Y:S01]  /*7a50*/  MUFU.EX2 R42, R42 ;  /* 0x0000002a002a7308 */ /* 0x000e620000000800 */
[----:B------:R-:W-:Y:S01]  /*7a60*/  FFMA.FTZ R31, -R31, R31, 1 ;  /* 0x3f8000001f1f7423 */ /* 0x000fe2000001011f */
[----:B------:R-:W-:Y:S01]  /*7a70*/  R2UR UR6, R46 ;  /* 0x000000002e0672ca */ /* 0x000fe200000e0000 */
[----:B------:R-:W-:Y:S01]  /*7a80*/  VIADD R46, R13, 0x200 ;  /* 0x000002000d2e7836 */ /* 0x000fe20000000000 */
[----:B------:R-:W-:Y:S01]  /*7a90*/  F2FP.F16.F32.PACK_AB R39, R39, R30 ;  /* 0x0000001e2727723e */ /* 0x000fe200000000ff */
[----:B------:R-:W-:Y:S01]  /*7aa0*/  VIADD R5, R13, 0x80 ;  /* 0x000000800d057836 */ /* 0x000fe20000000000 */
[----:B------:R-:W-:Y:S02]  /*7ab0*/  F2FP.F16.F32.PACK_AB R30, R24, R45 ;  /* 0x0000002d181e723e */ /* 0x000fe400000000ff */
[----:B------:R2:W3:Y:S01]  /*7ac0*/  MUFU.EX2 R49, R14 ;  /* 0x0000000e00317308 */ /* 0x0004e20000000800 */
[----:B------:R-:W-:Y:S01]  /*7ad0*/  R2UR UR7, R46 ;  /* 0x000000002e0772ca */ /* 0x000fe200000e0000 */
[----:B------:R-:W-:Y:S01]  /*7ae0*/  STSM.16.M88.2 [R0+0x2cd00], R38 ;  /* 0x02cd002600007844 */ /* 0x000fe20000000100 */
[----:B------:R-:W-:Y:S01]  /*7af0*/  R2UR UR4, R5 ;  /* 0x00000000050472ca */ /* 0x000fe200000e0000 */
[----:B------:R-:W-:Y:S01]  /*7b00*/  VIADD R5, R13, 0x100 ;  /* 0x000001000d057836 */ /* 0x000fe20000000000 */
[----:B------:R-:W-:-:S02]  /*7b10*/  F2FP.F16.F32.PACK_AB R24, R12, R11 ;  /* 0x0000000b0c18723e */ /* 0x000fc400000000ff */
[----:B------:R-:W-:Y:S01]  /*7b20*/  F2FP.F16.F32.PACK_AB R25, R37, R10 ;  /* 0x0000000a2519723e */ /* 0x000fe200000000ff */
[----:B------:R-:W4:Y:S01]  /*7b30*/  MUFU.EX2 R47, R47 ;  /* 0x0000002f002f7308 */ /* 0x000f220000000800 */
[----:B--2---:R-:W-:Y:S01]  /*7b40*/  FMUL.FTZ R14, R54, R21 ;  /* 0x00000015360e7220 */ /* 0x004fe20000410000 */
[----:B------:R-:W-:Y:S01]  /*7b50*/  FFMA.FTZ R21, -R28, R28, 1 ;  /* 0x3f8000001c157423 */ /* 0x000fe2000001011c */
[----:B-1----:R-:W-:Y:S01]  /*7b60*/  FMUL.FTZ R28, R42, R219 ;  /* 0x000000db2a1c7220 */ /* 0x002fe20000410000 */
[----:B------:R-:W-:Y:S01]  /*7b70*/  R2UR UR5, R5 ;  /* 0x00000000050572ca */ /* 0x000fe200000e0000 */
[----:B------:R-:W-:Y:S01]  /*7b80*/  FMUL.FTZ R5, R40, R55 ;  /* 0x0000003728057220 */ /* 0x000fe20000410000 */
[----:B------:R-:W-:Y:S01]  /*7b90*/  UMOV UR18, UR6 ;  /* 0x0000000600127c82 */ /* 0x000fe20008000000 */
[----:B------:R-:W-:Y:S01]  /*7ba0*/  FMUL.FTZ R28, R28, R21 ;  /* 0x000000151c1c7220 */ /* 0x000fe20000410000 */
[----:B------:R-:W1:Y:S01]  /*7bb0*/  MUFU.EX2 R44, R44 ;  /* 0x0000002c002c7308 */ /* 0x000e620000000800 */
[----:B---3--:R-:W-:Y:S01]  /*7bc0*/  FMUL.FTZ R46, R49, R222 ;  /* 0x000000de312e7220 */ /* 0x008fe20000410000 */
[----:B------:R-:W-:Y:S01]  /*7bd0*/  FMUL.FTZ R5, R5, R22 ;  /* 0x0000001605057220 */ /* 0x000fe20000410000 */
[----:B------:R-:W-:Y:S01]  /*7be0*/  FFMA.FTZ R22, -R27, R27, 1 ;  /* 0x3f8000001b167423 */ /* 0x000fe2000001011b */
[----:B------:R-:W-:Y:S01]  /*7bf0*/  UMOV UR10, UR4 ;  /* 0x00000004000a7c82 */ /* 0x000fe20008000000 */
[----:B------:R-:W-:Y:S01]  /*7c00*/  FMUL.FTZ R46, R46, R31 ;  /* 0x0000001f2e2e7220 */ /* 0x000fe20000410000 */
[----:B------:R-:W-:-:S02]  /*7c10*/  F2FP.F16.F32.PACK_AB R31, R40, R41 ;  /* 0x00000029281f723e */ /* 0x000fc400000000ff */
[----:B------:R-:W-:Y:S01]  /*7c20*/  F2FP.F16.F32.PACK_AB R7, R5, R14 ;  /* 0x0000000e0507723e */ /* 0x000fe200000000ff */
[----:B----4-:R-:W-:Y:S01]  /*7c30*/  FMUL.FTZ R27, R47, R218 ;  /* 0x000000da2f1b7220 */ /* 0x010fe20000410000 */
[----:B------:R-:W-:Y:S01]  /*7c40*/  F2FP.F16.F32.PACK_AB R33, R42, R47 ;  /* 0x0000002f2a21723e */ /* 0x000fe200000000ff */
[----:B------:R-:W-:Y:S01]  /*7c50*/  STSM.16.M88.2 [R0+0x2d500], R30 ;  /* 0x02d5001e00007844 */ /* 0x000fe20000000100 */
[----:B------:R-:W-:Y:S01]  /*7c60*/  UMOV UR14, UR5 ;  /* 0x00000005000e7c82 */ /* 0x000fe20008000000 */
[----:B------:R-:W-:Y:S01]  /*7c70*/  FMUL.FTZ R27, R27, R22 ;  /* 0x000000161b1b7220 */ /* 0x000fe20000410000 */
[----:B------:R-:W-:Y:S01]  /*7c80*/  IMAD R22, R4, 0x2000, R17 ;  /* 0x0000200004167824 */ /* 0x000fe200078e0211 */
[----:B------:R-:W-:Y:S01]  /*7c90*/  STSM.16.M88.2 [R0+0x2dd00], R32 ;  /* 0x02dd002000007844 */ /* 0x000fe20000000100 */
[----:B------:R-:W-:Y:S01]  /*7ca0*/  VIADD R14, R13, 0xb0 ;  /* 0x000000b00d0e7836 */ /* 0x000fe20000000000 */
[----:B-1----:R-:W-:Y:S01]  /*7cb0*/  F2FP.F16.F32.PACK_AB R21, R44, R49 ;  /* 0x000000312c15723e */ /* 0x002fe200000000ff */
[----:B------:R-:W-:-:S02]  /*7cc0*/  VIADD R15, R22, 0x24100 ;  /* 0x00024100160f7836 */ /* 0x000fc40000000000 */
[----:B------:R-:W-:Y:S01]  /*7cd0*/  FMUL.FTZ R223, R44, R223 ;  /* 0x000000df2cdf7220 */ /* 0x000fe20000410000 */
[----:B------:R-:W-:Y:S01]  /*7ce0*/  F2FP.F16.F32.PACK_AB R35, R28, R27 ;  /* 0x0000001b1c23723e */ /* 0x000fe200000000ff */
[----:B------:R-:W-:Y:S01]  /*7cf0*/  STSM.16.M88.2 [R0+0x2e500], R20 ;  /* 0x02e5001400007844 */ /* 0x000fe20000000100 */
[----:B------:R-:W-:Y:S01]  /*7d00*/  SHF.R.U32.HI R15, RZ, 0x4, R15 ;  /* 0x00000004ff0f7819 */ /* 0x000fe2000001160f */
[----:B------:R-:W-:Y:S01]  /*7d10*/  FMUL.FTZ R223, R223, R48 ;  /* 0x00000030dfdf7220 */ /* 0x000fe20000410000 */
[----:B------:R-:W-:Y:S01]  /*7d20*/  @!PT LDS RZ, [RZ] ;  /* 0x00000000fffff984 */ /* 0x000fe20000000800 */
[----:B------:R-:W-:Y:S01]  /*7d30*/  @!PT LDS RZ, [RZ] ;  /* 0x00000000fffff984 */ /* 0x000fe20000000800 */
[----:B------:R-:W-:Y:S01]  /*7d40*/  @!PT LDS RZ, [RZ] ;  /* 0x00000000fffff984 */ /* 0x000fe20000000800 */
[----:B------:R-:W-:Y:S01]  /*7d50*/  @!PT LDS RZ, [RZ] ;  /* 0x00000000fffff984 */ /* 0x000fe20000000800 */
[----:B------:R1:W-:Y:S06]  /*7d60*/  MEMBAR.ALL.CTA ;  /* 0x0000000000007992 */ /* 0x0003ec0000008000 */
[----:B-1----:R-:W1:Y:S01]  /*7d70*/  FENCE.VIEW.ASYNC.S ;  /* 0x00000000000073c6 */ /* 0x002e620000000000 */
[----:B------:R-:W-:Y:S01]  /*7d80*/  LOP3.LUT R23, R15, 0x3fff, RZ, 0xc0, !PT ;  /* 0x00003fff0f177812 */ /* 0x000fe200078ec0ff */
[----:B------:R-:W-:Y:S01]  /*7d90*/  VIADD R15, R13, 0x130 ;  /* 0x000001300d0f7836 */ /* 0x000fe20000000000 */
[----:B------:R-:W-:-:S02]  /*7da0*/  F2FP.F16.F32.PACK_AB R27, R223, R46 ;  /* 0x0000002edf1b723e */ /* 0x000fc400000000ff */
[C---:B------:R-:W-:Y:S01]  /*7db0*/  R2UR UR56, R23.reuse ;  /* 0x00000000173872ca */ /* 0x040fe200000e0000 */
[----:B------:R-:W-:-:S05]  /*7dc0*/  VIADD R5, R23, 0x80 ;  /* 0x0000008017057836 */ /* 0x000fca0000000000 */
[----:B------:R-:W-:Y:S01]  /*7dd0*/  R2UR UR48, R5 ;  /* 0x00000000053072ca */ /* 0x000fe200000e0000 */
[----:B------:R-:W-:-:S05]  /*7de0*/  VIADD R5, R13, 0x90 ;  /* 0x000000900d057836 */ /* 0x000fca0000000000 */
[----:B------:R-:W-:Y:S01]  /*7df0*/  R2UR UR4, R5 ;  /* 0x00000000050472ca */ /* 0x000fe200000e0000 */
[----:B------:R-:W-:Y:S01]  /*7e00*/  UMOV UR8, UR56 ;  /* 0x0000003800087c82 */ /* 0x000fe20008000000 */
[----:B------:R-:W-:Y:S01]  /*7e10*/  UMOV UR12, UR56 ;  /* 0x00000038000c7c82 */ /* 0x000fe20008000000 */
[----:B------:R-:W-:Y:S01]  /*7e20*/  UMOV UR16, UR56 ;  /* 0x0000003800107c82 */ /* 0x000fe20008000000 */
[----:B------:R-:W-:Y:S01]  /*7e30*/  VIADD R5, R13, 0x190 ;  /* 0x000001900d057836 */ /* 0x000fe20000000000 */
[----:B-1----:R-:W-:Y:S04]  /*7e40*/  BAR.SYNC.DEFER_BLOCKING 0x9, 0x100 ;  /* 0x0244000000007b1d */ /* 0x002fe80000010000 */
[----:B------:R-:W-:Y:S01]  /*7e50*/  R2UR UR54, R5 ;  /* 0x00000000053672ca */ /* 0x000fe200000e0000 */
[----:B------:R-:W-:Y:S01]  /*7e60*/  VIADD R5, R23, 0x100 ;  /* 0x0000010017057836 */ /* 0x000fe20000000000 */
[----:B------:R-:W-:Y:S01]  /*7e70*/  UMOV UR52, UR48 ;  /* 0x0000003000347c82 */ /* 0x000fe20008000000 */
[----:B------:R-:W-:-:S03]  /*7e80*/  UMOV UR44, UR48 ;  /* 0x00000030002c7c82 */ /* 0x000fc60008000000 */
[----:B------:R-:W-:Y:S01]  /*7e90*/  R2UR UR28, R5 ;  /* 0x00000000051c72ca */ /* 0x000fe200000e0000 */
[----:B------:R-:W-:-:S05]  /*7ea0*/  VIADD R5, R13, 0xa0 ;  /* 0x000000a00d057836 */ /* 0x000fca0000000000 */
[----:B------:R-:W-:Y:S01]  /*7eb0*/  R2UR UR42, R5 ;  /* 0x00000000052a72ca */ /* 0x000fe200000e0000 */
[----:B------:R-:W-:-:S05]  /*7ec0*/  VIADD R5, R13, 0x1a0 ;  /* 0x000001a00d057836 */ /* 0x000fca0000000000 */
[----:B------:R-:W-:Y:S01]  /*7ed0*/  R2UR UR34, R5 ;  /* 0x00000000052272ca */ /* 0x000fe200000e0000 */
[----:B------:R-:W-:Y:S01]  /*7ee0*/  UMOV UR40, UR28 ;  /* 0x0000001c00287c82 */ /* 0x000fe20008000000 */
[----:B------:R-:W-:Y:S01]  /*7ef0*/  UMOV UR36, UR28 ;  /* 0x0000001c00247c82 */ /* 0x000fe20008000000 */
[----:B------:R-:W-:Y:S01]  /*7f00*/  UMOV UR32, UR28 ;  /* 0x0000001c00207c82 */ /* 0x000fe20008000000 */
[----:B------:R1:W-:Y:S01]  /*7f10*/  STSM.16.M88.2 [R0+0x2ed00], R8 ;  /* 0x02ed000800007844 */ /* 0x0003e20000000100 */
[----:B------:R-:W-:Y:S01]  /*7f20*/  UMOV UR24, UR28 ;  /* 0x0000001c00187c82 */ /* 0x000fe20008000000 */
[----:B------:R-:W-:Y:S02]  /*7f30*/  VIADD R5, R23, 0x180 ;  /* 0x0000018017057836 */ /* 0x000fe40000000000 */
[----:B------:R-:W-:Y:S03]  /*7f40*/  STSM.16.M88.2 [R0+0x2f500], R24 ;  /* 0x02f5001800007844 */ /* 0x000fe60000000100 */
[----:B------:R-:W-:Y:S01]  /*7f50*/  R2UR UR20, R5 ;  /* 0x00000000051472ca */ /* 0x000fe200000e0000 */
[----:B------:R2:W-:Y:S01]  /*7f60*/  STSM.16.M88.2 [R0+0x2fd00], R6 ;  /* 0x02fd000600007844 */ /* 0x0005e20000000100 */
[----:B------:R-:W-:-:S03]  /*7f70*/  IMAD R5, R4, 0x2800, R17 ;  /* 0x0000280004057824 */ /* 0x000fc600078e0211 */
[----:B------:R-:W-:Y:S01]  /*7f80*/  STSM.16.M88.2 [R0+0x30500], R34 ;  /* 0x0305002200007844 */ /* 0x000fe20000000100 */
[----:B-1----:R-:W-:Y:S02]  /*7f90*/  MOV R8, UR59 ;  /* 0x0000003b00087c02 */ /* 0x002fe40008000f00 */
[----:B------:R-:W-:Y:S01]  /*7fa0*/  MOV R9, UR58 ;  /* 0x0000003a00097c02 */ /* 0x000fe20008000f00 */
[----:B------:R1:W-:Y:S01]  /*7fb0*/  STSM.16.M88.2 [R0+0x30d00], R26 ;  /* 0x030d001a00007844 */ /* 0x0003e20000000100 */
[----:B------:R-:W-:Y:S01]  /*7fc0*/  WARPGROUP.ARRIVE ;  /* 0x00000000000079c5 */ /* 0x000fe20000000000 */
[----:B------:R-:W-:Y:S01]  /*7fd0*/  SHF.R.U32.HI R5, RZ, 0x4, R5 ;  /* 0x00000004ff057819 */ /* 0x000fe20000011605 */
[----:B--2---:R-:W-:-:S03]  /*7fe0*/  VIADD R6, R13, 0x10 ;  /* 0x000000100d067836 */ /* 0x004fc60000000000 */
[----:B------:R-:W-:Y:S01]  /*7ff0*/  LOP3.LUT R5, R5, 0x3fff, RZ, 0xc0, !PT ;  /* 0x00003fff05057812 */ /* 0x000fe200078ec0ff */
[----:B------:R-:W-:Y:S01]  /*8000*/  HGMMA.64x16x16.F32 R136, gdesc[UR56].tnspA.tnspB, R136, gsb0 ;  /* 0x60200000388879f0 */ /* 0x000fe20008000888 */
        /* <DEDUP_REMOVED lines=14> */
[----:B------:R-:W-:-:S04]  /*80f0*/  SHF.R.U32.HI R6, RZ, 0x4, R6 ;  /* 0x00000004ff067819 */ /* 0x000fc80000011606 */
[----:B------:R-:W-:Y:S01]  /*8100*/  LOP3.LUT R216, R6, 0x3fff, RZ, 0xc0, !PT ;  /* 0x00003fff06d87812 */ /* 0x000fe200078ec0ff */
[----:B------:R-:W-:Y:S02]  /*8110*/  WARPGROUP.DEPBAR.LE gsb0, 0x0 ;  /* 0x00008000000079c5 */ /* 0x000fe40000010000 */
[----:B------:R-:W-:Y:S01]  /*8120*/  WARPGROUP.ARRIVE ;  /* 0x00000000000079c5 */ /* 0x000fe20000000000 */
[----:B------:R-:W-:-:S05]  /*8130*/  LOP3.LUT R6, R216, 0x400000, RZ, 0xfc, !PT ;  /* 0x00400000d8067812 */ /* 0x000fca00078efcff */
        /* <DEDUP_REMOVED lines=29> */
[----:B------:R-:W-:Y:S01]  /*8310*/  MOV R7, UR59 ;  /* 0x0000003b00077c02 */ /* 0x000fe20008000f00 */
[----:B------:R-:W-:Y:S01]  /*8320*/  UMOV UR59, UR7 ;  /* 0x00000007003b7c82 */ /* 0x000fe20008000000 */
[----:B------:R-:W-:Y:S01]  /*8330*/  MOV R11, UR58 ;  /* 0x0000003a000b7c02 */ /* 0x000fe20008000f00 */
[----:B------:R-:W-:Y:S01]  /*8340*/  UMOV UR58, UR10 ;  /* 0x0000000a003a7c82 */ /* 0x000fe20008000000 */
[----:B------:R-:W-:Y:S01]  /*8350*/  R2UR UR10, R14 ;  /* 0x000000000e0a72ca */ /* 0x000fe200000e0000 */
[----:B------:R-:W-:Y:S01]  /*8360*/  UMOV UR4, UR20 ;  /* 0x0000001400047c82 */ /* 0x000fe20008000000 */
[----:B------:R-:W-:Y:S01]  /*8370*/  MOV R10, UR59 ;  /* 0x0000003b000a7c02 */ /* 0x000fe20008000f00 */
[----:B------:R-:W-:Y:S01]  /*8380*/  UMOV UR59, UR11 ;  /* 0x0000000b003b7c82 */ /* 0x000fe20008000000 */
[----:B------:R-:W-:Y:S01]  /*8390*/  UMOV UR11, 0x40 ;  /* 0x00000040000b7882 */ /* 0x000fe20000000000 */
[----:B------:R-:W-:Y:S01]  /*83a0*/  R2UR UR6, R15 ;  /* 0x000000000f0672ca */ /* 0x000fe200000e0000 */
[----:B------:R-:W-:Y:S01]  /*83b0*/  UMOV UR7, 0x40 ;  /* 0x0000004000077882 */ /* 0x000fe20000000000 */
[C---:B------:R-:W-:Y:S01]  /*83c0*/  VIADD R14, R13.reuse, 0x1b0 ;  /* 0x000001b00d0e7836 */ /* 0x040fe20000000000 */
[----:B------:R-:W-:Y:S01]  /*83d0*/  MOV R12, UR59 ;  /* 0x0000003b000c7c02 */ /* 0x000fe20008000f00 */
[----:B------:R-:W-:Y:S01]  /*83e0*/  VIADD R13, R13, 0x230 ;  /* 0x000002300d0d7836 */ /* 0x000fe20000000000 */
[----:B------:R-:W-:Y:S01]  /*83f0*/  MOV R222, UR58 ;  /* 0x0000003a00de7c02 */ /* 0x000fe20008000f00 */
[----:B------:R-:W-:Y:S01]  /*8400*/  UMOV UR59, 0x8 ;  /* 0x00000008003b7882 */ /* 0x000fe20000000000 */
[----:B------:R-:W-:Y:S01]  /*8410*/  R2UR UR14, R14 ;  /* 0x000000000e0e72ca */ /* 0x000fe200000e0000 */
[----:B------:R-:W-:-:S02]  /*8420*/  VIADD R14, R6, 0x80 ;  /* 0x00000080060e7836 */ /* 0x000fc40000000000 */
[----:B------:R-:W-:Y:S01]  /*8430*/  IMAD.U32 R21, RZ, RZ, UR59 ;  /* 0x0000003bff157e24 */ /* 0x000fe2000f8e00ff */
        /* <DEDUP_REMOVED lines=12> */
[----:B------:R-:W-:Y:S01]  /*8500*/  UMOV UR57, UR19 ;  /* 0x0000001300397c82 */ /* 0x000fe20008000000 */
[----:B------:R-:W-:Y:S01]  /*8510*/  MOV R219, UR56 ;  /* 0x0000003800db7c02 */ /* 0x000fe20008000f00 */
[----:B------:R-:W-:Y:S01]  /*8520*/  UMOV UR56, UR12 ;  /* 0x0000000c00387c82 */ /* 0x000fe20008000000 */
[----:B------:R-:W-:Y:S01]  /*8530*/  MOV R218, UR57 ;  /* 0x0000003900da7c02 */ /* 0x000fe20008000f00 */
[----:B------:R-:W-:Y:S01]  /*8540*/  UMOV UR57, UR13 ;  /* 0x0000000d00397c82 */ /* 0x000fe20008000000 */
[----:B------:R-:W-:Y:S01]  /*8550*/  UMOV UR12, UR20 ;  /* 0x00000014000c7c82 */ /* 0x000fe20008000000 */
[----:B------:R-:W-:Y:S01]  /*8560*/  UMOV UR13, UR21 ;  /* 0x00000015000d7c82 */ /* 0x000fe20008000000 */
[----:B------:R-:W-:-:S02]  /*8570*/  MOV R221, UR56 ;  /* 0x0000003800dd7c02 */ /* 0x000fc40008000f00 */
[----:B------:R-:W-:Y:S01]  /*8580*/  MOV R220, UR57 ;  /* 0x0000003900dc7c02 */ /* 0x000fe20008000f00 */
[----:B------:R-:W-:Y:S01]  /*8590*/  UMOV UR57, 0x40000040 ;  /* 0x4000004000397882 */ /* 0x000fe20000000000 */
[----:B------:R-:W-:Y:S02]  /*85a0*/  WARPGROUP.DEPBAR.LE gsb0, 0x0 ;  /* 0x00008000000079c5 */ /* 0x000fe40000010000 */
[----:B------:R-:W-:-:S06]  /*85b0*/  WARPGROUP.ARRIVE ;  /* 0x00000000000079c5 */ /* 0x000fcc0000000000 */
[----:B------:R-:W-:Y:S01]  /*85c0*/  HGMMA.64x16x16.F32 R168, gdesc[UR16].tnspA.tnspB, R168, gsb0 ;  /* 0x6020000010a879f0 */ /* 0x000fe200080008a8 */
[----:B------:R-:W-:Y:S01]  /*85d0*/  R2UR UR16, R5 ;  /* 0x00000000051072ca */ /* 0x000fe200000e0000 */
[----:B------:R-:W-:Y:S01]  /*85e0*/  UMOV UR17, UR21 ;  /* 0x0000001500117c82 */ /* 0x000fe20008000000 */
[----:B------:R-:W-:Y:S01]  /*85f0*/  R2UR UR18, R13 ;  /* 0x000000000d1272ca */ /* 0x000fe200000e0000 */
[----:B------:R-:W-:Y:S01]  /*8600*/  UMOV UR19, 0x40 ;  /* 0x0000004000137882 */ /* 0x000fe20000000000 */
[----:B------:R-:W-:-:S09]  /*8610*/  VIADD R13, R5, 0x80 ;  /* 0x00000080050d7836 */ /* 0x000fd20000000000 */
        /* <DEDUP_REMOVED lines=15> */
[----:B------:R-:W-:Y:S02]  /*8710*/  UMOV UR29, 0x40000040 ;  /* 0x40000040001d7882 */ /* 0x000fe40000000000 */
        /* <DEDUP_REMOVED lines=14> */
[----:B------:R-:W-:-:S13]  /*8800*/  R2UR UR24, R6 ;  /* 0x00000000061872ca */ /* 0x000fda00000e0000 */
[----:B------:R-:W-:Y:S02]  /*8810*/  UMOV UR58, UR24 ;  /* 0x00000018003a7c82 */ /* 0x000fe40008000000 */
[----:B------:R-:W-:Y:S01]  /*8820*/  IMAD.U32 R20, RZ, RZ, UR58 ;  /* 0x0000003aff147e24 */ /* 0x000fe2000f8e00ff */
        /* <DEDUP_REMOVED lines=10> */
[----:B------:R-:W-:Y:S01]  /*88d0*/  VIADD R13, R6, 0x100 ;  /* 0x00000100060d7836 */ /* 0x000fe20000000000 */
[----:B------:R-:W-:Y:S01]  /*88e0*/  R2UR UR5, R14 ;  /* 0x000000000e0572ca */ /* 0x000fe200000e0000 */
[----:B------:R-:W-:Y:S02]  /*88f0*/  WARPGROUP.DEPBAR.LE gsb0, 0x0 ;  /* 0x00008000000079c5 */ /* 0x000fe40000010000 */
[----:B------:R-:W-:-:S06]  /*8900*/  WARPGROUP.ARRIVE ;  /* 0x00000000000079c5 */ /* 0x000fcc0000000000 */
[----:B------:R-:W-:Y:S03]  /*8910*/  HGMMA.64x16x16.F32 R184, gdesc[UR12].tnspA.tnspB, R184, gsb0 ;  /* 0x602000000cb879f0 */ /* 0x000fe600080008b8 */
[----:B------:R-:W-:Y:S02]  /*8920*/  WARPGROUP.DEPBAR.LE gsb0, 0x0 ;  /* 0x00008000000079c5 */ /* 0x000fe40000010000 */
[----:B------:R-:W-:-:S06]  /*8930*/  WARPGROUP.ARRIVE ;  /* 0x00000000000079c5 */ /* 0x000fcc0000000000 */
[----:B------:R-:W-:Y:S03]  /*8940*/  HGMMA.64x16x16.F32 R200, gdesc[UR16].tnspA.tnspB, R200, gsb0 ;  /* 0x6020000010c879f0 */ /* 0x000fe600080008c8 */
        /* <DEDUP_REMOVED lines=14> */
[----:B------:R-:W-:Y:S01]  /*8a30*/  IMAD.U32 R14, RZ, RZ, UR58 ;  /* 0x0000003aff0e7e24 */ /* 0x000fe2000f8e00ff */
[----:B------:R-:W-:Y:S01]  /*8a40*/  R2UR UR5, R13 ;  /* 0x000000000d0572ca */ /* 0x000fe200000e0000 */
[----:B------:R-:W-:Y:S01]  /*8a50*/  IMAD.U32 R15, RZ, RZ, UR59 ;  /* 0x0000003bff0f7e24 */ /* 0x000fe2000f8e00ff */
[----:B------:R-:W-:Y:S02]  /*8a60*/  WARPGROUP.DEPBAR.LE gsb0, 0x0 ;  /* 0x00008000000079c5 */ /* 0x000fe40000010000 */
[----:B------:R-:W-:-:S06]  /*8a70*/  WARPGROUP.ARRIVE ;  /* 0x00000000000079c5 */ /* 0x000fcc0000000000 */
[----:B------:R-:W-:Y:S01]  /*8a80*/  HGMMA.64x64x16.F32 R24, gdesc[UR56].tnspA, R24, gsb0 ;  /* 0x20e00000381879f0 */ /* 0x000fe20008000818 */
[----:B------:R-:W-:Y:S01]  /*8a90*/  R2UR UR59, R12 ;  /* 0x000000000c3b72ca */ /* 0x000fe200000e0000 */
[----:B------:R-:W-:Y:S01]  /*8aa0*/  VIADD R12, R5, 0x100 ;  /* 0x00000100050c7836 */ /* 0x000fe20000000000 */
[----:B------:R-:W-:Y:S02]  /*8ab0*/  R2UR UR58, R222 ;  /* 0x00000000de3a72ca */ /* 0x000fe400000e0000 */
[----:B------:R-:W-:Y:S02]  /*8ac0*/  R2UR UR57, R220 ;  /* 0x00000000dc3972ca */ /* 0x000fe400000e0000 */
[----:B------:R-:W-:Y:S02]  /*8ad0*/  R2UR UR56, R221 ;  /* 0x00000000dd3872ca */ /* 0x000fe400000e0000 */
[----:B------:R-:W-:-:S05]  /*8ae0*/  R2UR UR4, R12 ;  /* 0x000000000c0472ca */ /* 0x000fca00000e0000 */
        /* <DEDUP_REMOVED lines=10> */
[----:B------:R-:W-:-:S02]  /*8b90*/  WARPGROUP.DEPBAR.LE gsb0, 0x0 ;  /* 0x00008000000079c5 */ /* 0x000fc40000010000 */
[----:B------:R-:W-:-:S06]  /*8ba0*/  WARPGROUP.ARRIVE ;  /* 0x00000000000079c5 */ /* 0x000fcc0000000000 */
[----:B------:R-:W-:Y:S01]  /*8bb0*/  HGMMA.64x64x16.F32 R24, gdesc[UR56].tnspA, R24, gsb0 ;  /* 0x20e00000381879f0 */ /* 0x000fe20008000818 */
[----:B------:R-:W-:Y:S01]  /*8bc0*/  R2UR UR59, R10 ;  /* 0x000000000a3b72ca */ /* 0x000fe200000e0000 */
[----:B------:R-:W-:Y:S01]  /*8bd0*/  VIADD R10, R5, 0x180 ;  /* 0x00000180050a7836 */ /* 0x000fe20000000000 */
[----:B------:R-:W-:Y:S01]  /*8be0*/  R2UR UR58, R11 ;  /* 0x000000000b3a72ca */ /* 0x000fe200000e0000 */
[C---:B------:R-:W-:Y:S01]  /*8bf0*/  VIADD R11, R6.reuse, 0x180 ;  /* 0x00000180060b7836 */ /* 0x040fe20000000000 */
[----:B------:R-:W-:Y:S01]  /*8c00*/  UMOV UR57, 0x40000040 ;  /* 0x4000004000397882 */ /* 0x000fe20000000000 */
[----:B------:R-:W-:Y:S01]  /*8c10*/  VIADD R6, R6, 0x200 ;  /* 0x0000020006067836 */ /* 0x000fe20000000000 */
[----:B------:R-:W-:Y:S02]  /*8c20*/  R2UR UR4, R10 ;  /* 0x000000000a0472ca */ /* 0x000fe400000e0000 */
[----:B------:R-:W-:-:S05]  /*8c30*/  R2UR UR5, R11 ;  /* 0x000000000b0572ca */ /* 0x000fca00000e0000 */
[----:B------:R-:W-:Y:S01]  /*8c40*/  UMOV UR49, UR59 ;  /* 0x0000003b00317c82 */ /* 0x000fe20008000000 */
[----:B------:R-:W-:Y:S01]  /*8c50*/  UMOV UR59, 0x8 ;  /* 0x00000008003b7882 */ /* 0x000fe20000000000 */
[----:B------:R-:W-:Y:S01]  /*8c60*/  UMOV UR48, UR58 ;  /* 0x0000003a00307c82 */ /* 0x000fe20008000000 */
[----:B------:R-:W-:-:S03]  /*8c70*/  IMAD.U32 R11, RZ, RZ, UR59 ;  /* 0x0000003bff0b7e24 */ /* 0x000fc6000f8e00ff */
[----:B------:R-:W-:Y:S02]  /*8c80*/  UMOV UR56, UR4 ;  /* 0x0000000400387c82 */ /* 0x000fe40008000000 */
[----:B------:R-:W-:Y:S01]  /*8c90*/  UMOV UR58, UR5 ;  /* 0x00000005003a7c82 */ /* 0x000fe20008000000 */
[----:B------:R-:W-:Y:S01]  /*8ca0*/  R2UR UR5, R6 ;  /* 0x00000000060572ca */ /* 0x000fe200000e0000 */
[----:B------:R-:W-:Y:S01]  /*8cb0*/  IMAD.U32 R10, RZ, RZ, UR58 ;  /* 0x0000003aff0a7e24 */ /* 0x000fe2000f8e00ff */
[----:B------:R-:W-:Y:S02]  /*8cc0*/  WARPGROUP.DEPBAR.LE gsb0, 0x0 ;  /* 0x00008000000079c5 */ /* 0x000fe40000010000 */
[----:B------:R-:W-:-:S06]  /*8cd0*/  WARPGROUP.ARRIVE ;  /* 0x00000000000079c5 */ /* 0x000fcc0000000000 */
[----:B------:R-:W-:Y:S01]  /*8ce0*/  HGMMA.64x64x16.F32 R24, gdesc[UR56].tnspA, R24, gsb0 ;  /* 0x20e00000381879f0 */ /* 0x000fe20008000818 */
[----:B------:R-:W-:Y:S01]  /*8cf0*/  R2UR UR59, R7 ;  /* 0x00000000073b72ca */ /* 0x000fe200000e0000 */
[----:B------:R-:W-:Y:S01]  /*8d00*/  VIADD R7, R5, 0x200 ;  /* 0x0000020005077836 */ /* 0x000fe20000000000 */
[----:B------:R-:W-:Y:S01]  /*8d10*/  R2UR UR58, R217 ;  /* 0x00000000d93a72ca */ /* 0x000fe200000e0000 */
[----:B------:R-:W-:Y:S01]  /*8d20*/  VIADD R217, R23, 0x400 ;  /* 0x0000040017d97836 */ /* 0x000fe20000000000 */
        /* <DEDUP_REMOVED lines=13> */
[----:B------:R-:W-:Y:S01]  /*8e00*/  UMOV UR25, UR29 ;  /* 0x0000001d00197c82 */ /* 0x000fe20008000000 */
[----:B------:R-:W-:Y:S01]  /*8e10*/  UMOV UR21, 0x40000040 ;  /* 0x4000004000157882 */ /* 0x000fe20000000000 */
[----:B------:R-:W-:Y:S01]  /*8e20*/  ULDC.64 UR4, c[0x0][0x2c0] ;  /* 0x0000b00000047ab9 */ /* 0x000fe20000000a00 */
[----:B------:R-:W-:-:S02]  /*8e30*/  WARPGROUP.DEPBAR.LE gsb0, 0x0 ;  /* 0x00008000000079c5 */ /* 0x000fc40000010000 */
[----:B------:R-:W-:-:S06]  /*8e40*/  WARPGROUP.ARRIVE ;  /* 0x00000000000079c5 */ /* 0x000fcc0000000000 */
[----:B------:R-:W-:Y:S01]  /*8e50*/  HGMMA.64x64x16.F32 R24, gdesc[UR56].tnspA, R24, gsb0 ;  /* 0x20e00000381879f0 */ /* 0x000fe20008000818 */
[----:B------:R-:W-:Y:S01]  /*8e60*/  R2UR UR59, R8 ;  /* 0x00000000083b72ca */ /* 0x000fe200000e0000 */
[----:B------:R-:W-:Y:S01]  /*8e70*/  UMOV UR57, 0x40000040 ;  /* 0x4000004000397882 */ /* 0x000fe20000000000 */
[----:B------:R-:W-:Y:S01]  /*8e80*/  R2UR UR58, R9 ;  /* 0x00000000093a72ca */ /* 0x000fe200000e0000 */
[----:B------:R-:W-:Y:S01]  /*8e90*/  VIADD R8, R23, 0x480 ;  /* 0x0000048017087836 */ /* 0x000fe20000000000 */
[----:B------:R-:W-:Y:S01]  /*8ea0*/  R2UR UR56, R217 ;  /* 0x00000000d93872ca */ /* 0x000fe200000e0000 */
[----:B------:R-:W-:-:S05]  /*8eb0*/  VIADD R217, R23, 0x500 ;  /* 0x0000050017d97836 */ /* 0x000fca0000000000 */
[----:B------:R-:W-:Y:S01]  /*8ec0*/  R2UR UR28, R217 ;  /* 0x00000000d91c72ca */ /* 0x000fe200000e0000 */
        /* <DEDUP_REMOVED lines=26> */
[----:B------:R-:W-:Y:S01]  /*9070*/  UMOV UR32, UR28 ;  /* 0x0000001c00207c82 */ /* 0x000fe20008000000 */
[----:B------:R-:W-:Y:S01]  /*9080*/  UMOV UR33, UR29 ;  /* 0x0000001d00217c82 */ /* 0x000fe20008000000 */
[----:B------:R-:W-:Y:S01]  /*9090*/  UMOV UR24, UR28 ;  /* 0x0000001c00187c82 */ /* 0x000fe20008000000 */
[----:B------:R-:W-:Y:S01]  /*90a0*/  VIADD R23, R23, 0x580 ;  /* 0x0000058017177836 */ /* 0x000fe20000000000 */
[----:B------:R-:W-:Y:S01]  /*90b0*/  UMOV UR9, UR21 ;  /* 0x0000001500097c82 */ /* 0x000fe20008000000 */
[----:B------:R-:W-:Y:S01]  /*90c0*/  IMAD.SHL.U32 R8, R3, 0x4000, RZ ;  /* 0x0000400003087824 */ /* 0x000fe200078e00ff */
[----:B------:R-:W-:-:S02]  /*90d0*/  WARPGROUP.DEPBAR.LE gsb0, 0x0 ;  /* 0x00008000000079c5 */ /* 0x000fc40000010000 */
[----:B------:R-:W-:Y:S01]  /*90e0*/  WARPGROUP.ARRIVE ;  /* 0x00000000000079c5 */ /* 0x000fe20000000000 */
[----:B------:R-:W-:Y:S02]  /*90f0*/  R2UR UR20, R23 ;  /* 0x00000000171472ca */ /* 0x000fe400000e0000 */
[----:B------:R-:W-:-:S03]  /*9100*/  IADD3 R9, P0, R8, R230, RZ ;  /* 0x000000e608097210 */ /* 0x000fc60007f1e0ff */
[----:B------:R-:W-:Y:S01]  /*9110*/  HGMMA.64x16x16.F32 R208, gdesc[UR56].tnspA.tnspB, R208, gsb0 ;  /* 0x6020000038d079f0 */ /* 0x000fe200080008d0 */
[----:B------:R-:W-:Y:S02]  /*9120*/  LEA.HI.X.SX32 R218, R8, R235, 0x1, P0 ;  /* 0x000000eb08da7211 */ /* 0x000fe400000f0eff */
[----:B------:R-:W-:-:S04]  /*9130*/  LEA R8, P0, R9, UR4, 0x2 ;  /* 0x0000000409087c11 */ /* 0x000fc8000f8010ff */
[----:B------:R-:W-:Y:S01]  /*9140*/  LEA.HI.X R9, R9, UR5, R218, 0x2, P0 ;  /* 0x0000000509097c11 */ /* 0x000fe200080f14da */
[----:B------:R-:W-:Y:S02]  /*9150*/  WARPGROUP.DEPBAR.LE gsb0, 0x0 ;  /* 0x00008000000079c5 */ /* 0x000fe40000010000 */
[----:B------:R-:W-:Y:S01]  /*9160*/  WARPGROUP.ARRIVE ;  /* 0x00000000000079c5 */ /* 0x000fe20000000000 */
[----:B------:R-:W-:Y:S01]  /*9170*/  UMOV UR8, UR20 ;  /* 0x0000001400087c82 */ /* 0x000fe20008000000 */
[----:B------:R-:W-:Y:S01]  /*9180*/  UMOV UR4, UR20 ;  /* 0x0000001400047c82 */ /* 0x000fe20008000000 */
[----:B------:R-:W-:Y:S01]  /*9190*/  UMOV UR5, UR21 ;  /* 0x0000001500057c82 */ /* 0x000fe20008000000 */
[----:B------:R-:W-:Y:S01]  /*91a0*/  UMOV UR12, UR20 ;  /* 0x00000014000c7c82 */ /* 0x000fe20008000000 */
[----:B------:R-:W-:Y:S01]  /*91b0*/  UMOV UR13, UR21 ;  /* 0x00000015000d7c82 */ /* 0x000fe20008000000 */
[----:B------:R-:W-:Y:S01]  /*91c0*/  HGMMA.64x16x16.F32 R144, gdesc[UR48].tnspA.tnspB, R144, gsb0 ;  /* 0x60200000309079f0 */ /* 0x000fe20008000890 */
[----:B------:R-:W-:Y:S01]  /*91d0*/  UMOV UR50, UR44 ;  /* 0x0000002c00327c82 */ /* 0x000fe20008000000 */
[----:B------:R-:W-:Y:S01]  /*91e0*/  UMOV UR51, UR45 ;  /* 0x0000002d00337c82 */ /* 0x000fe20008000000 */
[----:B------:R-:W-:Y:S01]  /*91f0*/  UMOV UR44, UR48 ;  /* 0x00000030002c7c82 */ /* 0x000fe20008000000 */
[----:B------:R-:W-:Y:S01]  /*9200*/  UMOV UR45, UR49 ;  /* 0x00000031002d7c82 */ /* 0x000fe20008000000 */
[----:B------:R-:W-:Y:S01]  /*9210*/  UMOV UR16, UR20 ;  /* 0x0000001400107c82 */ /* 0x000fe20008000000 */
[----:B------:R-:W-:Y:S01]  /*9220*/  UMOV UR17, UR21 ;  /* 0x0000001500117c82 */ /* 0x000fe20008000000 */
[----:B------:R-:W-:Y:S01]  /*9230*/  VIADD R22, R22, 0x14100 ;  /* 0x0001410016167836 */ /* 0x000fe20000000000 */
[----:B------:R1:W-:Y:S01]  /*9240*/  REDG.E.ADD.F32x4.FTZ.RN.STRONG.GPU desc[UR60][R8.64], R24 ;  /* 0x00000018080079a6 */ /* 0x0003e2000c10f7bc */
[----:B------:R-:W-:-:S02]  /*9250*/  WARPGROUP.DEPBAR.LE gsb0, 0x0 ;  /* 0x00008000000079c5 */ /* 0x000fc40000010000 */
[----:B------:R-:W-:Y:S01]  /*9260*/  WARPGROUP.ARRIVE ;  /* 0x00000000000079c5 */ /* 0x000fe20000000000 */
[----:B------:R-:W-:Y:S01]  /*9270*/  SHF.R.U32.HI R22, RZ, 0x4, R22 ;  /* 0x00000004ff167819 */ /* 0x000fe20000011616 */
[----:B------:R-:W-:Y:S01]  /*9280*/  UMOV UR59, 0x40 ;  /* 0x00000040003b7882 */ /* 0x000fe20000000000 */
[----:B-1----:R-:W-:Y:S01]  /*9290*/  LOP3.LUT R24, R216, 0x80000, RZ, 0xfc, !PT ;  /* 0x00080000d8187812 */ /* 0x002fe200078efcff */
[----:B------:R1:W-:Y:S02]  /*92a0*/  REDG.E.ADD.F32x4.FTZ.RN.STRONG.GPU desc[UR60][R8.64+0x800], R28 ;  /* 0x0008001c080079a6 */ /* 0x0003e4000c10f7bc */
[----:B------:R-:W-:Y:S01]  /*92b0*/  HGMMA.64x16x16.F32 R160, gdesc[UR48].tnspA.tnspB, R160, gsb0 ;  /* 0x6020000030a079f0 */ /* 0x000fe200080008a0 */
[----:B------:R-:W-:Y:S01]  /*92c0*/  UMOV UR50, UR52 ;  /* 0x0000003400327c82 */ /* 0x000fe20008000000 */
[----:B------:R-:W-:Y:S01]  /*92d0*/  UMOV UR51, UR53 ;  /* 0x0000003500337c82 */ /* 0x000fe20008000000 */
[----:B------:R-:W-:Y:S01]  /*92e0*/  UMOV UR52, UR48 ;  /* 0x0000003000347c82 */ /* 0x000fe20008000000 */
[----:B------:R-:W-:Y:S01]  /*92f0*/  UMOV UR53, UR49 ;  /* 0x0000003100357c82 */ /* 0x000fe20008000000 */
[----:B------:R-:W-:Y:S01]  /*9300*/  LOP3.LUT R237, R22, 0x3fff, RZ, 0xc0, !PT ;  /* 0x00003fff16ed7812 */ /* 0x000fe200078ec0ff */
[C---:B------:R-:W-:Y:S01]  /*9310*/  VIADD R23, R24.reuse, 0x80 ;  /* 0x0000008018177836 */ /* 0x040fe20000000000 */
[----:B------:R-:W-:Y:S01]  /*9320*/  PLOP3.LUT P0, PT, PT, PT, UP1, 0x40, 0x0 ;  /* 0x000000000000781c */ /* 0x000fe20003f0e818 */
[----:B------:R-:W-:Y:S01]  /*9330*/  VIADD R25, R24, 0x200 ;  /* 0x0000020018197836 */ /* 0x000fe20000000000 */
[----:B------:R1:W-:Y:S01]  /*9340*/  REDG.E.ADD.F32x4.FTZ.RN.STRONG.GPU desc[UR60][R8.64+0x1000], R32 ;  /* 0x00100020080079a6 */ /* 0x0003e2000c10f7bc */
[----:B------:R-:W-:-:S02]  /*9350*/  WARPGROUP.DEPBAR.LE gsb0, 0x0 ;  /* 0x00008000000079c5 */ /* 0x000fc40000010000 */
[----:B------:R-:W-:Y:S01]  /*9360*/  WARPGROUP.ARRIVE ;  /* 0x00000000000079c5 */ /* 0x000fe20000000000 */
[----:B------:R-:W-:Y:S01]  /*9370*/  IMAD R237, R2, 0x800, R237 ;  /* 0x0000080002ed7824 */ /* 0x000fe200078e02ed */
[----:B------:R1:W-:Y:S04]  /*9380*/  REDG.E.ADD.F32x4.FTZ.RN.STRONG.GPU desc[UR60][R8.64+0x1800], R36 ;  /* 0x00180024080079a6 */ /* 0x0003e8000c10f7bc */
[----:B------:R-:W-:Y:S01]  /*9390*/  HGMMA.64x16x16.F32 R176, gdesc[UR48].tnspA.tnspB, R176, gsb0 ;  /* 0x6020000030b079f0 */ /* 0x000fe200080008b0 */
[C---:B------:R-:W-:Y:S01]  /*93a0*/  VIADD R22, R24.reuse, 0x100 ;  /* 0x0000010018167836 */ /* 0x040fe20000000000 */
[----:B------:R1:W-:Y:S01]  /*93b0*/  REDG.E.ADD.F32x4.FTZ.RN.STRONG.GPU desc[UR60][R8.64+0x2000], R40 ;  /* 0x00200028080079a6 */ /* 0x0003e2000c10f7bc */
[----:B------:R-:W-:Y:S01]  /*93c0*/  VIADD R26, R24, 0x10 ;  /* 0x00000010181a7836 */ /* 0x000fe20000000000 */
[----:B------:R-:W-:-:S02]  /*93d0*/  UMOV UR51, 0x40 ;  /* 0x0000004000337882 */ /* 0x000fc40000000000 */
[----:B------:R1:W-:Y:S04]  /*93e0*/  REDG.E.ADD.F32x4.FTZ.RN.STRONG.GPU desc[UR60][R8.64+0x2800], R44 ;  /* 0x0028002c080079a6 */ /* 0x0003e8000c10f7bc */
[----:B------:R1:W-:Y:S04]  /*93f0*/  REDG.E.ADD.F32x4.FTZ.RN.STRONG.GPU desc[UR60][R8.64+0x3000], R48 ;  /* 0x00300030080079a6 */ /* 0x0003e8000c10f7bc */
[----:B------:R1:W-:Y:S01]  /*9400*/  REDG.E.ADD.F32x4.FTZ.RN.STRONG.GPU desc[UR60][R8.64+0x3800], R52 ;  /* 0x00380034080079a6 */ /* 0x0003e2000c10f7bc */
        /* <DEDUP_REMOVED lines=36> */
[----:B------:R-:W-:Y:S02]  /*9650*/  R2UR UR54, R24 ;  /* 0x00000000183672ca */ /* 0x000fe400000e0000 */
[----:B------:R-:W-:Y:S01]  /*9660*/  R2UR UR52, R237 ;  /* 0x00000000ed3472ca */ /* 0x000fe200000e0000 */
[----:B------:R-:W-:Y:S01]  /*9670*/  UMOV UR55, 0x40 ;  /* 0x0000004000377882 */ /* 0x000fe20000000000 */
[----:B------:R-:W-:Y:S01]  /*9680*/  UMOV UR53, 0x40000040 ;  /* 0x4000004000357882 */ /* 0x000fe20000000000 */
[----:B------:R-:W-:Y:S02]  /*9690*/  WARPGROUP.DEPBAR.LE gsb0, 0x0 ;  /* 0x00008000000079c5 */ /* 0x000fe40000010000 */
[----:B------:R-:W-:-:S08]  /*96a0*/  WARPGROUP.ARRIVE ;  /* 0x00000000000079c5 */ /* 0x000fd00000000000 */
[----:B------:R-:W-:Y:S01]  /*96b0*/  HGMMA.64x16x16.F32 R56, gdesc[UR52].tnspA.tnspB, R56, gsb0 ;  /* 0x60200000343879f0 */ /* 0x000fe20008000838 */
[----:B------:R-:W-:Y:S01]  /*96c0*/  R2UR UR24, R23 ;  /* 0x00000000171872ca */ /* 0x000fe200000e0000 */
[----:B------:R-:W-:Y:S01]  /*96d0*/  UMOV UR56, UR52 ;  /* 0x0000003400387c82 */ /* 0x000fe20008000000 */
[----:B------:R-:W-:-:S11]  /*96e0*/  UMOV UR57, UR53 ;  /* 0x0000003500397c82 */ /* 0x000fd60008000000 */
[----:B------:R-:W-:Y:S01]  /*96f0*/  UMOV UR58, UR24 ;  /* 0x00000018003a7c82 */ /* 0x000fe20008000000 */
[----:B------:R-:W-:Y:S02]  /*9700*/  WARPGROUP.DEPBAR.LE gsb0, 0x0 ;  /* 0x00008000000079c5 */ /* 0x000fe40000010000 */
[----:B------:R-:W-:-:S06]  /*9710*/  WARPGROUP.ARRIVE ;  /* 0x00000000000079c5 */ /* 0x000fcc0000000000 */
[----:B------:R-:W-:Y:S01]  /*9720*/  HGMMA.64x16x16.F32 R64, gdesc[UR56].tnspA.tnspB, R64, gsb0 ;  /* 0x60200000384079f0 */ /* 0x000fe20008000840 */
[----:B------:R-:W-:Y:S01]  /*9730*/  R2UR UR8, R22 ;  /* 0x00000000160872ca */ /* 0x000fe200000e0000 */
[----:B------:R-:W-:Y:S01]  /*9740*/  UMOV UR12, UR52 ;  /* 0x00000034000c7c82 */ /* 0x000fe20008000000 */
[----:B------:R-:W-:Y:S01]  /*9750*/  UMOV UR13, UR53 ;  /* 0x00000035000d7c82 */ /* 0x000fe20008000000 */
[----:B------:R-:W-:-:S10]  /*9760*/  UMOV UR15, 0x40 ;  /* 0x00000040000f7882 */ /* 0x000fd40000000000 */
[----:B------:R-:W-:Y:S01]  /*9770*/  UMOV UR14, UR8 ;  /* 0x00000008000e7c82 */ /* 0x000fe20008000000 */
[----:B------:R-:W-:Y:S02]  /*9780*/  WARPGROUP.DEPBAR.LE gsb0, 0x0 ;  /* 0x00008000000079c5 */ /* 0x000fe40000010000 */
[----:B------:R-:W-:-:S06]  /*9790*/  WARPGROUP.ARRIVE ;  /* 0x00000000000079c5 */ /* 0x000fcc0000000000 */
[----:B------:R-:W-:Y:S01]  /*97a0*/  HGMMA.64x16x16.F32 R72, gdesc[UR12].tnspA.tnspB, R72, gsb0 ;  /* 0x602000000c4879f0 */ /* 0x000fe20008000848 */
[----:B------:R-:W-:-:S05]  /*97b0*/  VIADD R22, R24, 0x180 ;  /* 0x0000018018167836 */ /* 0x000fca0000000000 */
        /* <DEDUP_REMOVED lines=8> */
[----:B------:R-:W-:Y:S01]  /*9840*/  R2UR UR4, R25 ;  /* 0x00000000190472ca */ /* 0x000fe200000e0000 */
[----:B------:R-:W-:Y:S01]  /*9850*/  IMAD.U32 R218, RZ, RZ, UR10 ;  /* 0x0000000affda7e24 */ /* 0x000fe2000f8e00ff */
[----:B------:R-:W-:Y:S01]  /*9860*/  UMOV UR8, UR52 ;  /* 0x0000003400087c82 */ /* 0x000fe20008000000 */
[----:B------:R-:W-:Y:S01]  /*9870*/  IMAD.U32 R219, RZ, RZ, UR11 ;  /* 0x0000000bffdb7e24 */ /* 0x000fe2000f8e00ff */
[----:B------:R-:W-:Y:S01]  /*9880*/  UMOV UR9, UR53 ;  /* 0x0000003500097c82 */ /* 0x000fe20008000000 */
[----:B------:R-:W-:-:S08]  /*9890*/  UMOV UR11, 0x40 ;  /* 0x00000040000b7882 */ /* 0x000fd00000000000 */
[----:B------:R-:W-:Y:S01]  /*98a0*/  UMOV UR10, UR4 ;  /* 0x00000004000a7c82 */ /* 0x000fe20008000000 */
[----:B------:R-:W-:Y:S02]  /*98b0*/  WARPGROUP.DEPBAR.LE gsb0, 0x0 ;  /* 0x00008000000079c5 */ /* 0x000fe40000010000 */
[----:B------:R-:W-:-:S06]  /*98c0*/  WARPGROUP.ARRIVE ;  /* 0x00000000000079c5 */ /* 0x000fcc0000000000 */
[----:B------:R-:W-:Y:S01]  /*98d0*/  HGMMA.64x16x16.F32 R88, gdesc[UR8].tnspA.tnspB, R88, gsb0 ;  /* 0x60200000085879f0 */ /* 0x000fe20008000858 */
[----:B------:R-:W-:Y:S01]  /*98e0*/  VIADD R25, R237, 0x80 ;  /* 0x00000080ed197836 */ /* 0x000fe20000000000 */
[----:B------:R-:W-:-:S04]  /*98f0*/  R2UR UR46, R26 ;  /* 0x000000001a2e72ca */ /* 0x000fc800000e0000 */
[----:B------:R-:W-:Y:S01]  /*9900*/  R2UR UR44, R25 ;  /* 0x00000000192c72ca */ /* 0x000fe200000e0000 */
[----:B------:R-:W-:Y:S01]  /*9910*/  UMOV UR47, 0x40 ;  /* 0x00000040002f7882 */ /* 0x000fe20000000000 */
[----:B------:R-:W-:Y:S01]  /*9920*/  UMOV UR45, 0x40000040 ;  /* 0x40000040002d7882 */ /* 0x000fe20000000000 */
[----:B------:R-:W-:Y:S02]  /*9930*/  WARPGROUP.DEPBAR.LE gsb0, 0x0 ;  /* 0x00008000000079c5 */ /* 0x000fe40000010000 */
[----:B------:R-:W-:-:S08]  /*9940*/  WARPGROUP.ARRIVE ;  /* 0x00000000000079c5 */ /* 0x000fd00000000000 */
[----:B------:R-:W-:Y:S01]  /*9950*/  HGMMA.64x16x16.F32 R56, gdesc[UR44].tnspA.tnspB, R56, gsb0 ;  /* 0x602000002c3879f0 */ /* 0x000fe20008000838 */
[----:B------:R-:W-:-:S05]  /*9960*/  VIADD R26, R24, 0x90 ;  /* 0x00000090181a7836 */ /* 0x000fca0000000000 */
        /* <DEDUP_REMOVED lines=36> */
[----:B------:R-:W-:Y:S02]  /*9bb0*/  WARPGROUP.DEPBAR.LE gsb0, 0x0 ;  /* 0x00008000000079c5 */ /* 0x000fe40000010000 */
[----:B------:R-:W-:-:S08]  /*9bc0*/  WARPGROUP.ARRIVE ;  /* 0x00000000000079c5 */ /* 0x000fd00000000000 */
[----:B------:R-:W-:Y:S01]  /*9bd0*/  HGMMA.64x16x16.F32 R88, gdesc[UR48].tnspA.tnspB, R88, gsb0 ;  /* 0x60200000305879f0 */ /* 0x000fe20008000858 */
[----:B------:R-:W-:Y:S02]  /*9be0*/  VIADD R26, R24, 0x20 ;  /* 0x00000020181a7836 */ /* 0x000fe40000000000 */
[----:B------:R-:W-:-:S03]  /*9bf0*/  VIADD R25, R237, 0x100 ;  /* 0x00000100ed197836 */ /* 0x000fc60000000000 */
[----:B------:R-:W-:Y:S02]  /*9c00*/  R2UR UR26, R26 ;  /* 0x000000001a1a72ca */ /* 0x000fe400000e0000 */
        /* <DEDUP_REMOVED lines=8> */
[----:B------:R-:W-:Y:S01]  /*9c90*/  UMOV UR40, UR24 ;  /* 0x0000001800287c82 */ /* 0x000fe20008000000 */
[----:B------:R-:W-:Y:S01]  /*9ca0*/  UMOV UR41, UR25 ;  /* 0x0000001900297c82 */ /* 0x000fe20008000000 */
[----:B------:R-:W-:Y:S01]  /*9cb0*/  UMOV UR43, 0x40 ;  /* 0x00000040002b7882 */ /* 0x000fe20000000000 */
[----:B------:R-:W-:Y:S02]  /*9cc0*/  WARPGROUP.DEPBAR.LE gsb0, 0x0 ;  /* 0x00008000000079c5 */ /* 0x000fe40000010000 */
[----:B------:R-:W-:-:S07]  /*9cd0*/  WARPGROUP.ARRIVE ;  /* 0x00000000000079c5 */ /* 0x000fce0000000000 */
        /* <DEDUP_REMOVED lines=51> */
[----:B------:R-:W-:-:S03]  /*a010*/  IMAD.U32 R216, RZ, RZ, UR14 ;  /* 0x0000000effd87e24 */ /* 0x000fc6000f8e00ff */
[----:B------:R-:W-:Y:S01]  /*a020*/  R2UR UR14, R25 ;  /* 0x00000000190e72ca */ /* 0x000fe200000e0000 */
[----:B------:R-:W-:Y:S01]  /*a030*/  IMAD.U32 R217, RZ, RZ, UR15 ;  /* 0x0000000fffd97e24 */ /* 0x000fe2000f8e00ff */
[----:B------:R-:W-:Y:S01]  /*a040*/  UMOV UR12, UR4 ;  /* 0x00000004000c7c82 */ /* 0x000fe20008000000 */
[----:B------:R-:W-:Y:S01]  /*a050*/  UMOV UR13, UR5 ;  /* 0x00000005000d7c82 */ /* 0x000fe20008000000 */
[----:B------:R-:W-:Y:S01]  /*a060*/  UMOV UR15, 0x40 ;  /* 0x00000040000f7882 */ /* 0x000fe20000000000 */
[----:B------:R-:W-:Y:S02]  /*a070*/  WARPGROUP.DEPBAR.LE gsb0, 0x0 ;  /* 0x00008000000079c5 */ /* 0x000fe40000010000 */
[----:B------:R-:W-:-:S06]  /*a080*/  WARPGROUP.ARRIVE ;  /* 0x00000000000079c5 */ /* 0x000fcc0000000000 */
        /* <DEDUP_REMOVED lines=11> */
[----:B------:R-:W-:Y:S02]  /*a140*/  IMAD.U32 R22, RZ, RZ, UR58 ;  /* 0x0000003aff167e24 */ /* 0x000fe4000f8e00ff */
[----:B------:R-:W-:Y:S01]  /*a150*/  IMAD.U32 R23, RZ, RZ, UR59 ;  /* 0x0000003bff177e24 */ /* 0x000fe2000f8e00ff */
[----:B------:R-:W-:Y:S02]  /*a160*/  WARPGROUP.DEPBAR.LE gsb0, 0x0 ;  /* 0x00008000000079c5 */ /* 0x000fe40000010000 */
[----:B-1----:R-:W-:Y:S05]  /*a170*/  @P0 BRA `(.L_x_328) ;  /* 0x0000000000040947 */ /* 0x002fea0003800000 */
[----:B------:R-:W-:Y:S01]  /*a180*/  BPT.TRAP 0x1 ;  /* 0x000000040000795c */ /* 0x000fe20000300000 */
.L_x_328:
[----:B------:R-:W-:Y:S01]  /*a190*/  VIADD R24, R5, 0x500 ;  /* 0x0000050005187836 */ /* 0x000fe20000000000 */
[----:B------:R-:W-:Y:S01]  /*a1a0*/  R2UR UR58, R20 ;  /* 0x00000000143a72ca */ /* 0x000fe200000e0000 */
[----:B------:R-:W-:Y:S01]  /*a1b0*/  UMOV UR57, 0x40000040 ;  /* 0x4000004000397882 */ /* 0x000fe20000000000 */
[----:B------:R-:W-:Y:S01]  /*a1c0*/  R2UR UR59, R21 ;  /* 0x00000000153b72ca */ /* 0x000fe200000e0000 */
[----:B------:R-:W-:Y:S01]  /*a1d0*/  VIADD R20, R5, 0x580 ;  /* 0x0000058005147836 */ /* 0x000fe20000000000 */
[----:B------:R-:W-:Y:S01]  /*a1e0*/  R2UR UR56, R24 ;  /* 0x00000000183872ca */ /* 0x000fe200000e0000 */
[----:B------:R-:W-:-:S05]  /*a1f0*/  VIADD R24, R17, 0x31838 ;  /* 0x0003183811187836 */ /* 0x000fca0000000000 */
[----:B------:R-:W-:-:S04]  /*a200*/  PRMT R24, RZ, 0x654, R24 ;  /* 0x00000654ff187816 */ /* 0x000fc80000000018 */
[----:B------:R1:W-:Y:S02]  /*a210*/  SYNCS.ARRIVE.TRANS64.RED.A1T0 RZ, [R24+URZ], RZ ;  /* 0x000000ff18ff79a7 */ /* 0x0003e4000810043f */
[----:B-1----:R-:W-:-:S06]  /*a220*/  WARPGROUP.ARRIVE ;  /* 0x00000000000079c5 */ /* 0x002fcc0000000000 */
        /* <DEDUP_REMOVED lines=41> */
[----:B------:R-:W-:-:S04]  /*a4c0*/  PLOP3.LUT P0, PT, PT, PT, UP1, 0x40, 0x0 ;  /* 0x000000000000781c */ /* 0x000fc80003f0e818 */
[----:B------:R-:W-:Y:S01]  /*a4d0*/  HGMMA.64x16x16.F32 R96, gdesc[UR52].tnspA.tnspB, R96, gsb0 ;  /* 0x60200000346079f0 */ /* 0x000fe20008000860 */
[----:B------:R-:W-:Y:S01]  /*a4e0*/  R2UR UR54, R22 ;  /* 0x00000000163672ca */ /* 0x000fe200000e0000 */
[----:B------:R1:W-:Y:S01]  /*a4f0*/  REDG.E.ADD.F32x4.FTZ.RN.STRONG.GPU desc[UR60][R8.64+0x4000], R24 ;  /* 0x00400018080079a6 */ /* 0x0003e2000c10f7bc */
[----:B------:R-:W-:Y:S02]  /*a500*/  R2UR UR55, R23 ;  /* 0x00000000173772ca */ /* 0x000fe400000e0000 */
[----:B------:R-:W-:Y:S01]  /*a510*/  R2UR UR44, R5 ;  /* 0x00000000052c72ca */ /* 0x000fe200000e0000 */
[----:B------:R-:W-:Y:S02]  /*a520*/  WARPGROUP.DEPBAR.LE gsb0, 0x0 ;  /* 0x00008000000079c5 */ /* 0x000fe40000010000 */
[----:B------:R-:W-:Y:S01]  /*a530*/  WARPGROUP.ARRIVE ;  /* 0x00000000000079c5 */ /* 0x000fe20000000000 */
[----:B------:R-:W-:Y:S01]  /*a540*/  UMOV UR41, UR25 ;  /* 0x0000001900297c82 */ /* 0x000fe20008000000 */
[----:B------:R-:W-:Y:S01]  /*a550*/  UMOV UR37, UR25 ;  /* 0x0000001900257c82 */ /* 0x000fe20008000000 */
[----:B------:R-:W-:Y:S01]  /*a560*/  UMOV UR33, UR25 ;  /* 0x0000001900217c82 */ /* 0x000fe20008000000 */
[----:B------:R-:W-:Y:S01]  /*a570*/  UMOV UR21, UR5 ;  /* 0x0000000500157c82 */ /* 0x000fe20008000000 */
[----:B------:R-:W-:-:S03]  /*a580*/  UMOV UR17, UR5 ;  /* 0x0000000500117c82 */ /* 0x000fc60008000000 */
[----:B------:R-:W-:Y:S01]  /*a590*/  HGMMA.64x16x16.F32 R104, gdesc[UR52].tnspA.tnspB, R104, gsb0 ;  /* 0x60200000346879f0 */ /* 0x000fe20008000868 */
[----:B------:R-:W-:Y:S01]  /*a5a0*/  R2UR UR54, R216 ;  /* 0x00000000d83672ca */ /* 0x000fe200000e0000 */
[----:B------:R-:W-:Y:S01]  /*a5b0*/  UMOV UR13, UR5 ;  /* 0x00000005000d7c82 */ /* 0x000fe20008000000 */
[----:B------:R-:W-:Y:S01]  /*a5c0*/  R2UR UR55, R217 ;  /* 0x00000000d93772ca */ /* 0x000fe200000e0000 */
[----:B------:R1:W-:Y:S01]  /*a5d0*/  REDG.E.ADD.F32x4.FTZ.RN.STRONG.GPU desc[UR60][R8.64+0x4800], R28 ;  /* 0x0048001c080079a6 */ /* 0x0003e2000c10f7bc */
[----:B------:R-:W-:-:S03]  /*a5e0*/  VIADD R5, R237, 0x500 ;  /* 0x00000500ed057836 */ /* 0x000fc60000000000 */
[----:B------:R1:W-:Y:S01]  /*a5f0*/  REDG.E.ADD.F32x4.FTZ.RN.STRONG.GPU desc[UR60][R8.64+0x5000], R32 ;  /* 0x00500020080079a6 */ /* 0x0003e2000c10f7bc */
[----:B------:R-:W-:Y:S02]  /*a600*/  WARPGROUP.DEPBAR.LE gsb0, 0x0 ;  /* 0x00008000000079c5 */ /* 0x000fe40000010000 */
[----:B------:R-:W-:Y:S01]  /*a610*/  WARPGROUP.ARRIVE ;  /* 0x00000000000079c5 */ /* 0x000fe20000000000 */
[----:B------:R-:W-:Y:S01]  /*a620*/  R2UR UR24, R5 ;  /* 0x00000000051872ca */ /* 0x000fe200000e0000 */
[----:B------:R-:W-:Y:S01]  /*a630*/  VIADD R237, R237, 0x580 ;  /* 0x00000580eded7836 */ /* 0x000fe20000000000 */
[----:B------:R1:W-:Y:S03]  /*a640*/  REDG.E.ADD.F32x4.FTZ.RN.STRONG.GPU desc[UR60][R8.64+0x5800], R36 ;  /* 0x00580024080079a6 */ /* 0x0003e6000c10f7bc */
[----:B------:R-:W-:Y:S01]  /*a650*/  HGMMA.64x16x16.F32 R112, gdesc[UR52].tnspA.tnspB, R112, gsb0 ;  /* 0x60200000347079f0 */ /* 0x000fe20008000870 */
[----:B------:R-:W-:Y:S01]  /*a660*/  R2UR UR54, R218 ;  /* 0x00000000da3672ca */ /* 0x000fe200000e0000 */
[----:B------:R1:W-:Y:S01]  /*a670*/  REDG.E.ADD.F32x4.FTZ.RN.STRONG.GPU desc[UR60][R8.64+0x6000], R40 ;  /* 0x00600028080079a6 */ /* 0x0003e2000c10f7bc */
[----:B------:R-:W-:-:S05]  /*a680*/  R2UR UR55, R219 ;  /* 0x00000000db3772ca */ /* 0x000fca00000e0000 */
[----:B------:R-:W-:Y:S01]  /*a690*/  UMOV UR40, UR24 ;  /* 0x0000001800287c82 */ /* 0x000fe20008000000 */
[----:B------:R-:W-:Y:S01]  /*a6a0*/  UMOV UR36, UR24 ;  /* 0x0000001800247c82 */ /* 0x000fe20008000000 */
[----:B------:R-:W-:Y:S01]  /*a6b0*/  UMOV UR32, UR24 ;  /* 0x0000001800207c82 */ /* 0x000fe20008000000 */
[----:B------:R-:W-:Y:S01]  /*a6c0*/  R2UR UR4, R237 ;  /* 0x00000000ed0472ca */ /* 0x000fe200000e0000 */
[----:B------:R1:W-:Y:S04]  /*a6d0*/  REDG.E.ADD.F32x4.FTZ.RN.STRONG.GPU desc[UR60][R8.64+0x6800], R44 ;  /* 0x0068002c080079a6 */ /* 0x0003e8000c10f7bc */
[----:B------:R1:W-:Y:S04]  /*a6e0*/  REDG.E.ADD.F32x4.FTZ.RN.STRONG.GPU desc[UR60][R8.64+0x7000], R48 ;  /* 0x00700030080079a6 */ /* 0x0003e8000c10f7bc */
[----:B------:R1:W-:Y:S04]  /*a6f0*/  REDG.E.ADD.F32x4.FTZ.RN.STRONG.GPU desc[UR60][R8.64+0x7800], R52 ;  /* 0x00780034080079a6 */ /* 0x0003e8000c10f7bc */
        /* <DEDUP_REMOVED lines=69> */
[----:B-1----:R-:W-:Y:S05]  /*ab50*/  @P0 BRA `(.L_x_329) ;  /* 0x0000000000040947 */ /* 0x002fea0003800000 */
[----:B------:R-:W-:Y:S01]  /*ab60*/  BPT.TRAP 0x1 ;  /* 0x000000040000795c */ /* 0x000fe20000300000 */
.L_x_329:
[----:B------:R-:W-:Y:S01]  /*ab70*/  R2UR UR4, R228 ;  /* 0x00000000e40472ca */ /* 0x000fe200000e0000 */
[----:B------:R-:W-:Y:S02]  /*ab80*/  VIADD R3, R3, 0x1 ;  /* 0x0000000103037836 */ /* 0x000fe40000000000 */
[----:B------:R-:W-:Y:S02]  /*ab90*/  VIADD R2, R2, 0x1 ;  /* 0x0000000102027836 */ /* 0x000fe40000000000 */
[----:B------:R-:W-:Y:S01]  /*aba0*/  VIADD R16, R16, 0x31820 ;  /* 0x0003182010107836 */ /* 0x000fe20000000000 */
[----:B------:R-:W-:Y:S02]  /*abb0*/  ISETP.GE.AND P1, PT, R3, R234, PT ;  /* 0x000000ea0300720c */ /* 0x000fe40003f26270 */
[----:B------:R-:W-:Y:S02]  /*abc0*/  ISETP.NE.AND P0, PT, R2, 0x2, PT ;  /* 0x000000020200780c */ /* 0x000fe40003f05270 */
[----:B------:R-:W-:-:S02]  /*abd0*/  PRMT R16, RZ, 0x654, R16 ;  /* 0x00000654ff107816 */ /* 0x000fc40000000010 */
[----:B------:R-:W-:Y:S01]  /*abe0*/  SEL R6, RZ, 0x1, P0 ;  /* 0x00000001ff067807 */ /* 0x000fe20000000000 */
[----:B------:R-:W-:Y:S01]  /*abf0*/  ULOP3.LUT UR4, UR4, 0x1, URZ, 0x3c, !UPT ;  /* 0x0000000104047892 */ /* 0x000fe2000f8e3c3f */
[----:B------:R1:W-:Y:S01]  /*ac00*/  SYNCS.ARRIVE.TRANS64.RED.A1T0 RZ, [R16+URZ], RZ ;  /* 0x000000ff10ff79a7 */ /* 0x0003e2000810043f */
[----:B------:R-:W-:Y:S02]  /*ac10*/  SEL R2, R2, RZ, P0 ;  /* 0x000000ff02027207 */ /* 0x000fe40000000000 */
[----:B------:R-:W-:Y:S02]  /*ac20*/  LOP3.LUT R19, R19, R6, RZ, 0x3c, !PT ;  /* 0x0000000613137212 */ /* 0x000fe400078e3cff */
[----:B------:R-:W-:Y:S01]  /*ac30*/  IMAD.U32 R228, RZ, RZ, UR4 ;  /* 0x00000004ffe47e24 */ /* 0x000fe2000f8e00ff */
[----:B------:R-:W-:Y:S06]  /*ac40*/  @!P1 BRA `(.L_x_330) ;  /* 0xffffff6800b09947 */ /* 0x000fec000383ffff */
        /* <DEDUP_REMOVED lines=82> */
.L_x_309:
[----:B------:R-:W-:Y:S05]  /*b170*/  @P0 BRA `(.L_x_331) ;  /* 0x0000001000200947 */ /* 0x000fea0003800000 */
[----:B------:R-:W2:Y:S01]  /*b180*/  S2UR UR4, SR_CgaCtaId ;  /* 0x00000000000479c3 */ /* 0x000ea20000008800 */
[----:B------:R-:W-:Y:S02]  /*b190*/  UMOV UR37, 0x400 ;  /* 0x0000040000257882 */ /* 0x000fe40000000000 */
[----:B--2---:R-:W-:-:S06]  /*b1a0*/  ULEA UR37, UR4, UR37, 0x18 ;  /* 0x0000002504257291 */ /* 0x004fcc000f8ec03f */
[----:B-1----:R-:W-:-:S05]  /*b1b0*/  IMAD.U32 R16, RZ, RZ, UR37 ;  /* 0x00000025ff107e24 */ /* 0x002fca000f8e00ff */
        /* <DEDUP_REMOVED lines=18> */
.L_x_332:
        /* <DEDUP_REMOVED lines=20> */
.L_x_333:
        /* <DEDUP_REMOVED lines=18> */
.L_x_334:
        /* <DEDUP_REMOVED lines=18> */
.L_x_335:
[----:B------:R-:W1:Y:S01]  /*b660*/  S2R R0, SR_TID.X ;  /* 0x0000000000007919 */ /* 0x000e620000002100 */
[----:B------:R-:W-:Y:S05]  /*b670*/  WARPSYNC.ALL ;  /* 0x0000000000007948 */ /* 0x000fea0003800000 */
[----:B------:R-:W-:Y:S01]  /*b680*/  BAR.SYNC.DEFER_BLOCKING 0x1, 0x100 ;  /* 0x0044000000007b1d */ /* 0x000fe20000010000 */
        /* <DEDUP_REMOVED lines=12> */
[----:B------:R-:W-:Y:S01]  /*b750*/  F2FP.F16.F32.PACK_AB R155, R159, R158 ;  /* 0x0000009e9f9b723e */ /* 0x000fe200000000ff */
[----:B-1----:R-:W-:Y:S01]  /*b760*/  VIADD R6, R0, 0xffffff80 ;  /* 0xffffff8000067836 */ /* 0x002fe20000000000 */
[----:B------:R-:W-:Y:S02]  /*b770*/  F2FP.F16.F32.PACK_AB R161, R163, R162 ;  /* 0x000000a2a3a1723e */ /* 0x000fe400000000ff */
[----:B------:R-:W-:Y:S01]  /*b780*/  F2FP.F16.F32.PACK_AB R168, R169, R168 ;  /* 0x000000a8a9a8723e */ /* 0x000fe200000000ff */
[----:B------:R-:W-:Y:S01]  /*b790*/  IMAD.SHL.U32 R0, R6, 0x40, RZ ;  /* 0x0000004006007824 */ /* 0x000fe200078e00ff */
[----:B------:R-:W-:-:S02]  /*b7a0*/  SHF.R.S32.HI R7, RZ, 0x1f, R6 ;  /* 0x0000001fff077819 */ /* 0x000fc40000011406 */
[----:B------:R-:W-:Y:S02]  /*b7b0*/  F2FP.F16.F32.PACK_AB R162, R165, R164 ;  /* 0x000000a4a5a2723e */ /* 0x000fe400000000ff */
[CC--:B------:R-:W-:Y:S02]  /*b7c0*/  LEA.HI R2, R7.reuse, R6.reuse, RZ, 0x5 ;  /* 0x0000000607027211 */ /* 0x0c0fe400078f28ff */
        /* <DEDUP_REMOVED lines=12> */
[----:B------:R-:W-:-:S02]  /*b890*/  SHF.R.U32.HI R3, RZ, 0x3, R2 ;  /* 0x00000003ff037819 */ /* 0x000fc40000011602 */
[----:B------:R-:W-:Y:S01]  /*b8a0*/  SHF.R.S32.HI R6, RZ, 0x7, R6 ;  /* 0x00000007ff067819 */ /* 0x000fe20000011406 */
[----:B------:R-:W1:Y:S01]  /*b8b0*/  SHFL.IDX PT, R2, R8, RZ, 0x1f ;  /* 0x00001fff08027589 */ /* 0x000e6200000e0000 */
[----:B------:R-:W-:Y:S02]  /*b8c0*/  LOP3.LUT R0, R0, R3, RZ, 0x3c, !PT ;  /* 0x0000000300007212 */ /* 0x000fe400078e3cff */
[----:B------:R-:W-:Y:S01]  /*b8d0*/  F2FP.F16.F32.PACK_AB R163, R167, R166 ;  /* 0x000000a6a7a3723e */ /* 0x000fe200000000ff */
[----:B------:R-:W-:Y:S01]  /*b8e0*/  IMAD R5, R6, 0xa, R5 ;  /* 0x0000000a06057824 */ /* 0x000fe200078e0205 */
[----:B------:R-:W-:Y:S02]  /*b8f0*/  F2FP.F16.F32.PACK_AB R169, R171, R170 ;  /* 0x000000aaaba9723e */ /* 0x000fe400000000ff */
[----:B------:R-:W-:Y:S01]  /*b900*/  F2FP.F16.F32.PACK_AB R176, R177, R176 ;  /* 0x000000b0b1b0723e */ /* 0x000fe200000000ff */
[----:B------:R-:W-:Y:S01]  /*b910*/  IMAD.U32 R0, R5, 0x200, R0 ;  /* 0x0000020005007824 */ /* 0x000fe200078e0000 */
[----:B------:R-:W-:-:S02]  /*b920*/  F2FP.F16.F32.PACK_AB R170, R173, R172 ;  /* 0x000000acadaa723e */ /* 0x000fc400000000ff */
[----:B------:R-:W-:Y:S02]  /*b930*/  F2FP.F16.F32.PACK_AB R171, R175, R174 ;  /* 0x000000aeafab723e */ /* 0x000fe400000000ff */
[----:B------:R-:W-:Y:S02]  /*b940*/  LEA R0, R0, UR37, 0x1 ;  /* 0x0000002500007c11 */ /* 0x000fe4000f8e08ff */
[----:B------:R-:W-:Y:S02]  /*b950*/  F2FP.F16.F32.PACK_AB R177, R179, R178 ;  /* 0x000000b2b3b1723e */ /* 0x000fe400000000ff */
[----:B------:R-:W-:Y:S01]  /*b960*/  F2FP.F16.F32.PACK_AB R184, R185, R184 ;  /* 0x000000b8b9b8723e */ /* 0x000fe200000000ff */
[----:B------:R2:W-:Y:S01]  /*b970*/  STSM.16.MT88.4 [R0+0xa000], R136 ;  /* 0x00a0008800007844 */ /* 0x0005e20000004200 */
[----:B------:R-:W-:Y:S02]  /*b980*/  F2FP.F16.F32.PACK_AB R178, R181, R180 ;  /* 0x000000b4b5b2723e */ /* 0x000fe400000000ff */
[----:B------:R-:W-:Y:S01]  /*b990*/  F2FP.F16.F32.PACK_AB R179, R183, R182 ;  /* 0x000000b6b7b3723e */ /* 0x000fe200000000ff */
[----:B------:R2:W-:Y:S01]  /*b9a0*/  STSM.16.MT88.4 [R0+0xf000], R144 ;  /* 0x00f0009000007844 */ /* 0x0005e20000004200 */
[----:B------:R-:W-:-:S02]  /*b9b0*/  F2FP.F16.F32.PACK_AB R185, R187, R186 ;  /* 0x000000babbb9723e */ /* 0x000fc400000000ff */
[----:B------:R-:W-:Y:S01]  /*b9c0*/  F2FP.F16.F32.PACK_AB R192, R193, R192 ;  /* 0x000000c0c1c0723e */ /* 0x000fe200000000ff */
[----:B------:R2:W-:Y:S01]  /*b9d0*/  STSM.16.MT88.4 [R0+0xa800], R152 ;  /* 0x00a8009800007844 */ /* 0x0005e20000004200 */
        /* <DEDUP_REMOVED lines=19> */
[----:B------:R-:W-:Y:S02]  /*bb10*/  F2FP.F16.F32.PACK_AB R96, R97, R96 ;  /* 0x000000606160723e */ /* 0x000fe400000000ff */
[----:B------:R-:W-:Y:S01]  /*bb20*/  F2FP.F16.F32.PACK_AB R4, R57, R56 ;  /* 0x000000383904723e */ /* 0x000fe200000000ff */
[----:B------:R2:W-:Y:S01]  /*bb30*/  STSM.16.MT88.4 [R0+0x11000], R208 ;  /* 0x011000d000007844 */ /* 0x0005e20000004200 */
[----:B------:R-:W-:Y:S02]  /*bb40*/  F2FP.F16.F32.PACK_AB R5, R59, R58 ;  /* 0x0000003a3b05723e */ /* 0x000fe400000000ff */
[----:B------:R-:W-:-:S02]  /*bb50*/  F2FP.F16.F32.PACK_AB R6, R61, R60 ;  /* 0x0000003c3d06723e */ /* 0x000fc400000000ff */
[----:B------:R-:W-:Y:S02]  /*bb60*/  F2FP.F16.F32.PACK_AB R7, R63, R62 ;  /* 0x0000003e3f07723e */ /* 0x000fe400000000ff */
[----:B------:R-:W-:Y:S02]  /*bb70*/  F2FP.F16.F32.PACK_AB R97, R99, R98 ;  /* 0x000000626361723e */ /* 0x000fe400000000ff */
[----:B------:R-:W-:Y:S01]  /*bb80*/  F2FP.F16.F32.PACK_AB R64, R65, R64 ;  /* 0x000000404140723e */ /* 0x000fe200000000ff */
[----:B------:R2:W-:Y:S01]  /*bb90*/  STSM.16.MT88.4 [R0], R4 ;  /* 0x0000000400007844 */ /* 0x0005e20000004200 */
[----:B------:R-:W-:Y:S02]  /*bba0*/  F2FP.F16.F32.PACK_AB R98, R101, R100 ;  /* 0x000000646562723e */ /* 0x000fe400000000ff */
[----:B------:R-:W-:Y:S02]  /*bbb0*/  F2FP.F16.F32.PACK_AB R99, R103, R102 ;  /* 0x000000666763723e */ /* 0x000fe400000000ff */
[----:B------:R-:W-:-:S02]  /*bbc0*/  F2FP.F16.F32.PACK_AB R65, R67, R66 ;  /* 0x000000424341723e */ /* 0x000fc400000000ff */
[----:B------:R-:W-:Y:S01]  /*bbd0*/  F2FP.F16.F32.PACK_AB R104, R105, R104 ;  /* 0x000000686968723e */ /* 0x000fe200000000ff */
[----:B------:R2:W-:Y:S01]  /*bbe0*/  STSM.16.MT88.4 [R0+0x5000], R96 ;  /* 0x0050006000007844 */ /* 0x0005e20000004200 */
[----:B------:R-:W-:Y:S02]  /*bbf0*/  F2FP.F16.F32.PACK_AB R66, R69, R68 ;  /* 0x000000444542723e */ /* 0x000fe400000000ff */
[----:B------:R-:W-:Y:S02]  /*bc00*/  F2FP.F16.F32.PACK_AB R67, R71, R70 ;  /* 0x000000464743723e */ /* 0x000fe400000000ff */
[----:B------:R-:W-:Y:S02]  /*bc10*/  F2FP.F16.F32.PACK_AB R105, R107, R106 ;  /* 0x0000006a6b69723e */ /* 0x000fe400000000ff */
[----:B------:R-:W-:Y:S01]  /*bc20*/  F2FP.F16.F32.PACK_AB R72, R73, R72 ;  /* 0x000000484948723e */ /* 0x000fe200000000ff */
[----:B------:R2:W-:Y:S01]  /*bc30*/  STSM.16.MT88.4 [R0+0x800], R64 ;  /* 0x0008004000007844 */ /* 0x0005e20000004200 */
[----:B------:R-:W-:-:S02]  /*bc40*/  F2FP.F16.F32.PACK_AB R106, R109, R108 ;  /* 0x0000006c6d6a723e */ /* 0x000fc400000000ff */
[----:B------:R-:W-:Y:S02]  /*bc50*/  F2FP.F16.F32.PACK_AB R107, R111, R110 ;  /* 0x0000006e6f6b723e */ /* 0x000fe400000000ff */
[----:B------:R-:W-:Y:S02]  /*bc60*/  F2FP.F16.F32.PACK_AB R73, R75, R74 ;  /* 0x0000004a4b49723e */ /* 0x000fe400000000ff */
[----:B------:R-:W-:Y:S01]  /*bc70*/  F2FP.F16.F32.PACK_AB R112, R113, R112 ;  /* 0x000000707170723e */ /* 0x000fe200000000ff */
[----:B------:R2:W-:Y:S01]  /*bc80*/  STSM.16.MT88.4 [R0+0x5800], R104 ;  /* 0x0058006800007844 */ /* 0x0005e20000004200 */
        /* <DEDUP_REMOVED lines=26> */
[----:B-1----:R-:W-:-:S03]  /*be30*/  ISETP.NE.AND P0, PT, R2, 0x7, PT ;  /* 0x000000070200780c */ /* 0x002fc60003f05270 */
[----:B------:R2:W-:Y:S01]  /*be40*/  STSM.16.MT88.4 [R0+0x7000], R128 ;  /* 0x0070008000007844 */ /* 0x0005e20000004200 */
[----:B------:R-:W-:Y:S01]  /*be50*/  @!PT LDS RZ, [RZ] ;  /* 0x00000000fffff984 */ /* 0x000fe20000000800 */
[----:B------:R-:W-:Y:S01]  /*be60*/  @!PT LDS RZ, [RZ] ;  /* 0x00000000fffff984 */ /* 0x000fe20000000800 */
[----:B------:R-:W-:Y:S01]  /*be70*/  @!PT LDS RZ, [RZ] ;  /* 0x00000000fffff984 */ /* 0x000fe20000000800 */
[----:B------:R1:W-:Y:S06]  /*be80*/  MEMBAR.ALL.CTA ;  /* 0x0000000000007992 */ /* 0x0003ec0000008000 */
[----:B-1----:R-:W1:Y:S02]  /*be90*/  FENCE.VIEW.ASYNC.S ;  /* 0x00000000000073c6 */ /* 0x002e640000000000 */
[----:B-1----:R-:W-:Y:S06]  /*bea0*/  BAR.ARV 0x1, 0x120 ;  /* 0x0044800000007b1d */ /* 0x002fec0000002000 */
[----:B------:R-:W-:Y:S05]  /*beb0*/  @P0 BRA `(.L_x_336) ;  /* 0x0000000000c80947 */ /* 0x000fea0003800000 */
[----:B------:R-:W-:Y:S01]  /*bec0*/  BAR.SYNC.DEFER_BLOCKING 0x1, 0x120 ;  /* 0x0044800000007b1d */ /* 0x000fe20000010000 */
[----:B------:R-:W-:-:S05]  /*bed0*/  ELECT P0, URZ, PT ;  /* 0x00000000003f782f */ /* 0x000fca0003800000 */
[----:B------:R-:W-:Y:S08]  /*bee0*/  BSSY B0, `(.L_x_336) ;  /* 0x000002f000007945 */ /* 0x000ff00003800000 */
[----:B------:R-:W-:Y:S05]  /*bef0*/  @!P0 BRA `(.L_x_337) ;  /* 0x0000000000b48947 */ /* 0x000fea0003800000 */
[----:B------:R-:W1:Y:S01]  /*bf00*/  S2UR UR10, SR_CTAID.X ;  /* 0x00000000000a79c3 */ /* 0x000e620000002500 */
        /* <DEDUP_REMOVED lines=16> */
[----:B-1----:R-:W-:Y:S01]  /*c010*/  UIMAD UR10, UR10, 0x50, URZ ;  /* 0x000000500a0a78a4 */ /* 0x002fe2000f8e023f */
        /* <DEDUP_REMOVED lines=16> */
[----:B-1----:R-:W-:Y:S01]  /*c120*/  UMOV UR8, UR37 ;  /* 0x0000002500087c82 */ /* 0x002fe20008000000 */
[----:B------:R-:W-:Y:S01]  /*c130*/  UTMASTG.4D [UR32], [UR4] ;  /* 0x00000020040073b5 */ /* 0x000fe20008018000 */
[----:B---3--:R-:W-:Y:S01]  /*c140*/  UIADD3 UR16, UR37, 0x5000, URZ ;  /* 0x0000500025107890 */ /* 0x008fe2000fffe03f */
[----:B------:R-:W-:Y:S01]  /*c150*/  UMOV UR17, 0x80 ;  /* 0x0000008000117882 */ /* 0x000fe20000000000 */
[----:B------:R1:W-:Y:S01]  /*c160*/  UTMASTG.4D [UR8], [UR6] ;  /* 0x00000008060073b5 */ /* 0x0003e20008018000 */
[----:B------:R3:W-:Y:S06]  /*c170*/  UTMASTG.4D [UR24], [UR6] ;  /* 0x00000018060073b5 */ /* 0x0007ec0008018000 */
[----:B------:R3:W-:Y:S01]  /*c180*/  UTMASTG.4D [UR16], [UR6] ;  /* 0x00000010060073b5 */ /* 0x0007e20008018000 */
[----:B-1----:R-:W-:Y:S01]  /*c190*/  UIADD3 UR8, UR37, 0x7800, URZ ;  /* 0x0000780025087890 */ /* 0x002fe2000fffe03f */
[----:B------:R-:W-:-:S08]  /*c1a0*/  UMOV UR9, 0xc0 ;  /* 0x000000c000097882 */ /* 0x000fd00000000000 */
[----:B------:R3:W-:Y:S02]  /*c1b0*/  UTMASTG.4D [UR8], [UR6] ;  /* 0x00000008060073b5 */ /* 0x0007e40008018000 */
[----:B---3--:R0:W-:Y:S02]  /*c1c0*/  UTMACMDFLUSH ;  /* 0x00000000000079b7 */ /* 0x0081e40000000000 */
.L_x_337:
[----:B------:R-:W-:Y:S05]  /*c1d0*/  BSYNC B0 ;  /* 0x0000000000007941 */ /* 0x000fea0003800000 */
.L_x_336:
[----:B------:R-:W-:-:S04]  /*c1e0*/  DEPBAR.LE SB0, 0x0 ;  /* 0x000080000000791a */ /* 0x000fc80000000000 */
[----:B------:R-:W-:Y:S05]  /*c1f0*/  EXIT ;  /* 0x000000000000794d */ /* 0x000fea0003800000 */
.L_x_331:
[----:B------:R-:W2:Y:S01]  /*c200*/  S2R R0, SR_TID.X ;  /* 0x0000000000007919 */ /* 0x000ea20000002100 */
[----:B------:R-:W3:Y:S01]  /*c210*/  S2UR UR8, SR_CTAID.Y ;  /* 0x00000000000879c3 */ /* 0x000ee20000002600 */
[----:B------:R-:W-:Y:S01]  /*c220*/  BSSY B0, `(.L_x_338) ;  /* 0x0000033000007945 */ /* 0x000fe20003800000 */
[----:B------:R-:W4:Y:S06]  /*c230*/  S2R R11, SR_CTAID.X ;  /* 0x00000000000b7919 */ /* 0x000f2c0000002500 */
[----:B------:R-:W5:Y:S08]  /*c240*/  LDC.64 R4, c[0x0][0x820] ;  /* 0x00020800ff047b82 */ /* 0x000f700000000a00 */
[----:B------:R-:W4:Y:S08]  /*c250*/  LDC.64 R20, c[0x0][0x808] ;  /* 0x00020200ff147b82 */ /* 0x000f300000000a00 */
[----:B------:R-:W1:Y:S01]  /*c260*/  S2UR UR6, SR_CTAID.Z ;  /* 0x00000000000679c3 */ /* 0x000e620000002700 */
[----:B---3--:R-:W-:Y:S01]  /*c270*/  USHF.R.S32.HI UR9, URZ, 0x1f, UR8 ;  /* 0x0000001f3f097899 */ /* 0x008fe20008011408 */
[----:B--2---:R-:W-:-:S06]  /*c280*/  VIADD R3, R0, 0xffffff80 ;  /* 0xffffff8000037836 */ /* 0x004fcc0000000000 */
[----:B------:R-:W2:Y:S01]  /*c290*/  LDC.64 R12, c[0x0][0x828] ;  /* 0x00020a00ff0c7b82 */ /* 0x000ea20000000a00 */
[----:B------:R-:W-:-:S04]  /*c2a0*/  SHF.R.S32.HI R0, RZ, 0x1f, R3 ;  /* 0x0000001fff007819 */ /* 0x000fc80000011403 */
[----:B------:R-:W-:Y:S01]  /*c2b0*/  LEA.HI R8, R0, R3, RZ, 0x5 ;  /* 0x0000000300087211 */ /* 0x000fe200078f28ff */
[----:B----4-:R-:W-:Y:S02]  /*c2c0*/  IMAD R17, R11, -0x50, R20 ;  /* 0xffffffb00b117824 */ /* 0x010fe400078e0214 */
[----:B------:R-:W3:Y:S01]  /*c2d0*/  LDC.64 R18, c[0x0][0x850] ;  /* 0x00021400ff127b82 */ /* 0x000ee20000000a00 */
[----:B------:R-:W-:Y:S01]  /*c2e0*/  LOP3.LUT R0, R8, 0x1fffffe0, RZ, 0xc0, !PT ;  /* 0x1fffffe008007812 */ /* 0x000fe200078ec0ff */
[----:B-1----:R-:W-:-:S04]  /*c2f0*/  USHF.R.S32.HI UR7, URZ, 0x1f, UR6 ;  /* 0x0000001f3f077899 */ /* 0x002fc80008011406 */
[----:B------:R-:W-:Y:S02]  /*c300*/  IMAD.IADD R0, R3, 0x1, -R0 ;  /* 0x0000000103007824 */ /* 0x000fe400078e0a00 */
[----:B------:R-:W1:Y:S02]  /*c310*/  LDC.64 R22, c[0x0][0x858] ;  /* 0x00021600ff167b82 */ /* 0x000e640000000a00 */
[----:B------:R-:W-:Y:S02]  /*c320*/  IMAD.SHL.U32 R6, R0, 0x8, RZ ;  /* 0x0000000800067824 */ /* 0x000fe400078e00ff */
[----:B-----5:R-:W-:-:S03]  /*c330*/  IMAD R0, R4, UR9, RZ ;  /* 0x0000000904007c24 */ /* 0x020fc6000f8e02ff */
[----:B------:R-:W-:Y:S01]  /*c340*/  SHF.R.S32.HI R7, RZ, 0x1f, R6 ;  /* 0x0000001fff077819 */ /* 0x000fe20000011406 */
[----:B------:R-:W-:Y:S02]  /*c350*/  IMAD R5, R5, UR8, R0 ;  /* 0x0000000805057c24 */ /* 0x000fe4000f8e0200 */
[----:B------:R-:W-:Y:S01]  /*c360*/  IMAD.WIDE.U32 R2, R4, UR8, R6 ;  /* 0x0000000804027c25 */ /* 0x000fe2000f8e0006 */
[----:B------:R-:W-:-:S03]  /*c370*/  SHF.R.S32.HI R4, RZ, 0x5, R8 ;  /* 0x00000005ff047819 */ /* 0x000fc60000011408 */
[----:B------:R-:W-:Y:S01]  /*c380*/  IMAD.IADD R3, R3, 0x1, R5 ;  /* 0x0000000103037824 */ /* 0x000fe200078e0205 */
[C---:B------:R-:W-:Y:S01]  /*c390*/  ISETP.GE.AND P6, PT, R4.reuse, R17, PT ;  /* 0x000000110400720c */ /* 0x040fe20003fc6270 */
[C---:B------:R-:W-:Y:S01]  /*c3a0*/  VIADD R0, R4.reuse, 0x8 ;  /* 0x0000000804007836 */ /* 0x040fe20000000000 */
[----:B------:R-:W-:Y:S01]  /*c3b0*/  SHF.R.S32.HI R5, RZ, 0x1f, R4 ;  /* 0x0000001fff057819 */ /* 0x000fe20000011404 */
[----:B------:R-:W-:Y:S01]  /*c3c0*/  VIADD R8, R4, 0x18 ;  /* 0x0000001804087836 */ /* 0x000fe20000000000 */
[----:B------:R-:W-:Y:S01]  /*c3d0*/  ISETP.GE.OR P2, PT, R6, R21, P6 ;  /* 0x000000150600720c */ /* 0x000fe20003746670 */
[----:B------:R-:W-:Y:S01]  /*c3e0*/  VIADD R10, R4, 0x20 ;  /* 0x00000020040a7836 */ /* 0x000fe20000000000 */
[-C--:B------:R-:W-:Y:S01]  /*c3f0*/  ISETP.GE.AND P5, PT, R0, R17.reuse, PT ;  /* 0x000000110000720c */ /* 0x080fe20003fa6270 */
[----:B------:R-:W-:Y:S01]  /*c400*/  VIADD R0, R4, 0x10 ;  /* 0x0000001004007836 */ /* 0x000fe20000000000 */
[-C--:B------:R-:W-:Y:S01]  /*c410*/  ISETP.GE.AND P3, PT, R8, R17.reuse, PT ;  /* 0x000000110800720c */ /* 0x080fe20003f66270 */
[----:B--2---:R-:W-:Y:S01]  /*c420*/  IMAD.WIDE.U32 R8, R12, UR6, R2 ;  /* 0x000000060c087c25 */ /* 0x004fe2000f8e0002 */
[----:B------:R-:W-:-:S02]  /*c430*/  ISETP.GE.AND P0, PT, R10, R17, PT ;  /* 0x000000110a00720c */ /* 0x000fc40003f06270 */
[----:B------:R-:W-:Y:S01]  /*c440*/  ISETP.GE.AND P4, PT, R0, R17, PT ;  /* 0x000000110000720c */ /* 0x000fe20003f86270 */
[----:B------:R-:W-:Y:S01]  /*c450*/  IMAD R0, R12, UR7, RZ ;  /* 0x000000070c007c24 */ /* 0x000fe2000f8e02ff */
[----:B------:R-:W-:Y:S01]  /*c460*/  ISETP.GE.OR P1, PT, R6, R21, P5 ;  /* 0x000000150600720c */ /* 0x000fe20002f26670 */
[----:B------:R-:W-:-:S04]  /*c470*/  IMAD.WIDE R2, R11, 0x50, R4 ;  /* 0x000000500b027825 */ /* 0x000fc800078e0204 */
[----:B------:R-:W-:-:S04]  /*c480*/  IMAD R13, R13, UR6, R0 ;  /* 0x000000060d0d7c24 */ /* 0x000fc8000f8e0200 */
[----:B------:R-:W-:Y:S01]  /*c490*/  IMAD.IADD R13, R9, 0x1, R13 ;  /* 0x00000001090d7824 */ /* 0x000fe200078e020d */
[----:B------:R-:W-:Y:S06]  /*c4a0*/  @P2 BRA `(.L_x_339) ;  /* 0x0000000000282947 */ /* 0x000fec0003800000 */
[----:B------:R-:W-:Y:S01]  /*c4b0*/  ULDC.64 UR4, c[0x0][0x818] ;  /* 0x0002060000047ab9 */ /* 0x000fe20000000a00 */
        /* <DEDUP_REMOVED lines=9> */
.L_x_339:
[----:B------:R-:W-:Y:S05]  /*c550*/  BSYNC B0 ;  /* 0x0000000000007941 */ /* 0x000fea0003800000 */
.L_x_338:
[----:B------:R-:W-:Y:S01]  /*c560*/  BSSY B0, `(.L_x_340) ;  /* 0x0000010000007945 */ /* 0x000fe20003800000 */
[----:B------:R-:W-:-:S03]  /*c570*/  ISETP.GE.OR P2, PT, R6, R21, P4 ;  /* 0x000000150600720c */ /* 0x000fc60002746670 */
[----:B------:R-:W-:Y:S10]  /*c580*/  @P1 BRA `(.L_x_341) ;  /* 0x0000000000341947 */ /* 0x000ff40003800000 */
[----:B--2---:R-:W-:Y:S01]  /*c590*/  IADD3 R15, P1, R2, 0x8, RZ ;  /* 0x00000008020f7810 */ /* 0x004fe20007f3e0ff */
[----:B------:R-:W-:Y:S01]  /*c5a0*/  ULDC.64 UR4, c[0x0][0x818] ;  /* 0x0002060000047ab9 */ /* 0x000fe20000000a00 */
[----:B------:R-:W-:Y:S02]  /*c5b0*/  IMAD.MOV.U32 R10, RZ, RZ, R8 ;  /* 0x000000ffff0a7224 */ /* 0x000fe400078e0008 */
        /* <DEDUP_REMOVED lines=10> */
.L_x_341:
[----:B------:R-:W-:Y:S05]  /*c660*/  BSYNC B0 ;  /* 0x0000000000007941 */ /* 0x000fea0003800000 */
.L_x_340:
[----:B------:R-:W-:Y:S01]  /*c670*/  BSSY B0, `(.L_x_342) ;  /* 0x0000010000007945 */ /* 0x000fe20003800000 */
[----:B------:R-:W-:-:S03]  /*c680*/  ISETP.GE.OR P1, PT, R6, R21, P3 ;  /* 0x000000150600720c */ /* 0x000fc60001f26670 */
[----:B------:R-:W-:Y:S10]  /*c690*/  @P2 BRA `(.L_x_343) ;  /* 0x0000000000342947 */ /* 0x000ff40003800000 */
[----:B--2-4-:R-:W-:Y:S01]  /*c6a0*/  IADD3 R15, P2, R2, 0x10, RZ ;  /* 0x00000010020f7810 */ /* 0x014fe20007f5e0ff */
        /* <DEDUP_REMOVED lines=12> */
.L_x_343:
[----:B------:R-:W-:Y:S05]  /*c770*/  BSYNC B0 ;  /* 0x0000000000007941 */ /* 0x000fea0003800000 */
.L_x_342:
[----:B------:R-:W-:Y:S01]  /*c780*/  BSSY B0, `(.L_x_344) ;  /* 0x0000011000007945 */ /* 0x000fe20003800000 */
[----:B------:R-:W-:Y:S01]  /*c790*/  ISETP.GE.OR P2, PT, R6, R21, P0 ;  /* 0x000000150600720c */ /* 0x000fe20000746670 */
[----:B------:R-:W-:Y:S02]  /*c7a0*/  VIADD R0, R4, 0x28 ;  /* 0x0000002804007836 */ /* 0x000fe40000000000 */
[----:B------:R-:W-:Y:S10]  /*c7b0*/  @P1 BRA `(.L_x_345) ;  /* 0x0000000000341947 */ /* 0x000ff40003800000 */
[----:B--2-4-:R-:W-:Y:S01]  /*c7c0*/  IADD3 R15, P1, R2, 0x18, RZ ;  /* 0x00000018020f7810 */ /* 0x014fe20007f3e0ff */
[----:B------:R-:W-:Y:S01]  /*c7d0*/  ULDC.64 UR4, c[0x0][0x818] ;  /* 0x0002060000047ab9 */ /* 0x000fe20000000a00 */
[----:B------:R-:W-:-:S03]  /*c7e0*/  IMAD.MOV.U32 R11, RZ, RZ, R13 ;  /* 0x000000ffff0b7224 */ /* 0x000fc600078e000d */
        /* <DEDUP_REMOVED lines=9> */
[----:B------:R2:W-:Y:S02]  /*c880*/  STG.E.128 desc[UR60][R14.64], RZ ;  /* 0x000000ff0e007986 */ /* 0x0005e4000c101d3c */
.L_x_345:
[----:B------:R-:W-:Y:S05]  /*c890*/  BSYNC B0 ;  /* 0x0000000000007941 */ /* 0x000fea0003800000 */
.L_x_344:
[----:B------:R-:W-:Y:S01]  /*c8a0*/  BSSY B0, `(.L_x_346) ;  /* 0x0000010000007945 */ /* 0x000fe20003800000 */
[----:B------:R-:W-:-:S03]  /*c8b0*/  ISETP.GE.AND P1, PT, R0, R17, PT ;  /* 0x000000110000720c */ /* 0x000fc60003f26270 */
        /* <DEDUP_REMOVED lines=14> */
.L_x_347:
[----:B------:R-:W-:Y:S05]  /*c9a0*/  BSYNC B0 ;  /* 0x0000000000007941 */ /* 0x000fea0003800000 */
.L_x_346:
[----:B------:R-:W-:Y:S01]  /*c9b0*/  ISETP.GE.OR P2, PT, R6, R21, P1 ;  /* 0x000000150600720c */ /* 0x000fe20000f46670 */
[----:B------:R-:W-:Y:S01]  /*c9c0*/  ULDC UR4, c[0x0][0x83c] ;  /* 0x00020f0000047ab9 */ /* 0x000fe20000000800 */
[----:B------:R-:W-:Y:S01]  /*c9d0*/  BSSY B0, `(.L_x_348) ;  /* 0x0000010000007945 */ /* 0x000fe20003800000 */
[----:B------:R-:W-:-:S10]  /*c9e0*/  VIADD R0, R4, 0x30 ;  /* 0x0000003004007836 */ /* 0x000fd40000000000 */
[----:B------:R-:W-:Y:S05]  /*c9f0*/  @P2 BRA `(.L_x_349) ;  /* 0x0000000000342947 */ /* 0x000fea0003800000 */
        /* <DEDUP_REMOVED lines=13> */
.L_x_349:
[----:B------:R-:W-:Y:S05]  /*cad0*/  BSYNC B0 ;  /* 0x0000000000007941 */ /* 0x000fea0003800000 */
.L_x_348:
[----:B------:R-:W-:Y:S01]  /*cae0*/  ISETP.GE.OR P3, PT, R6, UR4, P3 ;  /* 0x0000000406007c0c */ /* 0x000fe20009f66670 */
[----:B------:R-:W-:Y:S01]  /*caf0*/  BSSY B0, `(.L_x_350) ;  /* 0x000001c000007945 */ /* 0x000fe20003800000 */
[----:B------:R-:W-:Y:S01]  /*cb00*/  ISETP.GE.AND P2, PT, R0, R17, PT ;  /* 0x000000110000720c */ /* 0x000fe20003f46270 */
[----:B------:R-:W-:Y:S01]  /*cb10*/  VIADD R0, R4, 0x38 ;  /* 0x0000003804007836 */ /* 0x000fe20000000000 */
[----:B------:R-:W-:Y:S02]  /*cb20*/  P2R R26, PR, RZ, 0x8 ;  /* 0x00000008ff1a7803 */ /* 0x000fe40000000000 */
[C---:B------:R-:W-:Y:S02]  /*cb30*/  ISETP.GE.OR P3, PT, R6.reuse, R21, P2 ;  /* 0x000000150600720c */ /* 0x040fe40001766670 */
[C---:B------:R-:W-:Y:S02]  /*cb40*/  ISETP.GE.OR P6, PT, R6.reuse, UR4, P6 ;  /* 0x0000000406007c0c */ /* 0x040fe4000b7c6670 */
[----:B------:R-:W-:-:S02]  /*cb50*/  ISETP.GE.OR P5, PT, R6, UR4, P5 ;  /* 0x0000000406007c0c */ /* 0x000fc4000afa6670 */
[C---:B------:R-:W-:Y:S02]  /*cb60*/  ISETP.GE.OR P4, PT, R6.reuse, UR4, P4 ;  /* 0x0000000406007c0c */ /* 0x040fe4000a786670 */
[----:B------:R-:W-:Y:S02]  /*cb70*/  P2R R20, PR, RZ, 0x40 ;  /* 0x00000040ff147803 */ /* 0x000fe40000000000 */
[----:B------:R-:W-:Y:S02]  /*cb80*/  P2R R24, PR, RZ, 0x20 ;  /* 0x00000020ff187803 */ /* 0x000fe40000000000 */
[C---:B------:R-:W-:Y:S02]  /*cb90*/  ISETP.GE.OR P0, PT, R6.reuse, UR4, P0 ;  /* 0x0000000406007c0c */ /* 0x040fe40008706670 */
[----:B------:R-:W-:Y:S02]  /*cba0*/  P2R R25, PR, RZ, 0x10 ;  /* 0x00000010ff197803 */ /* 0x000fe40000000000 */
[----:B------:R-:W-:-:S02]  /*cbb0*/  ISETP.GE.OR P1, PT, R6, UR4, P1 ;  /* 0x0000000406007c0c */ /* 0x000fc40008f26670 */
[----:B------:R-:W-:Y:S01]  /*cbc0*/  ISETP.GE.OR P2, PT, R6, UR4, P2 ;  /* 0x0000000406007c0c */ /* 0x000fe20009746670 */
[----:B------:R-:W-:-:S12]  /*cbd0*/  @P3 BRA `(.L_x_351) ;  /* 0x0000000000343947 */ /* 0x000fd80003800000 */
        /* <DEDUP_REMOVED lines=13> */
.L_x_351:
[----:B------:R-:W-:Y:S05]  /*ccb0*/  BSYNC B0 ;  /* 0x0000000000007941 */ /* 0x000fea0003800000 */
.L_x_350:
[----:B------:R-:W-:Y:S01]  /*ccc0*/  ISETP.GE.AND P3, PT, R0, R17, PT ;  /* 0x000000110000720c */ /* 0x000fe20003f66270 */
[----:B---3--:R-:W-:Y:S01]  /*ccd0*/  IMAD R0, R18, UR9, RZ ;  /* 0x0000000912007c24 */ /* 0x008fe2000f8e02ff */
[----:B------:R-:W-:Y:S02]  /*cce0*/  BSSY B0, `(.L_x_352) ;  /* 0x0000013000007945 */ /* 0x000fe40003800000 */
[C---:B------:R-:W-:Y:S01]  /*ccf0*/  ISETP.GE.OR P4, PT, R6.reuse, R21, P3 ;  /* 0x000000150600720c */ /* 0x040fe20001f86670 */
[----:B------:R-:W-:Y:S01]  /*cd00*/  IMAD R19, R19, UR8, R0 ;  /* 0x0000000813137c24 */ /* 0x000fe2000f8e0200 */
[----:B------:R-:W-:Y:S01]  /*cd10*/  ISETP.GE.OR P3, PT, R6, UR4, P3 ;  /* 0x0000000406007c0c */ /* 0x000fe20009f66670 */
        /* <DEDUP_REMOVED lines=15> */
.L_x_353:
[----:B------:R-:W-:Y:S05]  /*ce10*/  BSYNC B0 ;  /* 0x0000000000007941 */ /* 0x000fea0003800000 */
.L_x_352:
[----:B------:R-:W-:Y:S01]  /*ce20*/  ISETP.GE.AND P4, PT, R0, R17, PT ;  /* 0x000000110000720c */ /* 0x000fe20003f86270 */
[----:B------:R-:W-:Y:S01]  /*ce30*/  IMAD.WIDE.U32 R10, R18, UR8, R6 ;  /* 0x00000008120a7c25 */ /* 0x000fe2000f8e0006 */
[----:B------:R-:W-:Y:S02]  /*ce40*/  BSSY B0, `(.L_x_354) ;  /* 0x0000013000007945 */ /* 0x000fe40003800000 */
[----:B------:R-:W-:Y:S01]  /*ce50*/  ISETP.GE.OR P5, PT, R6, R21, P4 ;  /* 0x000000150600720c */ /* 0x000fe200027a6670 */
[----:B------:R-:W-:Y:S01]  /*ce60*/  VIADD R0, R4, 0x48 ;  /* 0x0000004804007836 */ /* 0x000fe20000000000 */
[----:B------:R-:W-:Y:S01]  /*ce70*/  ISETP.GE.OR P4, PT, R6, UR4, P4 ;  /* 0x0000000406007c0c */ /* 0x000fe2000a786670 */
[----:B--234-:R-:W-:-:S10]  /*ce80*/  IMAD.IADD R15, R11, 0x1, R19 ;  /* 0x000000010b0f7824 */ /* 0x01cfd400078e0213 */
[----:B------:R-:W-:Y:S05]  /*ce90*/  @P5 BRA `(.L_x_355) ;  /* 0x0000000000345947 */ /* 0x000fea0003800000 */
[----:B------:R-:W-:Y:S01]  /*cea0*/  IADD3 R19, P5, R2, 0x40, RZ ;  /* 0x0000004002137810 */ /* 0x000fe20007fbe0ff */
        /* <DEDUP_REMOVED lines=12> */
.L_x_355:
[----:B------:R-:W-:Y:S05]  /*cf70*/  BSYNC B0 ;  /* 0x0000000000007941 */ /* 0x000fea0003800000 */
.L_x_354:
[----:B------:R-:W-:Y:S01]  /*cf80*/  ISETP.GE.AND P6, PT, R0, R17, PT ;  /* 0x000000110000720c */ /* 0x000fe20003fc6270 */
[----:B-1----:R-:W-:Y:S01]  /*cf90*/  IMAD R0, R22, UR7, RZ ;  /* 0x0000000716007c24 */ /* 0x002fe2000f8e02ff */
[----:B------:R-:W-:Y:S01]  /*cfa0*/  BSSY B0, `(.L_x_356) ;  /* 0x0000014000007945 */ /* 0x000fe20003800000 */
[----:B------:R-:W-:Y:S01]  /*cfb0*/  IMAD.MOV.U32 R14, RZ, RZ, R10 ;  /* 0x000000ffff0e7224 */ /* 0x000fe200078e000a */
[C---:B------:R-:W-:Y:S01]  /*cfc0*/  ISETP.GE.OR P5, PT, R6.reuse, R21, P6 ;  /* 0x000000150600720c */ /* 0x040fe200037a6670 */
[----:B------:R-:W-:Y:S01]  /*cfd0*/  IMAD R11, R23, UR6, R0 ;  /* 0x00000006170b7c24 */ /* 0x000fe2000f8e0200 */
[----:B------:R-:W-:Y:S01]  /*cfe0*/  ISETP.GE.OR P6, PT, R6, UR4, P6 ;  /* 0x0000000406007c0c */ /* 0x000fe2000b7c6670 */
[----:B------:R-:W-:-:S10]  /*cff0*/  IMAD.WIDE.U32 R6, R22, UR6, R14 ;  /* 0x0000000616067c25 */ /* 0x000fd4000f8e000e */
[----:B------:R-:W-:Y:S05]  /*d000*/  @P5 BRA `(.L_x_357) ;  /* 0x0000000000345947 */ /* 0x000fea0003800000 */
[----:B------:R-:W-:Y:S01]  /*d010*/  IADD3 R9, P5, R2, 0x48, RZ ;  /* 0x0000004802097810 */ /* 0x000fe20007fbe0ff */
        /* <DEDUP_REMOVED lines=12> */
.L_x_357:
[----:B------:R-:W-:Y:S05]  /*d0e0*/  BSYNC B0 ;  /* 0x0000000000007941 */ /* 0x000fea0003800000 */
.L_x_356:
[----:B------:R-:W-:Y:S01]  /*d0f0*/  ISETP.NE.AND P5, PT, R20, RZ, PT ;  /* 0x000000ff1400720c */ /* 0x000fe20003fa5270 */
[----:B------:R-:W-:Y:S01]  /*d100*/  BSSY B0, `(.L_x_358) ;  /* 0x000000d000007945 */ /* 0x000fe20003800000 */
[----:B-1----:R-:W-:-:S11]  /*d110*/  IMAD.IADD R9, R7, 0x1, R11 ;  /* 0x0000000107097824 */ /* 0x002fd600078e020b */
[----:B------:R-:W-:Y:S05]  /*d120*/  @P5 BRA `(.L_x_359) ;  /* 0x0000000000285947 */ /* 0x000fea0003800000 */
        /* <DEDUP_REMOVED lines=10> */
.L_x_359:
[----:B------:R-:W-:Y:S05]  /*d1d0*/  BSYNC B0 ;  /* 0x0000000000007941 */ /* 0x000fea0003800000 */
.L_x_358:
[----:B------:R-:W-:Y:S01]  /*d1e0*/  ISETP.NE.AND P5, PT, R24, RZ, PT ;  /* 0x000000ff1800720c */ /* 0x000fe20003fa5270 */
[----:B------:R-:W-:-:S12]  /*d1f0*/  BSSY B0, `(.L_x_360) ;  /* 0x000000f000007945 */ /* 0x000fd80003800000 */
[----:B------:R-:W-:Y:S05]  /*d200*/  @P5 BRA `(.L_x_361) ;  /* 0x0000000000345947 */ /* 0x000fea0003800000 */
[----:B-1----:R-:W-:Y:S01]  /*d210*/  IADD3 R11, P5, R2, 0x8, RZ ;  /* 0x00000008020b7810 */ /* 0x002fe20007fbe0ff */
        /* <DEDUP_REMOVED lines=12> */
.L_x_361:
[----:B------:R-:W-:Y:S05]  /*d2e0*/  BSYNC B0 ;  /* 0x0000000000007941 */ /* 0x000fea0003800000 */
.L_x_360:
[----:B------:R-:W-:Y:S01]  /*d2f0*/  ISETP.NE.AND P5, PT, R25, RZ, PT ;  /* 0x000000ff1900720c */ /* 0x000fe20003fa5270 */
[----:B------:R-:W-:-:S12]  /*d300*/  BSSY B0, `(.L_x_362) ;  /* 0x000000f000007945 */ /* 0x000fd80003800000 */
[----:B------:R-:W-:Y:S05]  /*d310*/  @P5 BRA `(.L_x_363) ;  /* 0x0000000000345947 */ /* 0x000fea0003800000 */
[----:B-1-3--:R-:W-:Y:S01]  /*d320*/  IADD3 R11, P5, R2, 0x10, RZ ;  /* 0x00000010020b7810 */ /* 0x00afe20007fbe0ff */
        /* <DEDUP_REMOVED lines=12> */
.L_x_363:
[----:B------:R-:W-:Y:S05]  /*d3f0*/  BSYNC B0 ;  /* 0x0000000000007941 */ /* 0x000fea0003800000 */
.L_x_362:
[----:B------:R-:W-:Y:S01]  /*d400*/  ISETP.NE.AND P5, PT, R26, RZ, PT ;  /* 0x000000ff1a00720c */ /* 0x000fe20003fa5270 */
[----:B------:R-:W-:-:S12]  /*d410*/  BSSY B0, `(.L_x_364) ;  /* 0x000000f000007945 */ /* 0x000fd80003800000 */
[----:B------:R-:W-:Y:S05]  /*d420*/  @P5 BRA `(.L_x_365) ;  /* 0x0000000000345947 */ /* 0x000fea0003800000 */
[----:B-1-34-:R-:W-:Y:S01]  /*d430*/  IADD3 R11, P5, R2, 0x18, RZ ;  /* 0x00000018020b7810 */ /* 0x01afe20007fbe0ff */
        /* <DEDUP_REMOVED lines=12> */
.L_x_365:
[----:B------:R-:W-:Y:S05]  /*d500*/  BSYNC B0 ;  /* 0x0000000000007941 */ /* 0x000fea0003800000 */
.L_x_364:
[----:B------:R-:W-:Y:S04]  /*d510*/  BSSY B0, `(.L_x_366) ;  /* 0x000000f000007945 */ /* 0x000fe80003800000 */
        /* <DEDUP_REMOVED lines=14> */
.L_x_367:
[----:B------:R-:W-:Y:S05]  /*d600*/  BSYNC B0 ;  /* 0x0000000000007941 */ /* 0x000fea0003800000 */
.L_x_366:
        /* <DEDUP_REMOVED lines=15> */
.L_x_369:
[----:B------:R-:W-:Y:S05]  /*d700*/  BSYNC B0 ;  /* 0x0000000000007941 */ /* 0x000fea0003800000 */
.L_x_368:
        /* <DEDUP_REMOVED lines=15> */
.L_x_371:
[----:B------:R-:W-:Y:S05]  /*d800*/  BSYNC B0 ;  /* 0x0000000000007941 */ /* 0x000fea0003800000 */
.L_x_370:
        /* <DEDUP_REMOVED lines=15> */
.L_x_373:
[----:B------:R-:W-:Y:S05]  /*d900*/  BSYNC B0 ;  /* 0x0000000000007941 */ /* 0x000fea0003800000 */
.L_x_372:
        /* <DEDUP_REMOVED lines=15> */
.L_x_375:
[----:B------:R-:W-:Y:S05]  /*da00*/  BSYNC B0 ;  /* 0x0000000000007941 */ /* 0x000fea0003800000 */
.L_x_374:
[----:B------:R-:W-:Y:S04]  /*da10*/  BSSY B0, `(.L_x_376) ;  /* 0x000000f000007945 */ /* 0x000fe80003800000 */
[----:B------:R-:W-:Y:S05]  /*da20*/  @P6 BRA `(.L_x_377) ;  /* 0x0000000000346947 */ /* 0x000fea0003800000 */
[----:B------:R-:W-:Y:S01]  /*da30*/  IADD3 R5, P0, R2, 0x48, RZ ;  /* 0x0000004802057810 */ /* 0x000fe20007f1e0ff */
[----:B------:R-:W-:Y:S01]  /*da40*/  ULDC.64 UR4, c[0x0][0x848] ;  /* 0x0002120000047ab9 */ /* 0x000fe20000000a00 */
[----:B------:R-:W-:-:S03]  /*da50*/  IMAD.MOV.U32 R2, RZ, RZ, R6 ;  /* 0x000000ffff027224 */ /* 0x000fc600078e0006 */
        /* <DEDUP_REMOVED lines=10> */
.L_x_377:
[----:B------:R-:W-:Y:S05]  /*db00*/  BSYNC B0 ;  /* 0x0000000000007941 */ /* 0x000fea0003800000 */
.L_x_376:
[----:B------:R-:W-:Y:S05]  /*db10*/  EXIT ;  /* 0x000000000000794d */ /* 0x000fea0003800000 */
.L_x_306:
[----:B------:R-:W-:-:S08]  /*db20*/  NOP ;  /* 0x0000000000007918 */ /* 0x000fd00000000000 */
[----:B------:R-:W1:-:S00]  /*db30*/  USETMAXREG.DEALLOC.CTAPOOL 0x18 ;  /* 0x00000018000079c8 */ /* 0x000e4000080e0500 */
[----:B-1----:R-:W-:Y:S01]  /*db40*/  LOP3.LUT R2, R2, 0x3, RZ, 0xc0, !PT ;  /* 0x0000000302027812 */ /* 0x002fe200078ec0ff */
[----:B------:R-:W-:Y:S05]  /*db50*/  BSSY B0, `(.L_x_378) ;  /* 0x00001af000007945 */ /* 0x000fea0003800000 */
        /* <DEDUP_REMOVED lines=9> */
[----:B------:R-:W1:Y:S01]  /*dbf0*/  S2UR UR9, SR_CTAID.X ;  /* 0x00000000000979c3 */ /* 0x000e620000002500 */
[----:B------:R-:W-:Y:S01]  /*dc00*/  ULDC UR6, c[0x0][0x280] ;  /* 0x0000a00000067ab9 */ /* 0x000fe20000000800 */
[----:B------:R-:W-:Y:S01]  /*dc10*/  ULDC UR4, c[0x0][0x290] ;  /* 0x0000a40000047ab9 */ /* 0x000fe20000000800 */
[----:B------:R-:W-:Y:S01]  /*dc20*/  ULDC UR5, c[0x0][0x74c] ;  /* 0x0001d30000057ab9 */ /* 0x000fe20000000800 */
[----:B------:R-:W-:-:S04]  /*dc30*/  UIADD3 UR7, UR6, 0x3f, URZ ;  /* 0x0000003f06077890 */ /* 0x000fc8000fffe03f */
[----:B------:R-:W2:Y:S01]  /*dc40*/  S2UR UR20, SR_CTAID.Y ;  /* 0x00000000001479c3 */ /* 0x000ea20000002600 */
[----:B-1----:R-:W-:Y:S02]  /*dc50*/  UIMAD UR11, UR9, 0x50, URZ ;  /* 0x00000050090b78a4 */ /* 0x002fe4000f8e023f */
[----:B------:R-:W-:Y:S02]  /*dc60*/  ISETP.LE.AND P0, PT, RZ, UR9, PT ;  /* 0x00000009ff007c0c */ /* 0x000fe4000bf03270 */
[----:B------:R-:W-:-:S04]  /*dc70*/  UIADD3 UR4, -UR4, UR11, UR6 ;  /* 0x0000000b04047290 */ /* 0x000fc8000fffe106 */
[----:B------:R-:W-:-:S04]  /*dc80*/  UIADD3 UR4, UR4, -UR5, URZ ;  /* 0x8000000504047290 */ /* 0x000fc8000fffe03f */
[----:B------:R-:W-:-:S04]  /*dc90*/  USHF.R.S32.HI UR5, URZ, 0x1f, UR4 ;  /* 0x0000001f3f057899 */ /* 0x000fc80008011404 */
[----:B------:R-:W-:Y:S02]  /*dca0*/  ULEA.HI UR5, UR5, UR4, URZ, 0x6 ;  /* 0x0000000405057291 */ /* 0x000fe4000f8f303f */
[----:B------:R-:W-:Y:S02]  /*dcb0*/  USHF.R.S32.HI UR4, URZ, 0x1f, UR7 ;  /* 0x0000001f3f047899 */ /* 0x000fe40008011407 */
[----:B------:R-:W-:Y:S02]  /*dcc0*/  USHF.R.S32.HI UR5, URZ, 0x6, UR5 ;  /* 0x000000063f057899 */ /* 0x000fe40008011405 */
[----:B------:R-:W-:Y:S02]  /*dcd0*/  ULEA.HI UR4, UR4, UR7, URZ, 0x6 ;  /* 0x0000000704047291 */ /* 0x000fe4000f8f303f */
[----:B------:R-:W-:Y:S02]  /*dce0*/  UISETP.LT.AND UP0, UPT, URZ, UR5, UPT ;  /* 0x000000053f00728c */ /* 0x000fe4000bf01270 */
[----:B------:R-:W-:-:S02]  /*dcf0*/  USHF.R.S32.HI UR4, URZ, 0x6, UR4 ;  /* 0x000000063f047899 */ /* 0x000fc40008011404 */
[----:B------:R-:W-:-:S04]  /*dd00*/  USEL UR8, URZ, UR5, !UP0 ;  /* 0x000000053f087287 */ /* 0x000fc8000c000000 */
[----:B------:R-:W-:Y:S01]  /*dd10*/  IMAD.U32 R10, RZ, RZ, UR4 ;  /* 0x00000004ff0a7e24 */ /* 0x000fe2000f8e00ff */
[----:B--2---:R-:W-:Y:S07]  /*dd20*/  @!P0 BRA `(.L_x_381) ;  /* 0x0000000000248947 */ /* 0x004fee0003800000 */
[----:B------:R-:W1:Y:S01]  /*dd30*/  LDC R3, c[0x0][0x748] ;  /* 0x0001d200ff037b82 */ /* 0x000e620000000800 */
[----:B------:R-:W-:Y:S01]  /*dd40*/  UIMAD UR6, UR9, 0x50, UR6 ;  /* 0x00000050090678a4 */ /* 0x000fe2000f8e0206 */
[----:B------:R-:W-:-:S03]  /*dd50*/  ULDC UR4, c[0x0][0x290] ;  /* 0x0000a40000047ab9 */ /* 0x000fc60000000800 */
[----:B------:R-:W-:-:S06]  /*dd60*/  UIADD3 UR4, -UR4, 0x8f, UR6 ;  /* 0x0000008f04047890 */ /* 0x000fcc000fffe106 */
[----:B-1----:R-:W-:-:S05]  /*dd70*/  VIADD R3, R3, UR4 ;  /* 0x0000000403037c36 */ /* 0x002fca0008000000 */
[----:B------:R-:W-:-:S04]  /*dd80*/  SHF.R.S32.HI R4, RZ, 0x1f, R3 ;  /* 0x0000001fff047819 */ /* 0x000fc80000011403 */
[----:B------:R-:W-:-:S04]  /*dd90*/  LEA.HI R4, R4, R3, RZ, 0x6 ;  /* 0x0000000304047211 */ /* 0x000fc800078f30ff */
[----:B------:R-:W-:-:S04]  /*dda0*/  SHF.R.S32.HI R3, RZ, 0x6, R4 ;  /* 0x00000006ff037819 */ /* 0x000fc80000011404 */
[----:B------:R-:W-:-:S07]  /*ddb0*/  VIMNMX R10, R3, R10, PT ;  /* 0x0000000a030a7248 */ /* 0x000fce0003fe0100 */
.L_x_381:
[----:B------:R-:W-:Y:S01]  /*ddc0*/  ISETP.GT.AND P0, PT, R10, UR8, PT ;  /* 0x000000080a007c0c */ /* 0x000fe2000bf04270 */
[----:B------:R-:W-:-:S12]  /*ddd0*/  IMAD.MOV.U32 R11, RZ, RZ, 0x1 ;  /* 0x00000001ff0b7424 */ /* 0x000fd800078e00ff */
[----:B------:R-:W-:Y:S05]  /*dde0*/  @!P0 BRA `(.L_x_380) ;  /* 0x0000001400888947 */ /* 0x000fea0003800000 */
[----:B------:R-:W-:Y:S01]  /*ddf0*/  USHF.R.S32.HI UR10, URZ, 0x1f, UR20 ;  /* 0x0000001f3f0a7899 */ /* 0x000fe20008011414 */
[----:B------:R-:W-:Y:S01]  /*de00*/  IMAD.U32 R4, RZ, RZ, UR8 ;  /* 0x00000008ff047e24 */ /* 0x000fe2000f8e00ff */
[----:B------:R-:W-:Y:S01]  /*de10*/  ULDC.64 UR6, c[0x0][0x718] ;  /* 0x0001c60000067ab9 */ /* 0x000fe20000000a00 */
[----:B------:R-:W-:Y:S01]  /*de20*/  ULDC.64 UR12, c[0x0][0x730] ;  /* 0x0001cc00000c7ab9 */ /* 0x000fe20000000a00 */
[----:B------:R-:W-:Y:S01]  /*de30*/  UIMAD.WIDE.U32 UR4, UR20, UR6, URZ ;  /* 0x00000006140472a5 */ /* 0x000fe2000f8e003f */
[----:B------:R-:W-:Y:S01]  /*de40*/  BSSY B1, `(.L_x_380) ;  /* 0x000015c000017945 */ /* 0x000fe20003800000 */
[----:B------:R-:W-:Y:S01]  /*de50*/  UIMAD UR6, UR10, UR6, URZ ;  /* 0x000000060a0672a4 */ /* 0x000fe2000f8e023f */
[----:B------:R-:W-:Y:S01]  /*de60*/  IMAD.MOV.U32 R2, RZ, RZ, RZ ;  /* 0x000000ffff027224 */ /* 0x000fe200078e00ff */
[----:B------:R-:W-:Y:S01]  /*de70*/  UIMAD UR10, UR10, UR12, URZ ;  /* 0x0000000c0a0a72a4 */ /* 0x000fe2000f8e023f */
[----:B------:R-:W-:Y:S01]  /*de80*/  IMAD.MOV.U32 R11, RZ, RZ, 0x1 ;  /* 0x00000001ff0b7424 */ /* 0x000fe200078e00ff */
[----:B------:R-:W-:-:S02]  /*de90*/  UIMAD UR9, UR20, UR7, UR6 ;  /* 0x00000007140972a4 */ /* 0x000fc4000f8e0206 */
[----:B------:R-:W-:Y:S02]  /*dea0*/  UIMAD.WIDE.U32 UR6, UR20, UR12, URZ ;  /* 0x0000000c140672a5 */ /* 0x000fe4000f8e003f */
[----:B------:R-:W-:Y:S01]  /*deb0*/  USHF.R.S32.HI UR39, URZ, 0x1f, UR21 ;  /* 0x0000001f3f277899 */ /* 0x000fe20008011415 */
[----:B------:R-:W-:Y:S01]  /*dec0*/  ULDC UR12, c[0x0][0x2e8] ;  /* 0x0000ba00000c7ab9 */ /* 0x000fe20000000800 */
[----:B------:R-:W-:Y:S01]  /*ded0*/  ULDC.64 UR30, c[0x0][0x720] ;  /* 0x0001c800001e7ab9 */ /* 0x000fe20000000a00 */
[----:B------:R-:W-:Y:S02]  /*dee0*/  UISETP.NE.AND UP0, UPT, UR12, 0x1, UPT ;  /* 0x000000010c00788c */ /* 0x000fe4000bf05270 */
[----:B------:R-:W-:Y:S01]  /*def0*/  UIMAD UR46, UR39, UR30, URZ ;  /* 0x0000001e272e72a4 */ /* 0x000fe2000f8e023f */
[----:B------:R-:W-:Y:S01]  /*df00*/  ELECT P0, URZ, PT ;  /* 0x00000000003f782f */ /* 0x000fe20003800000 */
[----:B------:R-:W-:Y:S02]  /*df10*/  UIMAD UR10, UR20, UR13, UR10 ;  /* 0x0000000d140a72a4 */ /* 0x000fe4000f8e020a */
[----:B------:R-:W-:Y:S01]  /*df20*/  UIADD3 UR5, UR5, UR9, URZ ;  /* 0x0000000905057290 */ /* 0x000fe2000fffe03f */
[----:B------:R-:W-:Y:S01]  /*df30*/  ULDC.64 UR22, c[0x0][0x738] ;  /* 0x0001ce0000167ab9 */ /* 0x000fe20000000a00 */
[----:B------:R-:W-:-:S02]  /*df40*/  UIMAD UR46, UR21, UR31, UR46 ;  /* 0x0000001f152e72a4 */ /* 0x000fc4000f8e022e */
[----:B------:R-:W-:Y:S02]  /*df50*/  UIMAD UR39, UR39, UR22, URZ ;  /* 0x00000016272772a4 */ /* 0x000fe4000f8e023f */
[----:B------:R-:W-:Y:S02]  /*df60*/  UIADD3 UR7, UR7, UR10, URZ ;  /* 0x0000000a07077290 */ /* 0x000fe4000fffe03f */
[----:B------:R-:W-:Y:S02]  /*df70*/  UIMAD.WIDE.U32 UR30, UR21, UR30, UR4 ;  /* 0x0000001e151e72a5 */ /* 0x000fe4000f8e0004 */
[----:B------:R-:W-:Y:S01]  /*df80*/  UIMAD UR39, UR21, UR23, UR39 ;  /* 0x00000017152772a4 */ /* 0x000fe2000f8e0227 */
[----:B------:R-:W-:Y:S01]  /*df90*/  @UP0 ULDC UR4, c[0x0][0x2ec] ;  /* 0x0000bb0000040ab9 */ /* 0x000fe20000000800 */
[----:B------:R-:W-:Y:S02]  /*dfa0*/  UIMAD.WIDE.U32 UR22, UR21, UR22, UR6 ;  /* 0x00000016151672a5 */ /* 0x000fe4000f8e0006 */
[----:B------:R-:W-:Y:S01]  /*dfb0*/  UIMAD.WIDE.U32 UR4, UR20, UR4, URZ ;  /* 0x00000004140472a5 */ /* 0x000fe2000f8e003f */
[----:B------:R-:W-:Y:S01]  /*dfc0*/  @UP0 ULDC UR6, c[0x0][0x2f0] ;  /* 0x0000bc0000060ab9 */ /* 0x000fe20000000800 */
[----:B------:R-:W-:-:S02]  /*dfd0*/  UMOV UR12, UR20 ;  /* 0x00000014000c7c82 */ /* 0x000fc40008000000 */
[----:B------:R-:W-:Y:S01]  /*dfe0*/  @UP0 USHF.R.U32.HI UR12, URZ, UR6, UR5 ;  /* 0x000000063f0c0299 */ /* 0x000fe20008011605 */
[----:B------:R-:W-:Y:S11]  /*dff0*/  @!P0 BRA `(.L_x_382) ;  /* 0x0000001400008947 */ /* 0x000ff60003800000 */
[----:B------:R-:W1:Y:S01]  /*e000*/  S2R R2, SR_CgaCtaId ;  /* 0x0000000000027919 */ /* 0x000e620000008800 */
[----:B------:R-:W-:-:S04]  /*e010*/  MOV R5, 0x400 ;  /* 0x0000040000057802 */ /* 0x000fc80000000f00 */
[----:B-1----:R-:W-:Y:S01]  /*e020*/  LEA R5, R2, R5, 0x18 ;  /* 0x0000000502057211 */ /* 0x002fe200078ec0ff */
[----:B------:R-:W-:-:S05]  /*e030*/  IMAD.MOV.U32 R2, RZ, RZ, 0x1 ;  /* 0x00000001ff027424 */ /* 0x000fca00078e00ff */
[----:B------:R-:W-:-:S04]  /*e040*/  SHF.L.U32 R2, R2, 0x1f, RZ ;  /* 0x0000001f02027819 */ /* 0x000fc800000006ff */
[----:B------:R-:W1:Y:S02]  /*e050*/  SYNCS.PHASECHK.TRANS64.TRYWAIT P0, [R5+URZ+0x31820], R2 ;  /* 0x03182002050075a7 */ /* 0x000e64000800017f */
[----:B-1----:R-:W-:Y:S05]  /*e060*/  @!P0 BRA `(.L_x_383) ;  /* 0x0000001400b88947 */ /* 0x002fea0003800000 */
.L_x_399:
[----:B------:R-:W-:Y:S01]  /*e070*/  ISETP.NE.AND P0, PT, R0, RZ, PT ;  /* 0x000000ff0000720c */ /* 0x000fe20003f05270 */
[----:B------:R-:W-:Y:S02]  /*e080*/  IMAD.U32 R8, RZ, RZ, UR31 ;  /* 0x0000001fff087e24 */ /* 0x000fe4000f8e00ff */
[----:B------:R-:W-:Y:S02]  /*e090*/  IMAD.U32 R6, RZ, RZ, UR23 ;  /* 0x00000017ff067e24 */ /* 0x000fe4000f8e00ff */
[----:B------:R-:W-:Y:S02]  /*e0a0*/  VIADD R8, R8, UR46 ;  /* 0x0000002e08087c36 */ /* 0x000fe40008000000 */
[----:B------:R-:W-:Y:S02]  /*e0b0*/  VIADD R6, R6, UR39 ;  /* 0x0000002706067c36 */ /* 0x000fe40008000000 */
[----:B------:R-:W-:-:S04]  /*e0c0*/  IMAD.MOV.U32 R7, RZ, RZ, 0x1 ;  /* 0x00000001ff077424 */ /* 0x000fc800078e00ff */
[----:B------:R-:W-:Y:S05]  /*e0d0*/  @P0 BRA `(.L_x_384) ;  /* 0x0000000000140947 */ /* 0x000fea0003800000 */
[----:B------:R-:W-:Y:S01]  /*e0e0*/  LOP3.LUT P1, RZ, R21, 0x1f, RZ, 0xc0, !PT ;  /* 0x0000001f15ff7812 */ /* 0x000fe2000782c0ff */
[----:B-1----:R-:W-:-:S04]  /*e0f0*/  IMAD.MOV.U32 R2, RZ, RZ, 0x8100 ;  /* 0x00008100ff027424 */ /* 0x002fc800078e00ff */
[----:B------:R2:W-:Y:S08]  /*e100*/  SYNCS.ARRIVE.TRANS64 RZ, [R5+URZ+0x31810], R2 ;  /* 0x0318100205ff79a7 */ /* 0x0005f0000800003f */
[----:B------:R-:W-:Y:S05]  /*e110*/  @!P1 BRA `(.L_x_384) ;  /* 0x0000000000049947 */ /* 0x000fea0003800000 */
[----:B------:R-:W-:Y:S01]  /*e120*/  BPT.TRAP 0x1 ;  /* 0x000000040000795c */ /* 0x000fe20000300000 */
.L_x_384:
[----:B-12---:R-:W1:Y:S01]  /*e130*/  LDC.64 R2, c[0x0][0x198] ;  /* 0x00006600ff027b82 */ /* 0x006e620000000a00 */
[----:B------:R-:W-:Y:S01]  /*e140*/  R2UR UR38, R8 ;  /* 0x00000000082672ca */ /* 0x000fe200000e0000 */
[----:B------:R-:W-:Y:S01]  /*e150*/  ULDC.64 UR14, c[0x0][0x700] ;  /* 0x0001c000000e7ab9 */ /* 0x000fe20000000a00 */
[----:B------:R-:W-:Y:S01]  /*e160*/  R2UR UR19, R4 ;  /* 0x00000000041372ca */ /* 0x000fe200000e0000 */
[----:B------:R-:W-:Y:S01]  /*e170*/  UMOV UR50, 0x0 ;  /* 0x0000000000327882 */ /* 0x000fe20000000000 */
[----:B------:R-:W-:Y:S01]  /*e180*/  R2UR UR8, R5 ;  /* 0x00000000050872ca */ /* 0x000fe200000e0000 */
[----:B------:R-:W-:Y:S01]  /*e190*/  UMOV UR51, 0x14f00000 ;  /* 0x14f0000000337882 */ /* 0x000fe20000000000 */
[----:B------:R-:W-:Y:S01]  /*e1a0*/  UMOV UR18, URZ ;  /* 0x0000003f00127c82 */ /* 0x000fe20008000000 */
        /* <DEDUP_REMOVED lines=8> */
[----:B------:R-:W-:Y:S01]  /*e230*/  USHF.L.U32 UR19, UR19, 0x6, URZ ;  /* 0x0000000613137899 */ /* 0x000fe2000800063f */
[----:B------:R-:W-:Y:S01]  /*e240*/  IMAD.MOV.U32 R12, RZ, RZ, 0x14000 ;  /* 0x00014000ff0c7424 */ /* 0x000fe200078e00ff */
[----:B------:R-:W-:Y:S01]  /*e250*/  UIADD3 UR17, UR8, 0x31810, URZ ;  /* 0x0003181008117890 */ /* 0x000fe2000fffe03f */
[----:B------:R-:W-:Y:S01]  /*e260*/  VIADD R10, R10, 0xffffffff ;  /* 0xffffffff0a0a7836 */ /* 0x000fe20000000000 */
[----:B------:R-:W-:-:S02]  /*e270*/  UIADD3 UR9, UP0, UR19, UR30, URZ ;  /* 0x0000001e13097290 */ /* 0x000fc4000ff1e03f */
[----:B------:R-:W-:Y:S01]  /*e280*/  UIADD3 UR16, UR8, 0x14100, URZ ;  /* 0x0001410008107890 */ /* 0x000fe2000fffe03f */
[----:B-1----:R-:W-:Y:S01]  /*e290*/  IMAD.MOV.U32 R8, RZ, RZ, R2 ;  /* 0x000000ffff087224 */ /* 0x002fe200078e0002 */
[----:B------:R-:W-:Y:S02]  /*e2a0*/  ULEA.HI.X.SX32 UR10, UR19, UR38, 0x1, UP0 ;  /* 0x00000026130a7291 */ /* 0x000fe400080f0e3f */
[----:B------:R-:W-:Y:S02]  /*e2b0*/  ULEA UR54, UP0, UR9, UR14, 0x2 ;  /* 0x0000000e09367291 */ /* 0x000fe4000f80103f */
[C---:B------:R-:W-:Y:S01]  /*e2c0*/  IADD3 R9, P1, R8.reuse, 0xf0, RZ ;  /* 0x000000f008097810 */ /* 0x040fe20007f3e0ff */
[----:B------:R-:W-:Y:S02]  /*e2d0*/  UIADD3 UR40, UR8, 0x16100, URZ ;  /* 0x0001610008287890 */ /* 0x000fe4000fffe03f */
[----:B------:R-:W-:Y:S01]  /*e2e0*/  UIADD3 UR32, UR8, 0x18100, URZ ;  /* 0x0001810008207890 */ /* 0x000fe2000fffe03f */
[----:B------:R-:W-:Y:S01]  /*e2f0*/  R2UR UR48, R9 ;  /* 0x00000000093072ca */ /* 0x000fe200000e0000 */
[----:B------:R-:W-:Y:S01]  /*e300*/  UIADD3 UR24, UR8, 0x1a100, URZ ;  /* 0x0001a10008187890 */ /* 0x000fe2000fffe03f */
[----:B------:R-:W-:Y:S01]  /*e310*/  IADD3 R9, P2, R8, 0x2f0, RZ ;  /* 0x000002f008097810 */ /* 0x000fe20007f5e0ff */
[----:B------:R-:W-:-:S02]  /*e320*/  UIADD3 UR52, UR8, 0x2c100, URZ ;  /* 0x0002c10008347890 */ /* 0x000fc4000fffe03f */
[----:B------:R-:W-:Y:S01]  /*e330*/  ULEA.HI.X UR55, UR9, UR15, UR10, 0x2, UP0 ;  /* 0x0000000f09377291 */ /* 0x000fe200080f140a */
[----:B------:R-:W-:Y:S01]  /*e340*/  R2UR UR4, R9 ;  /* 0x00000000090472ca */ /* 0x000fe200000e0000 */
[----:B------:R-:W-:Y:S01]  /*e350*/  UMOV UR41, UR17 ;  /* 0x0000001100297c82 */ /* 0x000fe20008000000 */
[----:B------:R-:W-:Y:S01]  /*e360*/  IADD3 R9, P3, R8, 0x3f0, RZ ;  /* 0x000003f008097810 */ /* 0x000fe20007f7e0ff */
[----:B------:R-:W-:Y:S01]  /*e370*/  UMOV UR43, UR19 ;  /* 0x00000013002b7c82 */ /* 0x000fe20008000000 */
[----:B------:R-:W-:Y:S01]  /*e380*/  UMOV UR33, UR17 ;  /* 0x0000001100217c82 */ /* 0x000fe20008000000 */
[----:B------:R-:W-:Y:S01]  /*e390*/  UMOV UR35, UR19 ;  /* 0x0000001300237c82 */ /* 0x000fe20008000000 */
[----:B------:R-:W-:Y:S01]  /*e3a0*/  R2UR UR6, R9 ;  /* 0x00000000090672ca */ /* 0x000fe200000e0000 */
[----:B------:R-:W-:Y:S01]  /*e3b0*/  IMAD.MOV.U32 R9, RZ, RZ, R3 ;  /* 0x000000ffff097224 */ /* 0x000fe200078e0003 */
[----:B------:R-:W-:Y:S01]  /*e3c0*/  UMOV UR29, UR21 ;  /* 0x00000015001d7c82 */ /* 0x000fe20008000000 */
[----:B------:R-:W-:Y:S01]  /*e3d0*/  UMOV UR25, UR17 ;  /* 0x0000001100197c82 */ /* 0x000fe20008000000 */
[----:B------:R-:W-:Y:S01]  /*e3e0*/  UMOV UR27, UR19 ;  /* 0x00000013001b7c82 */ /* 0x000fe20008000000 */
[--C-:B------:R-:W-:Y:S01]  /*e3f0*/  IMAD.X R11, RZ, RZ, R9.reuse, P1 ;  /* 0x000000ffff0b7224 */ /* 0x100fe200008e0609 */
[----:B------:R-:W-:Y:S01]  /*e400*/  UMOV UR9, 0x10 ;  /* 0x0000001000097882 */ /* 0x000fe20000000000 */
[----:B------:R-:W-:Y:S01]  /*e410*/  UMOV UR53, UR17 ;  /* 0x0000001100357c82 */ /* 0x000fe20008000000 */
[----:B------:R-:W-:Y:S01]  /*e420*/  UMOV UR13, UR21 ;  /* 0x00000015000d7c82 */ /* 0x000fe20008000000 */
[----:B------:R-:W-:Y:S01]  /*e430*/  UMOV UR10, UR18 ;  /* 0x00000012000a7c82 */ /* 0x000fe20008000000 */
[----:B------:R-:W-:Y:S01]  /*e440*/  R2UR UR49, R11 ;  /* 0x000000000b3172ca */ /* 0x000fe200000e0000 */
[--C-:B------:R-:W-:Y:S01]  /*e450*/  IMAD.X R11, RZ, RZ, R9.reuse, P2 ;  /* 0x000000ffff0b7224 */ /* 0x100fe200010e0609 */
[----:B------:R-:W-:Y:S01]  /*e460*/  UIADD3 UR56, UR8, 0x5000, URZ ;  /* 0x0000500008387890 */ /* 0x000fe2000fffe03f */
[----:B------:R-:W-:Y:S01]  /*e470*/  ISETP.GE.AND P1, PT, R4, R10, PT ;  /* 0x0000000a0400720c */ /* 0x000fe20003f26270 */
[----:B------:R-:W-:Y:S01]  /*e480*/  UMOV UR58, 0x80 ;  /* 0x00000080003a7882 */ /* 0x000fe20000000000 */
[----:B------:R-:W-:Y:S01]  /*e490*/  UMOV UR59, UR11 ;  /* 0x0000000b003b7c82 */ /* 0x000fe20008000000 */
[----:B------:R-:W-:Y:S01]  /*e4a0*/  R2UR UR5, R11 ;  /* 0x000000000b0572ca */ /* 0x000fe200000e0000 */
[----:B------:R-:W-:Y:S01]  /*e4b0*/  IMAD.X R11, RZ, RZ, R9, P3 ;  /* 0x000000ffff0b7224 */ /* 0x000fe200018e0609 */
[----:B------:R-:W-:Y:S01]  /*e4c0*/  UMOV UR60, UR12 ;  /* 0x0000000c003c7c82 */ /* 0x000fe20008000000 */
[----:B------:R-:W-:-:S03]  /*e4d0*/  UMOV UR61, UR21 ;  /* 0x00000015003d7c82 */ /* 0x000fc60008000000 */
[----:B------:R-:W-:Y:S01]  /*e4e0*/  R2UR UR7, R11 ;  /* 0x000000000b0772ca */ /* 0x000fe200000e0000 */
[----:B------:R1:W-:Y:S01]  /*e4f0*/  UTMALDG.4D [UR16], [UR48], desc[UR50] ;  /* 0x00003210300075b4 */ /* 0x0003e20008019000 */
[----:B------:R-:W-:Y:S01]  /*e500*/  IMAD.MOV.U32 R11, RZ, RZ, 0x1 ;  /* 0x00000001ff0b7424 */ /* 0x000fe200078e00ff */
[----:B------:R2:W-:Y:S01]  /*e510*/  UTMALDG.4D [UR40], [UR48], desc[UR50] ;  /* 0x00003228300075b4 */ /* 0x0005e20008019000 */
[----:B------:R3:W-:Y:S01]  /*e520*/  UTMALDG.4D [UR32], [UR48], desc[UR50] ;  /* 0x00003220300075b4 */ /* 0x0007e20008019000 */
[----:B------:R-:W-:Y:S01]  /*e530*/  UTMALDG.4D [UR24], [UR48], desc[UR50] ;  /* 0x00003218300075b4 */ /* 0x000fe20008019000 */
[----:B-1----:R-:W-:Y:S01]  /*e540*/  UMOV UR16, 0x0 ;  /* 0x0000000000107882 */ /* 0x002fe20000000000 */
[----:B------:R-:W-:Y:S01]  /*e550*/  UMOV UR17, 0x10000000 ;  /* 0x1000000000117882 */ /* 0x000fe20000000000 */
[----:B------:R1:W-:Y:S01]  /*e560*/  UBLKCP.S.G [UR52], [UR54], UR9 ;  /* 0x00000034360073ba */ /* 0x0003e20008000209 */
[----:B------:R4:W-:Y:S01]  /*e570*/  SYNCS.ARRIVE.TRANS64 RZ, [R5+URZ+0x31800], R12 ;  /* 0x0318000c05ff79a7 */ /* 0x0009e2000800003f */
[----:B--2---:R-:W-:Y:S01]  /*e580*/  UIADD3 UR40, UR8, 0xa000, URZ ;  /* 0x0000a00008287890 */ /* 0x004fe2000fffe03f */
[----:B------:R-:W-:Y:S01]  /*e590*/  UMOV UR43, UR11 ;  /* 0x0000000b002b7c82 */ /* 0x000fe20008000000 */
[----:B------:R-:W-:Y:S01]  /*e5a0*/  UMOV UR44, UR12 ;  /* 0x0000000c002c7c82 */ /* 0x000fe20008000000 */
[----:B------:R-:W-:Y:S01]  /*e5b0*/  UMOV UR42, UR18 ;  /* 0x00000012002a7c82 */ /* 0x000fe20008000000 */
[----:B---3--:R-:W-:Y:S01]  /*e5c0*/  UIADD3 UR32, UR8, 0xc800, URZ ;  /* 0x0000c80008207890 */ /* 0x008fe2000fffe03f */
[----:B----4-:R-:W-:Y:S01]  /*e5d0*/  IMAD.MOV.U32 R12, RZ, RZ, 0x1 ;  /* 0x00000001ff0c7424 */ /* 0x010fe200078e00ff */
[----:B------:R-:W-:Y:S01]  /*e5e0*/  UMOV UR34, 0x40 ;  /* 0x0000004000227882 */ /* 0x000fe20000000000 */
[----:B------:R-:W-:Y:S01]  /*e5f0*/  UMOV UR35, UR11 ;  /* 0x0000000b00237c82 */ /* 0x000fe20008000000 */
[----:B------:R-:W-:Y:S01]  /*e600*/  UMOV UR36, UR12 ;  /* 0x0000000c00247c82 */ /* 0x000fe20008000000 */
[----:B-1----:R-:W-:-:S02]  /*e610*/  UIADD3 UR9, UR8, 0x31800, URZ ;  /* 0x0003180008097890 */ /* 0x002fc4000fffe03f */
[----:B------:R-:W-:Y:S01]  /*e620*/  UIADD3 UR24, UR8, 0x2800, URZ ;  /* 0x0000280008187890 */ /* 0x000fe2000fffe03f */
[----:B------:R-:W-:Y:S01]  /*e630*/  UMOV UR26, 0x40 ;  /* 0x00000040001a7882 */ /* 0x000fe20000000000 */
[----:B------:R-:W-:Y:S01]  /*e640*/  UMOV UR27, UR11 ;  /* 0x0000000b001b7c82 */ /* 0x000fe20008000000 */
[----:B------:R-:W-:Y:S02]  /*e650*/  UMOV UR28, UR12 ;  /* 0x0000000c001c7c82 */ /* 0x000fe40008000000 */
[----:B------:R-:W-:Y:S01]  /*e660*/  UMOV UR25, UR9 ;  /* 0x0000000900197c82 */ /* 0x000fe20008000000 */
[----:B------:R-:W-:Y:S02]  /*e670*/  UIADD3 UR48, UR8, 0x7800, URZ ;  /* 0x0000780008307890 */ /* 0x000fe4000fffe03f */
[----:B------:R1:W-:Y:S01]  /*e680*/  UTMALDG.4D [UR8], [UR4], desc[UR16] ;  /* 0x00001008040075b4 */ /* 0x0003e20008019000 */
[----:B------:R-:W-:Y:S01]  /*e690*/  UMOV UR57, UR9 ;  /* 0x0000000900397c82 */ /* 0x000fe20008000000 */
[----:B------:R-:W-:Y:S01]  /*e6a0*/  UMOV UR50, 0xc0 ;  /* 0x000000c000327882 */ /* 0x000fe20000000000 */
[----:B------:R-:W-:Y:S01]  /*e6b0*/  UMOV UR51, UR11 ;  /* 0x0000000b00337c82 */ /* 0x000fe20008000000 */
[----:B------:R-:W-:Y:S01]  /*e6c0*/  UMOV UR52, UR12 ;  /* 0x0000000c00347c82 */ /* 0x000fe20008000000 */
[----:B------:R-:W-:Y:S01]  /*e6d0*/  UMOV UR53, UR21 ;  /* 0x0000001500357c82 */ /* 0x000fe20008000000 */
[----:B------:R-:W-:Y:S01]  /*e6e0*/  UMOV UR49, UR9 ;  /* 0x0000000900317c82 */ /* 0x000fe20008000000 */
[----:B------:R-:W-:Y:S01]  /*e6f0*/  UMOV UR41, UR9 ;  /* 0x0000000900297c82 */ /* 0x000fe20008000000 */
[----:B------:R2:W-:Y:S01]  /*e700*/  UTMALDG.4D [UR24], [UR4], desc[UR16] ;  /* 0x00001018040075b4 */ /* 0x0005e20008019000 */
[----:B------:R-:W-:Y:S01]  /*e710*/  UMOV UR33, UR9 ;  /* 0x0000000900217c82 */ /* 0x000fe20008000000 */
[----:B------:R3:W-:Y:S01]  /*e720*/  UTMALDG.4D [UR56], [UR4], desc[UR16] ;  /* 0x00001038040075b4 */ /* 0x0007e20008019000 */
[----:B------:R3:W-:Y:S01]  /*e730*/  UTMALDG.4D [UR48], [UR4], desc[UR16] ;  /* 0x00001030040075b4 */ /* 0x0007e20008019000 */
[----:B-1----:R-:W-:Y:S01]  /*e740*/  UMOV UR10, 0xc0 ;  /* 0x000000c0000a7882 */ /* 0x002fe20000000000 */
[----:B------:R3:W-:Y:S01]  /*e750*/  UTMALDG.4D [UR40], [UR6], desc[UR16] ;  /* 0x00001028060075b4 */ /* 0x0007e20008019000 */
[----:B--2---:R-:W-:-:S02]  /*e760*/  UIADD3 UR24, UR8, 0xf000, URZ ;  /* 0x0000f00008187890 */ /* 0x004fc4000fffe03f */
[----:B------:R-:W-:Y:S01]  /*e770*/  UIADD3 UR8, UR8, 0x11800, URZ ;  /* 0x0001180008087890 */ /* 0x000fe2000fffe03f */
[----:B------:R-:W-:Y:S01]  /*e780*/  UMOV UR26, 0x80 ;  /* 0x00000080001a7882 */ /* 0x000fe20000000000 */
[----:B------:R3:W-:Y:S05]  /*e790*/  UTMALDG.4D [UR32], [UR6], desc[UR16] ;  /* 0x00001020060075b4 */ /* 0x0007ea0008019000 */
[----:B------:R3:W-:Y:S02]  /*e7a0*/  UTMALDG.4D [UR24], [UR6], desc[UR16] ;  /* 0x00001018060075b4 */ /* 0x0007e40008019000 */
[----:B------:R3:W-:Y:S02]  /*e7b0*/  UTMALDG.4D [UR8], [UR6], desc[UR16] ;  /* 0x00001008060075b4 */ /* 0x0007e40008019000 */
[----:B---3--:R-:W-:Y:S05]  /*e7c0*/  @P1 BRA `(.L_x_385) ;  /* 0x0000000800201947 */ /* 0x008fea0003800000 */
[----:B------:R-:W-:Y:S01]  /*e7d0*/  R2UR UR6, R6 ;  /* 0x00000000060672ca */ /* 0x000fe200000e0000 */
[----:B------:R-:W-:Y:S01]  /*e7e0*/  UIADD3 UR10, UR19, 0x40, URZ ;  /* 0x00000040130a7890 */ /* 0x000fe2000fffe03f */
[----:B------:R-:W-:Y:S01]  /*e7f0*/  IMAD.MOV.U32 R12, RZ, RZ, RZ ;  /* 0x000000ffff0c7224 */ /* 0x000fe200078e00ff */
[----:B------:R-:W-:Y:S01]  /*e800*/  UIADD3 UR5, UP1, UR19, UR22, URZ ;  /* 0x0000001613057290 */ /* 0x000fe2000ff3e03f */
[----:B------:R-:W-:Y:S01]  /*e810*/  LOP3.LUT R13, R21, 0x1f, RZ, 0xc0, !PT ;  /* 0x0000001f150d7812 */ /* 0x000fe200078ec0ff */
[----:B------:R-:W-:Y:S01]  /*e820*/  UIADD3 UR7, UP0, UR10, UR30, URZ ;  /* 0x0000001e0a077290 */ /* 0x000fe2000ff1e03f */
[----:B------:R-:W-:Y:S01]  /*e830*/  IMAD.MOV.U32 R11, RZ, RZ, 0x1 ;  /* 0x00000001ff0b7424 */ /* 0x000fe200078e00ff */
[----:B------:R-:W-:Y:S01]  /*e840*/  ULDC.64 UR8, c[0x0][0x728] ;  /* 0x0001ca0000087ab9 */ /* 0x000fe20000000a00 */
[----:B------:R-:W-:Y:S01]  /*e850*/  IMAD.MOV.U32 R7, RZ, RZ, 0x1 ;  /* 0x00000001ff077424 */ /* 0x000fe200078e00ff */
[----:B------:R-:W-:Y:S02]  /*e860*/  ULEA.HI.X.SX32 UR38, UR10, UR38, 0x1, UP0 ;  /* 0x000000260a267291 */ /* 0x000fe400080f0e3f */
[----:B------:R-:W-:Y:S01]  /*e870*/  IMAD.U32 R14, RZ, RZ, UR10 ;  /* 0x0000000aff0e7e24 */ /* 0x000fe2000f8e00ff */
[----:B------:R-:W-:-:S02]  /*e880*/  ULEA UR14, UP0, UR7, UR14, 0x2 ;  /* 0x0000000e070e7291 */ /* 0x000fc4000f80103f */
[----:B------:R-:W-:Y:S02]  /*e890*/  UIADD3.X UR6, URZ, UR6, URZ, UP1, !UPT ;  /* 0x000000063f067290 */ /* 0x000fe40008ffe43f */
[----:B------:R-:W-:Y:S02]  /*e8a0*/  ULEA UR4, UP1, UR5, UR8, 0x2 ;  /* 0x0000000805047291 */ /* 0x000fe4000f82103f */
[----:B------:R-:W-:Y:S01]  /*e8b0*/  ULEA.HI.X UR15, UR7, UR15, UR38, 0x2, UP0 ;  /* 0x0000000f070f7291 */ /* 0x000fe200080f1426 */
[----:B------:R-:W-:Y:S01]  /*e8c0*/  IMAD.U32 R16, RZ, RZ, UR14 ;  /* 0x0000000eff107e24 */ /* 0x000fe2000f8e00ff */
[----:B------:R-:W-:Y:S02]  /*e8d0*/  ULEA.HI.X UR5, UR5, UR9, UR6, 0x2, UP1 ;  /* 0x0000000905057291 */ /* 0x000fe400088f1406 */
[----:B------:R-:W-:Y:S02]  /*e8e0*/  IMAD.U32 R15, RZ, RZ, UR4 ;  /* 0x00000004ff0f7e24 */ /* 0x000fe4000f8e00ff */
[----:B------:R-:W-:-:S02]  /*e8f0*/  IMAD.U32 R18, RZ, RZ, UR15 ;  /* 0x0000000fff127e24 */ /* 0x000fc4000f8e00ff */
[----:B------:R-:W-:-:S07]  /*e900*/  IMAD.U32 R17, RZ, RZ, UR5 ;  /* 0x00000005ff117e24 */ /* 0x000fce000f8e00ff */
.L_x_390:
[----:B------:R-:W-:-:S04]  /*e910*/  SHF.L.U32 R8, R11, 0x1f, RZ ;  /* 0x0000001f0b087819 */ /* 0x000fc800000006ff */
[----:B------:R-:W1:Y:S02]  /*e920*/  SYNCS.PHASECHK.TRANS64.TRYWAIT P1, [R5+URZ+0x31838], R8 ;  /* 0x03183808050075a7 */ /* 0x000e64000802017f */
[----:B-1----:R-:W-:Y:S05]  /*e930*/  @!P1 BRA `(.L_x_386) ;  /* 0x0000000c00989947 */ /* 0x002fea0003800000 */
.L_x_400:
[----:B------:R-:W-:Y:S05]  /*e940*/  @P0 BRA `(.L_x_387) ;  /* 0x0000000000140947 */ /* 0x000fea0003800000 */
[----:B------:R-:W-:Y:S01]  /*e950*/  ISETP.NE.AND P1, PT, R13, RZ, PT ;  /* 0x000000ff0d00720c */ /* 0x000fe20003f25270 */
[----:B-1----:R-:W-:-:S04]  /*e960*/  IMAD.MOV.U32 R8, RZ, RZ, 0x8100 ;  /* 0x00008100ff087424 */ /* 0x002fc800078e00ff */
[----:B------:R2:W-:Y:S08]  /*e970*/  SYNCS.ARRIVE.TRANS64 RZ, [R5+URZ+0x31830], R8 ;  /* 0x0318300805ff79a7 */ /* 0x0005f0000800003f */
[----:B------:R-:W-:Y:S05]  /*e980*/  @!P1 BRA `(.L_x_387) ;  /* 0x0000000000049947 */ /* 0x000fea0003800000 */
[----:B------:R-:W-:Y:S01]  /*e990*/  BPT.TRAP 0x1 ;  /* 0x000000040000795c */ /* 0x000fe20000300000 */
.L_x_387:
[----:B-12---:R-:W-:Y:S01]  /*e9a0*/  IMAD.MOV.U32 R8, RZ, RZ, R2 ;  /* 0x000000ffff087224 */ /* 0x006fe200078e0002 */
[----:B------:R-:W-:Y:S01]  /*e9b0*/  R2UR UR19, R14 ;  /* 0x000000000e1372ca */ /* 0x000fe200000e0000 */
[----:B------:R-:W-:Y:S01]  /*e9c0*/  VIADD R12, R12, 0x1 ;  /* 0x000000010c0c7836 */ /* 0x000fe20000000000 */
[----:B------:R-:W-:Y:S01]  /*e9d0*/  R2UR UR14, R5 ;  /* 0x00000000050e72ca */ /* 0x000fe200000e0000 */
[----:B------:R-:W-:Y:S01]  /*e9e0*/  UMOV UR8, 0x0 ;  /* 0x0000000000087882 */ /* 0x000fe20000000000 */
[----:B------:R-:W-:Y:S01]  /*e9f0*/  IADD3 R9, P2, R8, 0x1f0, RZ ;  /* 0x000001f008097810 */ /* 0x000fe20007f5e0ff */
[----:B------:R-:W-:Y:S01]  /*ea00*/  UMOV UR9, 0x14f00000 ;  /* 0x14f0000000097882 */ /* 0x000fe20000000000 */
[C---:B------:R-:W-:Y:S01]  /*ea10*/  ISETP.NE.AND P1, PT, R12.reuse, 0x2, PT ;  /* 0x000000020c00780c */ /* 0x040fe20003f25270 */
[----:B------:R-:W-:Y:S01]  /*ea20*/  UMOV UR18, URZ ;  /* 0x0000003f00127c82 */ /* 0x000fe20008000000 */
[----:B------:R-:W-:Y:S01]  /*ea30*/  R2UR UR6, R9 ;  /* 0x00000000090672ca */ /* 0x000fe200000e0000 */
[----:B------:R-:W-:Y:S01]  /*ea40*/  IMAD.MOV.U32 R9, RZ, RZ, R3 ;  /* 0x000000ffff097224 */ /* 0x000fe200078e0003 */
[----:B------:R-:W-:Y:S01]  /*ea50*/  R2UR UR4, R15 ;  /* 0x000000000f0472ca */ /* 0x000fe200000e0000 */
[----:B------:R-:W-:Y:S01]  /*ea60*/  UMOV UR34, 0x40 ;  /* 0x0000004000227882 */ /* 0x000fe20000000000 */
[----:B------:R-:W-:Y:S01]  /*ea70*/  R2UR UR5, R17 ;  /* 0x00000000110572ca */ /* 0x000fe200000e0000 */
[----:B------:R-:W-:Y:S01]  /*ea80*/  IMAD.X R19, RZ, RZ, R9, P2 ;  /* 0x000000ffff137224 */ /* 0x000fe200010e0609 */
[----:B------:R-:W-:Y:S01]  /*ea90*/  UIADD3 UR19, UR19, -0x40, URZ ;  /* 0xffffffc013137890 */ /* 0x000fe2000fffe03f */
[----:B------:R-:W-:Y:S01]  /*eaa0*/  SEL R20, RZ, 0x1, P1 ;  /* 0x00000001ff147807 */ /* 0x000fe20000800000 */
[----:B------:R-:W-:Y:S01]  /*eab0*/  UIADD3 UR16, UR14, 0x24100, URZ ;  /* 0x000241000e107890 */ /* 0x000fe2000fffe03f */
[----:B------:R-:W-:Y:S01]  /*eac0*/  SEL R12, R12, RZ, P1 ;  /* 0x000000ff0c0c7207 */ /* 0x000fe20000800000 */
[----:B------:R-:W-:Y:S01]  /*ead0*/  UIADD3 UR17, UR14, 0x31830, URZ ;  /* 0x000318300e117890 */ /* 0x000fe2000fffe03f */
[----:B------:R-:W-:Y:S01]  /*eae0*/  R2UR UR7, R19 ;  /* 0x00000000130772ca */ /* 0x000fe200000e0000 */
[----:B------:R-:W-:Y:S01]  /*eaf0*/  UIADD3 UR32, UR14, 0x26100, URZ ;  /* 0x000261000e207890 */ /* 0x000fe2000fffe03f */
[----:B------:R-:W-:Y:S01]  /*eb00*/  LOP3.LUT R7, R7, R20, RZ, 0x3c, !PT ;  /* 0x0000001407077212 */ /* 0x000fe200078e3cff */
[----:B------:R-:W-:Y:S01]  /*eb10*/  UIADD3 UR24, UR14, 0x28100, URZ ;  /* 0x000281000e187890 */ /* 0x000fe2000fffe03f */
[----:B------:R-:W-:Y:S01]  /*eb20*/  IMAD R19, R12, 0x8, R5 ;  /* 0x000000080c137824 */ /* 0x000fe200078e0205 */
[----:B------:R-:W-:Y:S01]  /*eb30*/  UMOV UR36, UR20 ;  /* 0x0000001400247c82 */ /* 0x000fe20008000000 */
[----:B------:R-:W-:Y:S01]  /*eb40*/  UMOV UR37, UR21 ;  /* 0x0000001500257c82 */ /* 0x000fe20008000000 */
[----:B------:R-:W-:Y:S01]  /*eb50*/  UMOV UR33, UR17 ;  /* 0x0000001100217c82 */ /* 0x000fe20008000000 */
[----:B------:R-:W-:Y:S01]  /*eb60*/  UMOV UR35, UR19 ;  /* 0x0000001300237c82 */ /* 0x000fe20008000000 */
[----:B------:R-:W-:Y:S01]  /*eb70*/  UMOV UR26, 0x80 ;  /* 0x00000080001a7882 */ /* 0x000fe20000000000 */
[----:B------:R-:W-:Y:S01]  /*eb80*/  UMOV UR28, UR20 ;  /* 0x00000014001c7c82 */ /* 0x000fe20008000000 */
[----:B------:R-:W-:Y:S01]  /*eb90*/  UMOV UR29, UR21 ;  /* 0x00000015001d7c82 */ /* 0x000fe20008000000 */
[----:B------:R-:W-:Y:S01]  /*eba0*/  UMOV UR25, UR17 ;  /* 0x0000001100197c82 */ /* 0x000fe20008000000 */
[----:B------:R1:W-:Y:S01]  /*ebb0*/  UTMALDG.4D [UR16], [UR6], desc[UR8] ;  /* 0x00000810060075b4 */ /* 0x0003e20008019000 */
[----:B------:R-:W-:Y:S01]  /*ebc0*/  UMOV UR27, UR19 ;  /* 0x00000013001b7c82 */ /* 0x000fe20008000000 */
[----:B------:R-:W-:Y:S01]  /*ebd0*/  SHF.L.U32 R20, R7, 0x1f, RZ ;  /* 0x0000001f07147819 */ /* 0x000fe200000006ff */
[----:B------:R-:W-:Y:S01]  /*ebe0*/  UMOV UR10, 0x10 ;  /* 0x00000010000a7882 */ /* 0x000fe20000000000 */
[----:B------:R-:W-:Y:S01]  /*ebf0*/  UMOV UR15, UR17 ;  /* 0x00000011000f7c82 */ /* 0x000fe20008000000 */
[----:B------:R-:W-:Y:S01]  /*ec00*/  ISETP.NE.AND P2, PT, R0, RZ, PT ;  /* 0x000000ff0000720c */ /* 0x000fe20003f45270 */
[----:B------:R2:W-:Y:S01]  /*ec10*/  UTMALDG.4D [UR32], [UR6], desc[UR8] ;  /* 0x00000820060075b4 */ /* 0x0005e20008019000 */
[----:B------:R2:W-:Y:S01]  /*ec20*/  UTMALDG.4D [UR24], [UR6], desc[UR8] ;  /* 0x00000818060075b4 */ /* 0x0005e20008019000 */
[----:B-1----:R-:W-:-:S02]  /*ec30*/  UIADD3 UR16, UR14, 0x2a100, URZ ;  /* 0x0002a1000e107890 */ /* 0x002fc4000fffe03f */
[----:B------:R-:W-:Y:S01]  /*ec40*/  UIADD3 UR14, UR14, 0x2c300, URZ ;  /* 0x0002c3000e0e7890 */ /* 0x000fe2000fffe03f */
[----:B------:R-:W-:-:S06]  /*ec50*/  UMOV UR18, 0xc0 ;  /* 0x000000c000127882 */ /* 0x000fcc0000000000 */
[----:B------:R2:W-:Y:S02]  /*ec60*/  UTMALDG.4D [UR16], [UR6], desc[UR8] ;  /* 0x00000810060075b4 */ /* 0x0005e40008019000 */
[----:B------:R2:W-:Y:S01]  /*ec70*/  UBLKCP.S.G [UR14], [UR4], UR10 ;  /* 0x0000000e040073ba */ /* 0x0005e2000800020a */
[----:B------:R-:W1:Y:S02]  /*ec80*/  SYNCS.PHASECHK.TRANS64.TRYWAIT P1, [R19+URZ+0x31820], R20 ;  /* 0x03182014130075a7 */ /* 0x000e64000802017f */
[----:B-12---:R-:W-:Y:S05]  /*ec90*/  @!P1 BRA `(.L_x_388) ;  /* 0x0000000800d49947 */ /* 0x006fea0003800000 */
.L_x_402:
[----:B------:R-:W-:Y:S01]  /*eca0*/  LOP3.LUT R11, R11, 0x1, RZ, 0x3c, !PT ;  /* 0x000000010b0b7812 */ /* 0x000fe200078e3cff */
[----:B------:R-:W-:Y:S06]  /*ecb0*/  @P2 BRA `(.L_x_389) ;  /* 0x0000000000142947 */ /* 0x000fec0003800000 */
[----:B------:R-:W-:Y:S01]  /*ecc0*/  ISETP.NE.AND P1, PT, R13, RZ, PT ;  /* 0x000000ff0d00720c */ /* 0x000fe20003f25270 */
[----:B-1----:R-:W-:-:S04]  /*ecd0*/  IMAD.MOV.U32 R20, RZ, RZ, 0x8100 ;  /* 0x00008100ff147424 */ /* 0x002fc800078e00ff */
[----:B------:R2:W-:Y:S08]  /*ece0*/  SYNCS.ARRIVE.TRANS64 RZ, [R19+URZ+0x31810], R20 ;  /* 0x0318101413ff79a7 */ /* 0x0005f0000800003f */
[----:B------:R-:W-:Y:S05]  /*ecf0*/  @!P1 BRA `(.L_x_389) ;  /* 0x0000000000049947 */ /* 0x000fea0003800000 */
[----:B------:R-:W-:Y:S01]  /*ed00*/  BPT.TRAP 0x1 ;  /* 0x000000040000795c */ /* 0x000fe20000300000 */
.L_x_389:
[----:B------:R-:W-:Y:S01]  /*ed10*/  R2UR UR41, R19 ;  /* 0x00000000132972ca */ /* 0x000fe200000e0000 */
[----:B-12---:R-:W-:Y:S01]  /*ed20*/  IMAD R19, R12, 0x8000, R5 ;  /* 0x000080000c137824 */ /* 0x006fe200078e0205 */
        /* <DEDUP_REMOVED lines=14> */
[----:B------:R-:W-:Y:S01]  /*ee10*/  UMOV UR45, UR21 ;  /* 0x00000015002d7c82 */ /* 0x000fe20008000000 */
[----:B------:R-:W-:Y:S01]  /*ee20*/  UMOV UR34, 0x40 ;  /* 0x0000004000227882 */ /* 0x000fe20000000000 */
[----:B------:R-:W-:Y:S01]  /*ee30*/  R2UR UR5, R19 ;  /* 0x00000000130572ca */ /* 0x000fe200000e0000 */
[----:B------:R-:W-:Y:S01]  /*ee40*/  IMAD R19, R12, 0x100, R5 ;  /* 0x000001000c137824 */ /* 0x000fe200078e0205 */
[----:B------:R-:W-:Y:S01]  /*ee50*/  UIADD3 UR40, UR16, 0x14100, URZ ;  /* 0x0001410010287890 */ /* 0x000fe2000fffe03f */
[----:B------:R-:W-:Y:S01]  /*ee60*/  IADD3 R15, P3, R15, 0x100, RZ ;  /* 0x000001000f0f7810 */ /* 0x000fe20007f7e0ff */
[----:B------:R-:W-:Y:S01]  /*ee70*/  UIADD3 UR32, UR16, 0x16100, URZ ;  /* 0x0001610010207890 */ /* 0x000fe2000fffe03f */
[----:B------:R-:W-:Y:S01]  /*ee80*/  IADD3 R16, P2, R16, 0x100, RZ ;  /* 0x0000010010107810 */ /* 0x000fe20007f5e0ff */
[----:B------:R-:W-:Y:S01]  /*ee90*/  UIADD3 UR24, UR16, 0x18100, URZ ;  /* 0x0001810010187890 */ /* 0x000fe2000fffe03f */
[----:B------:R-:W-:Y:S01]  /*eea0*/  R2UR UR8, R19 ;  /* 0x00000000130872ca */ /* 0x000fe200000e0000 */
[----:B------:R-:W-:Y:S01]  /*eeb0*/  UIADD3 UR16, UR16, 0x1a100, URZ ;  /* 0x0001a10010107890 */ /* 0x000fe2000fffe03f */
[----:B------:R-:W-:Y:S01]  /*eec0*/  VIADD R14, R14, 0x40 ;  /* 0x000000400e0e7836 */ /* 0x000fe20000000000 */
        /* <DEDUP_REMOVED lines=10> */
[----:B------:R-:W-:Y:S01]  /*ef70*/  UIADD3 UR8, UR8, 0x2c100, URZ ;  /* 0x0002c10008087890 */ /* 0x000fe2000fffe03f */
[----:B------:R-:W-:Y:S01]  /*ef80*/  IMAD.X R17, RZ, RZ, R17, P3 ;  /* 0x000000ffff117224 */ /* 0x000fe200018e0611 */
[----:B------:R-:W-:Y:S01]  /*ef90*/  UMOV UR18, 0xc0 ;  /* 0x000000c000127882 */ /* 0x000fe20000000000 */
[----:B------:R-:W-:Y:S01]  /*efa0*/  UMOV UR19, UR43 ;  /* 0x0000002b00137c82 */ /* 0x000fe20008000000 */
[----:B------:R-:W-:Y:S01]  /*efb0*/  UMOV UR17, UR41 ;  /* 0x0000002900117c82 */ /* 0x000fe20008000000 */
[----:B------:R-:W-:Y:S01]  /*efc0*/  UMOV UR9, UR41 ;  /* 0x0000002900097c82 */ /* 0x000fe20008000000 */
[----:B------:R1:W-:Y:S01]  /*efd0*/  UTMALDG.4D [UR32], [UR4], desc[UR6] ;  /* 0x00000620040075b4 */ /* 0x0003e20008019000 */
[----:B------:R-:W-:Y:S01]  /*efe0*/  UMOV UR10, 0x10 ;  /* 0x00000010000a7882 */ /* 0x000fe20000000000 */
[----:B------:R-:W-:Y:S01]  /*eff0*/  IMAD.X R18, RZ, RZ, R18, P2 ;  /* 0x000000ffff127224 */ /* 0x000fe200010e0612 */
[----:B------:R1:W-:Y:S01]  /*f000*/  UTMALDG.4D [UR24], [UR4], desc[UR6] ;  /* 0x00000618040075b4 */ /* 0x0003e20008019000 */
[----:B------:R1:W-:Y:S01]  /*f010*/  UTMALDG.4D [UR16], [UR4], desc[UR6] ;  /* 0x00000610040075b4 */ /* 0x0003e20008019000 */
[----:B------:R1:W-:Y:S02]  /*f020*/  UBLKCP.S.G [UR8], [UR14], UR10 ;  /* 0x000000080e0073ba */ /* 0x0003e4000800020a */
[----:B-1----:R-:W-:Y:S05]  /*f030*/  @!P1 BRA `(.L_x_390) ;  /* 0xfffffff800349947 */ /* 0x002fea000383ffff */
[----:B------:R-:W-:-:S07]  /*f040*/  VIADD R12, R12, 0x1 ;  /* 0x000000010c0c7836 */ /* 0x000fce0000000000 */
.L_x_385:
[----:B------:R-:W-:-:S04]  /*f050*/  SHF.L.U32 R0, R11, 0x1f, RZ ;  /* 0x0000001f0b007819 */ /* 0x000fc800000006ff */
[----:B------:R-:W1:Y:S02]  /*f060*/  SYNCS.PHASECHK.TRANS64.TRYWAIT P1, [R5+URZ+0x31838], R0 ;  /* 0x03183800050075a7 */ /* 0x000e64000802017f */
[----:B-1----:R-:W-:Y:S05]  /*f070*/  @!P1 BRA `(.L_x_391) ;  /* 0x0000000400f49947 */ /* 0x002fea0003800000 */
.L_x_403:
[----:B------:R-:W-:Y:S05]  /*f080*/  @P0 BRA `(.L_x_392) ;  /* 0x0000000000140947 */ /* 0x000fea0003800000 */
[----:B------:R-:W-:Y:S01]  /*f090*/  LOP3.LUT P0, RZ, R21, 0x1f, RZ, 0xc0, !PT ;  /* 0x0000001f15ff7812 */ /* 0x000fe2000780c0ff */
[----:B-1----:R-:W-:-:S04]  /*f0a0*/  IMAD.MOV.U32 R0, RZ, RZ, 0x8100 ;  /* 0x00008100ff007424 */ /* 0x002fc800078e00ff */
[----:B------:R2:W-:Y:S08]  /*f0b0*/  SYNCS.ARRIVE.TRANS64 RZ, [R5+URZ+0x31830], R0 ;  /* 0x0318300005ff79a7 */ /* 0x0005f0000800003f */
[----:B------:R-:W-:Y:S05]  /*f0c0*/  @!P0 BRA `(.L_x_392) ;  /* 0x0000000000048947 */ /* 0x000fea0003800000 */
[----:B------:R-:W-:Y:S01]  /*f0d0*/  BPT.TRAP 0x1 ;  /* 0x000000040000795c */ /* 0x000fe20000300000 */
.L_x_392:
[----:B------:R-:W-:Y:S01]  /*f0e0*/  R2UR UR43, R4 ;  /* 0x00000000042b72ca */ /* 0x000fe200000e0000 */
[----:B------:R-:W-:Y:S01]  /*f0f0*/  ULDC.64 UR8, c[0x0][0x728] ;  /* 0x0001ca0000087ab9 */ /* 0x000fe20000000a00 */
[----:B------:R-:W-:Y:S01]  /*f100*/  R2UR UR5, R6 ;  /* 0x00000000060572ca */ /* 0x000fe200000e0000 */
[----:B------:R-:W-:Y:S01]  /*f110*/  UMOV UR42, URZ ;  /* 0x0000003f002a7c82 */ /* 0x000fe20008000000 */
[----:B------:R-:W-:Y:S01]  /*f120*/  IADD3 R8, P0, R8, 0x1f0, RZ ;  /* 0x000001f008087810 */ /* 0x000fe20007f1e0ff */
[----:B------:R-:W-:Y:S01]  /*f130*/  UMOV UR44, UR20 ;  /* 0x00000014002c7c82 */ /* 0x000fe20008000000 */
[----:B------:R-:W-:Y:S01]  /*f140*/  R2UR UR14, R5 ;  /* 0x00000000050e72ca */ /* 0x000fe200000e0000 */
[----:B------:R-:W-:Y:S01]  /*f150*/  UMOV UR45, UR21 ;  /* 0x00000015002d7c82 */ /* 0x000fe20008000000 */
[----:B------:R-:W-:Y:S01]  /*f160*/  R2UR UR6, R8 ;  /* 0x00000000080672ca */ /* 0x000fe200000e0000 */
[----:B------:R-:W-:Y:S01]  /*f170*/  IMAD.X R9, RZ, RZ, R9, P0 ;  /* 0x000000ffff097224 */ /* 0x000fe200000e0609 */
[----:B------:R-:W-:Y:S01]  /*f180*/  UMOV UR34, 0x40 ;  /* 0x0000004000227882 */ /* 0x000fe20000000000 */
[----:B------:R-:W-:Y:S01]  /*f190*/  UMOV UR36, UR20 ;  /* 0x0000001400247c82 */ /* 0x000fe20008000000 */
[----:B------:R-:W-:Y:S01]  /*f1a0*/  UMOV UR37, UR21 ;  /* 0x0000001500257c82 */ /* 0x000fe20008000000 */
[----:B------:R-:W-:Y:S01]  /*f1b0*/  USHF.L.U32 UR43, UR43, 0x6, URZ ;  /* 0x000000062b2b7899 */ /* 0x000fe2000800063f */
[----:B------:R-:W-:Y:S01]  /*f1c0*/  R2UR UR7, R9 ;  /* 0x00000000090772ca */ /* 0x000fe200000e0000 */
[----:B------:R-:W-:Y:S01]  /*f1d0*/  UMOV UR26, 0x80 ;  /* 0x00000080001a7882 */ /* 0x000fe20000000000 */
[----:B------:R-:W-:Y:S01]  /*f1e0*/  UMOV UR28, UR20 ;  /* 0x00000014001c7c82 */ /* 0x000fe20008000000 */
[----:B------:R-:W-:Y:S01]  /*f1f0*/  UIADD3 UR10, UP0, UR43, UR22, URZ ;  /* 0x000000162b0a7290 */ /* 0x000fe2000ff1e03f */
[C---:B------:R-:W-:Y:S01]  /*f200*/  ISETP.NE.AND P0, PT, R12.reuse, 0x2, PT ;  /* 0x000000020c00780c */ /* 0x040fe20003f05270 */
[----:B------:R-:W-:Y:S01]  /*f210*/  UIADD3 UR40, UR14, 0x24100, URZ ;  /* 0x000241000e287890 */ /* 0x000fe2000fffe03f */
[----:B------:R-:W-:Y:S01]  /*f220*/  LOP3.LUT R11, R11, 0x1, RZ, 0x3c, !PT ;  /* 0x000000010b0b7812 */ /* 0x000fe200078e3cff */
[----:B------:R-:W-:Y:S01]  /*f230*/  ULEA.HI.X.SX32 UR5, UR43, UR5, 0x1, UP0 ;  /* 0x000000052b057291 */ /* 0x000fe200080f0e3f */
[----:B-12---:R-:W-:Y:S01]  /*f240*/  SEL R0, RZ, 0x1, P0 ;  /* 0x00000001ff007807 */ /* 0x006fe20000000000 */
[----:B------:R-:W-:Y:S01]  /*f250*/  ULEA UR4, UP0, UR10, UR8, 0x2 ;  /* 0x000000080a047291 */ /* 0x000fe2000f80103f */
[----:B------:R-:W-:Y:S01]  /*f260*/  SEL R2, R12, RZ, P0 ;  /* 0x000000ff0c027207 */ /* 0x000fe20000000000 */
[----:B------:R-:W-:Y:S01]  /*f270*/  UIADD3 UR41, UR14, 0x31830, URZ ;  /* 0x000318300e297890 */ /* 0x000fe2000fffe03f */
[----:B------:R-:W-:Y:S01]  /*f280*/  LOP3.LUT R7, R7, R0, RZ, 0x3c, !PT ;  /* 0x0000000007077212 */ /* 0x000fe200078e3cff */
[----:B------:R-:W-:-:S02]  /*f290*/  UIADD3 UR32, UR14, 0x26100, URZ ;  /* 0x000261000e207890 */ /* 0x000fc4000fffe03f */
[----:B------:R-:W-:Y:S02]  /*f2a0*/  UIADD3 UR24, UR14, 0x28100, URZ ;  /* 0x000281000e187890 */ /* 0x000fe4000fffe03f */
[----:B------:R-:W-:Y:S02]  /*f2b0*/  UIADD3 UR16, UR14, 0x2a100, URZ ;  /* 0x0002a1000e107890 */ /* 0x000fe4000fffe03f */
[----:B------:R-:W-:Y:S02]  /*f2c0*/  ULEA.HI.X UR5, UR10, UR9, UR5, 0x2, UP0 ;  /* 0x000000090a057291 */ /* 0x000fe400080f1405 */
[----:B------:R-:W-:Y:S01]  /*f2d0*/  UIADD3 UR14, UR14, 0x2c300, URZ ;  /* 0x0002c3000e0e7890 */ /* 0x000fe2000fffe03f */
[----:B------:R-:W-:Y:S01]  /*f2e0*/  UMOV UR8, 0x0 ;  /* 0x0000000000087882 */ /* 0x000fe20000000000 */
[----:B------:R-:W-:Y:S01]  /*f2f0*/  UMOV UR9, 0x14f00000 ;  /* 0x14f0000000097882 */ /* 0x000fe20000000000 */
[----:B------:R-:W-:Y:S01]  /*f300*/  UMOV UR33, UR41 ;  /* 0x0000002900217c82 */ /* 0x000fe20008000000 */
[----:B------:R-:W-:Y:S01]  /*f310*/  UMOV UR35, UR43 ;  /* 0x0000002b00237c82 */ /* 0x000fe20008000000 */
[----:B------:R-:W-:Y:S01]  /*f320*/  UMOV UR29, UR21 ;  /* 0x00000015001d7c82 */ /* 0x000fe20008000000 */
[----:B------:R1:W-:Y:S01]  /*f330*/  UTMALDG.4D [UR40], [UR6], desc[UR8] ;  /* 0x00000828060075b4 */ /* 0x0003e20008019000 */
[----:B------:R-:W-:Y:S01]  /*f340*/  UMOV UR25, UR41 ;  /* 0x0000002900197c82 */ /* 0x000fe20008000000 */
[----:B------:R-:W-:Y:S01]  /*f350*/  UMOV UR27, UR43 ;  /* 0x0000002b001b7c82 */ /* 0x000fe20008000000 */
[----:B------:R-:W-:Y:S01]  /*f360*/  UMOV UR18, 0xc0 ;  /* 0x000000c000127882 */ /* 0x000fe20000000000 */
[----:B------:R-:W-:Y:S01]  /*f370*/  UMOV UR17, UR41 ;  /* 0x0000002900117c82 */ /* 0x000fe20008000000 */
[----:B------:R-:W-:Y:S01]  /*f380*/  UMOV UR19, UR43 ;  /* 0x0000002b00137c82 */ /* 0x000fe20008000000 */
[----:B------:R-:W-:Y:S01]  /*f390*/  UMOV UR15, UR41 ;  /* 0x00000029000f7c82 */ /* 0x000fe20008000000 */
[----:B------:R-:W-:Y:S01]  /*f3a0*/  UMOV UR10, 0x10 ;  /* 0x00000010000a7882 */ /* 0x000fe20000000000 */
[----:B------:R1:W-:Y:S01]  /*f3b0*/  UTMALDG.4D [UR32], [UR6], desc[UR8] ;  /* 0x00000820060075b4 */ /* 0x0003e20008019000 */
[----:B------:R1:W-:Y:S01]  /*f3c0*/  UTMALDG.4D [UR24], [UR6], desc[UR8] ;  /* 0x00000818060075b4 */ /* 0x0003e20008019000 */
[----:B------:R1:W-:Y:S01]  /*f3d0*/  UTMALDG.4D [UR16], [UR6], desc[UR8] ;  /* 0x00000810060075b4 */ /* 0x0003e20008019000 */
[----:B------:R1:W-:Y:S02]  /*f3e0*/  UBLKCP.S.G [UR14], [UR4], UR10 ;  /* 0x0000000e040073ba */ /* 0x0003e4000800020a */
[----:B-1----:R-:W-:Y:S01]  /*f3f0*/  NOP ;  /* 0x0000000000007918 */ /* 0x002fe20000000000 */
.L_x_382:
[----:B------:R-:W-:Y:S05]  /*f400*/  BSYNC B1 ;  /* 0x0000000000017941 */ /* 0x000fea0003800000 */
.L_x_380:
[----:B------:R-:W-:-:S03]  /*f410*/  UMOV UR4, 0xffffffff ;  /* 0xffffffff00047882 */ /* 0x000fc60000000000 */
[----:B------:R-:W-:Y:S05]  /*f420*/  BRA.DIV UR4, `(.L_x_393) ;  /* 0x00000006041c7947 */ /* 0x000fea000b800000 */
[----:B------:R-:W-:-:S13]  /*f430*/  ELECT P6, URZ, PT ;  /* 0x00000000003f782f */ /* 0x000fda00038c0000 */
.L_x_406:
[----:B------:R-:W-:Y:S05]  /*f440*/  @!P6 BRA `(.L_x_379) ;  /* 0x00000000007ce947 */ /* 0x000fea0003800000 */
[----:B------:R-:W2:Y:S02]  /*f450*/  LDL R0, [R1] ;  /* 0x0000000001007983 */ /* 0x000ea40000100800 */
[----:B--2---:R-:W-:-:S13]  /*f460*/  R2UR UR4, R0 ;  /* 0x00000000000472ca */ /* 0x004fda00000e0000 */
[----:B------:R-:W-:-:S06]  /*f470*/  ULOP3.LUT UR4, UR4, 0x2, URZ, 0xfc, !UPT ;  /* 0x0000000204047892 */ /* 0x000fcc000f8efc3f */
[----:B------:R-:W-:-:S05]  /*f480*/  IMAD.U32 R0, RZ, RZ, UR4 ;  /* 0x00000004ff007e24 */ /* 0x000fca000f8e00ff */
[----:B------:R-:W-:-:S13]  /*f490*/  ISETP.NE.AND P1, PT, R0, 0x3, PT ;  /* 0x000000030000780c */ /* 0x000fda0003f25270 */
[----:B------:R-:W-:Y:S05]  /*f4a0*/  @!P1 BRA `(.L_x_394) ;  /* 0x0000000000049947 */ /* 0x000fea0003800000 */
[----:B------:R-:W-:Y:S01]  /*f4b0*/  BPT.TRAP 0x1 ;  /* 0x000000040000795c */ /* 0x000fe20000300000 */
.L_x_394:
        /* <DEDUP_REMOVED lines=8> */
.L_x_407:
        /* <DEDUP_REMOVED lines=9> */
.L_x_408:
[----:B------:R-:W-:Y:S05]  /*f5d0*/  @!P1 BRA `(.L_x_397) ;  /* 0x0000000000049947 */ /* 0x000fea0003800000 */
[----:B------:R-:W-:Y:S01]  /*f5e0*/  BPT.TRAP 0x1 ;  /* 0x000000040000795c */ /* 0x000fe20000300000 */
.L_x_397:
[----:B------:R-:W-:-:S07]  /*f5f0*/  SHF.L.U32 R11, R11, 0x1f, RZ ;  /* 0x0000001f0b0b7819 */ /* 0x000fce00000006ff */
.L_x_398:
[----:B--2---:R2:W3:Y:S02]  /*f600*/  SYNCS.PHASECHK.TRANS64.TRYWAIT P0, [R4+URZ+0x31838], R11 ;  /* 0x0318380b040075a7 */ /* 0x0044e4000800017f */
[----:B---3--:R-:W-:Y:S05]  /*f610*/  @!P0 NANOSLEEP.SYNCS 0x989680 ;  /* 0x009896800000895d */ /* 0x008fea0003900000 */
[----:B------:R-:W3:Y:S02]  /*f620*/  @!P0 SYNCS.PHASECHK.TRANS64 P0, [R4+URZ+0x31838], R11 ;  /* 0x0318380b040085a7 */ /* 0x000ee4000800007f */
[----:B---3--:R-:W-:Y:S05]  /*f630*/  @!P0 BRA `(.L_x_398) ;  /* 0xfffffffc00f08947 */ /* 0x008fea000383ffff */
.L_x_379:
[----:B------:R-:W-:Y:S05]  /*f640*/  BSYNC B0 ;  /* 0x0000000000007941 */ /* 0x000fea0003800000 */
.L_x_378:
[----:B------:R-:W-:Y:S05]  /*f650*/  EXIT ;  /* 0x000000000000794d */ /* 0x000fea0003800000 */
.L_x_311:
[----:B-1----:R1:W2:Y:S02]  /*f660*/  SYNCS.PHASECHK.TRANS64.TRYWAIT P0, [R17+URZ+0x31800], R8 ;  /* 0x03180008110075a7 */ /* 0x0022a4000800017f */
[----:B--2---:R-:W-:Y:S05]  /*f670*/  @!P0 NANOSLEEP.SYNCS 0x989680 ;  /* 0x009896800000895d */ /* 0x004fea0003900000 */
[----:B------:R-:W2:Y:S02]  /*f680*/  @!P0 SYNCS.PHASECHK.TRANS64 P0, [R17+URZ+0x31800], R8 ;  /* 0x03180008110085a7 */ /* 0x000ea4000800007f */
[----:B--2---:R-:W-:Y:S05]  /*f690*/  @!P0 BRA `(.L_x_311) ;  /* 0xfffffffc00f08947 */ /* 0x004fea000383ffff */
[----:B------:R-:W-:Y:S05]  /*f6a0*/  BRA `(.L_x_310) ;  /* 0xffffff1400e47947 */ /* 0x000fea000383ffff */
.L_x_315:
[----:B--2---:R2:W3:Y:S02]  /*f6b0*/  SYNCS.PHASECHK.TRANS64.TRYWAIT P0, [R16+URZ+0x31810], R9 ;  /* 0x03181009100075a7 */ /* 0x0044e4000800017f */
[----:B---3--:R-:W-:Y:S05]  /*f6c0*/  @!P0 NANOSLEEP.SYNCS 0x989680 ;  /* 0x009896800000895d */ /* 0x008fea0003900000 */
[----:B------:R-:W3:Y:S02]  /*f6d0*/  @!P0 SYNCS.PHASECHK.TRANS64 P0, [R16+URZ+0x31810], R9 ;  /* 0x03181009100085a7 */ /* 0x000ee4000800007f */
[----:B---3--:R-:W-:Y:S05]  /*f6e0*/  @!P0 BRA `(.L_x_315) ;  /* 0xfffffffc00f08947 */ /* 0x008fea000383ffff */
[----:B------:R-:W-:Y:S05]  /*f6f0*/  BRA `(.L_x_314) ;  /* 0xffffff2000607947 */ /* 0x000fea000383ffff */
.L_x_319:
[----:B------:R1:W1:Y:S02]  /*f700*/  SYNCS.PHASECHK.TRANS64.TRYWAIT P0, [R17+URZ+0x31830], R10 ;  /* 0x0318300a110075a7 */ /* 0x000264000800017f */
[----:B-1----:R-:W-:Y:S05]  /*f710*/  @!P0 NANOSLEEP.SYNCS 0x989680 ;  /* 0x009896800000895d */ /* 0x002fea0003900000 */
[----:B------:R-:W1:Y:S02]  /*f720*/  @!P0 SYNCS.PHASECHK.TRANS64 P0, [R17+URZ+0x31830], R10 ;  /* 0x0318300a110085a7 */ /* 0x000e64000800007f */
[----:B-1----:R-:W-:Y:S05]  /*f730*/  @!P0 BRA `(.L_x_319) ;  /* 0xfffffffc00f08947 */ /* 0x002fea000383ffff */
[----:B------:R-:W-:Y:S05]  /*f740*/  BRA `(.L_x_318) ;  /* 0xffffff4400e87947 */ /* 0x000fea000383ffff */
.L_x_383:
[----:B-1----:R1:W2:Y:S02]  /*f750*/  SYNCS.PHASECHK.TRANS64.TRYWAIT P0, [R5+URZ+0x31820], R2 ;  /* 0x03182002050075a7 */ /* 0x0022a4000800017f */
[----:B--2---:R-:W-:Y:S05]  /*f760*/  @!P0 NANOSLEEP.SYNCS 0x989680 ;  /* 0x009896800000895d */ /* 0x004fea0003900000 */
[----:B------:R-:W2:Y:S02]  /*f770*/  @!P0 SYNCS.PHASECHK.TRANS64 P0, [R5+URZ+0x31820], R2 ;  /* 0x03182002050085a7 */ /* 0x000ea4000800007f */
[----:B--2---:R-:W-:Y:S05]  /*f780*/  @!P0 BRA `(.L_x_383) ;  /* 0xfffffffc00f08947 */ /* 0x004fea000383ffff */
[----:B------:R-:W-:Y:S05]  /*f790*/  BRA `(.L_x_399) ;  /* 0xffffffe800347947 */ /* 0x000fea000383ffff */
.L_x_386:
[----:B-1----:R1:W2:Y:S02]  /*f7a0*/  SYNCS.PHASECHK.TRANS64.TRYWAIT P1, [R5+URZ+0x31838], R8 ;  /* 0x03183808050075a7 */ /* 0x0022a4000802017f */
[----:B--2---:R-:W-:Y:S05]  /*f7b0*/  @!P1 NANOSLEEP.SYNCS 0x989680 ;  /* 0x009896800000995d */ /* 0x004fea0003900000 */
[----:B------:R-:W2:Y:S02]  /*f7c0*/  @!P1 SYNCS.PHASECHK.TRANS64 P1, [R5+URZ+0x31838], R8 ;  /* 0x03183808050095a7 */ /* 0x000ea4000802007f */
[----:B--2---:R-:W-:Y:S05]  /*f7d0*/  @!P1 BRA `(.L_x_386) ;  /* 0xfffffffc00f09947 */ /* 0x004fea000383ffff */
[----:B------:R-:W-:Y:S05]  /*f7e0*/  BRA `(.L_x_400) ;  /* 0xfffffff000547947 */ /* 0x000fea000383ffff */
.L_x_388:
[----:B------:R-:W-:-:S07]  /*f7f0*/  SHF.L.U32 R20, R7, 0x1f, RZ ;  /* 0x0000001f07147819 */ /* 0x000fce00000006ff */
.L_x_401:
[----:B-1----:R1:W2:Y:S02]  /*f800*/  SYNCS.PHASECHK.TRANS64.TRYWAIT P1, [R19+URZ+0x31820], R20 ;  /* 0x03182014130075a7 */ /* 0x0022a4000802017f */
[----:B--2---:R-:W-:Y:S05]  /*f810*/  @!P1 NANOSLEEP.SYNCS 0x989680 ;  /* 0x009896800000995d */ /* 0x004fea0003900000 */
[----:B------:R-:W2:Y:S02]  /*f820*/  @!P1 SYNCS.PHASECHK.TRANS64 P1, [R19+URZ+0x31820], R20 ;  /* 0x03182014130095a7 */ /* 0x000ea4000802007f */
[----:B--2---:R-:W-:Y:S05]  /*f830*/  @!P1 BRA `(.L_x_401) ;  /* 0xfffffffc00f09947 */ /* 0x004fea000383ffff */
[----:B------:R-:W-:Y:S05]  /*f840*/  BRA `(.L_x_402) ;  /* 0xfffffff400147947 */ /* 0x000fea000383ffff */
.L_x_391:
[----:B-1----:R1:W2:Y:S02]  /*f850*/  SYNCS.PHASECHK.TRANS64.TRYWAIT P1, [R5+URZ+0x31838], R0 ;  /* 0x03183800050075a7 */ /* 0x0022a4000802017f */
[----:B--2---:R-:W-:Y:S05]  /*f860*/  @!P1 NANOSLEEP.SYNCS 0x989680 ;  /* 0x009896800000995d */ /* 0x004fea0003900000 */
[----:B------:R-:W2:Y:S02]  /*f870*/  @!P1 SYNCS.PHASECHK.TRANS64 P1, [R5+URZ+0x31838], R0 ;  /* 0x03183800050095a7 */ /* 0x000ea4000802007f */
[----:B--2---:R-:W-:Y:S05]  /*f880*/  @!P1 BRA `(.L_x_391) ;  /* 0xfffffffc00f09947 */ /* 0x004fea000383ffff */
[----:B------:R-:W-:Y:S05]  /*f890*/  BRA `(.L_x_403) ;  /* 0xfffffff400f87947 */ /* 0x000fea000383ffff */
.L_x_393:
[----:B------:R-:W-:Y:S01]  /*f8a0*/  BSSY B1, `(.L_x_404) ;  /* 0x0000006000017945 */ /* 0x000fe20003800000 */
[----:B------:R-:W-:-:S07]  /*f8b0*/  IMAD.MOV.U32 R15, RZ, RZ, -0x1 ;  /* 0xffffffffff0f7424 */ /* 0x000fce00078e00ff */
[----:B------:R-:W-:Y:S05]  /*f8c0*/  WARPSYNC.COLLECTIVE R15, `(.L_x_405) ;  /* 0x000000000f0c7348 */ /* 0x000fea0003c00000 */
[----:B------:R-:W-:Y:S02]  /*f8d0*/  ELECT P6, UR62, PT ;  /* 0x00000000003e782f */ /* 0x000fe400038c0000 */
[----:B------:R-:W-:Y:S01]  /*f8e0*/  MOV R14, UR62 ;  /* 0x0000003e000e7c02 */ /* 0x000fe20008000f00 */
[----:B------:R-:W-:Y:S10]  /*f8f0*/  ENDCOLLECTIVE ;  /* 0x000000000000791b */ /* 0x000ff40003800000 */
.L_x_405:
[----:B------:R-:W-:Y:S05]  /*f900*/  BSYNC B1 ;  /* 0x0000000000017941 */ /* 0x000fea0003800000 */
.L_x_404:
[----:B------:R-:W-:Y:S05]  /*f910*/  BRA `(.L_x_406) ;  /* 0xfffffff800c87947 */ /* 0x000fea000383ffff */
.L_x_395:
[----:B-1----:R1:W2:Y:S02]  /*f920*/  SYNCS.PHASECHK.TRANS64.TRYWAIT P0, [R5+URZ], R0 ;  /* 0x00000000050075a7 */ /* 0x0022a4000800017f */
[----:B--2---:R-:W-:Y:S05]  /*f930*/  @!P0 NANOSLEEP.SYNCS 0x989680 ;  /* 0x009896800000895d */ /* 0x004fea0003900000 */
[----:B------:R-:W2:Y:S02]  /*f940*/  @!P0 SYNCS.PHASECHK.TRANS64 P0, [R5+URZ], R0 ;  /* 0x00000000050085a7 */ /* 0x000ea4000800007f */
[----:B--2---:R-:W-:Y:S05]  /*f950*/  @!P0 BRA `(.L_x_395) ;  /* 0xfffffffc00f08947 */ /* 0x004fea000383ffff */
[----:B------:R-:W-:Y:S05]  /*f960*/  BRA `(.L_x_407) ;  /* 0xfffffff800f47947 */ /* 0x000fea000383ffff */
.L_x_396:
[----:B-1----:R1:W2:Y:S02]  /*f970*/  SYNCS.PHASECHK.TRANS64.TRYWAIT P0, [R3+URZ], R0 ;  /* 0x00000000030075a7 */ /* 0x0022a4000800017f */
[----:B--2---:R-:W-:Y:S05]  /*f980*/  @!P0 NANOSLEEP.SYNCS 0x989680 ;  /* 0x009896800000895d */ /* 0x004fea0003900000 */
[----:B------:R-:W2:Y:S02]  /*f990*/  @!P0 SYNCS.PHASECHK.TRANS64 P0, [R3+URZ], R0 ;  /* 0x00000000030085a7 */ /* 0x000ea4000800007f */
[----:B--2---:R-:W-:Y:S05]  /*f9a0*/  @!P0 BRA `(.L_x_396) ;  /* 0xfffffffc00f08947 */ /* 0x004fea000383ffff */
[----:B------:R-:W-:Y:S05]  /*f9b0*/  BRA `(.L_x_408) ;  /* 0xfffffffc00047947 */ /* 0x000fea000383ffff */
.L_x_409:
        /* <DEDUP_REMOVED lines=12> */
.L_x_1149:


//--------------------- .text._ZN7cutlass13device_kernelIN5flash11enable_sm90INS1_16FlashAttnBwdSm90INS1_25CollectiveMainloopBwdSm90ILi2ELi1ELi1EN4cute5tupleIJNS5_1CILi1EEES8_S8_EEENS6_IJNS7_ILi64EEENS7_ILi80EEENS7_ILi256EEEEEENS_6half_tEfNS_4arch4Sm90ELb0ELb1ELb1ELb0ELb0ELb0ELb1ELb1ELi2ELi1ELi1ELi1ELb0EEENS1_24CollectiveEpilogueBwdGQAISD_fSG_Li256ELb0ELb0EEENS1_19SingleTileSchedulerILb0ELb0ELb0ELi80EEEEEEEEEvNT_6ParamsE --------------------------
	.section	.text._ZN7cutlass13device_kernelIN5flash11enable_sm90INS1_16FlashAttnBwdSm90INS1_25CollectiveMainloopBwdSm90ILi2ELi1ELi1EN4cute5tupleIJNS5_1CILi1EEES8_S8_EEENS6_IJNS7_ILi64EEENS7_ILi80EEENS7_ILi256EEEEEENS_6half_tEfNS_4arch4Sm90ELb0ELb1ELb1ELb0ELb0ELb0ELb1ELb1ELi2ELi1ELi1ELi1ELb0EEENS1_24CollectiveEpilogueBwdGQAISD_fSG_Li256ELb0ELb0EEENS1_19SingleTileSchedulerILb0ELb0ELb0ELi80EEEEEEEEEvNT_6ParamsE,"ax",@progbits
	.align	128
.text._ZN7cutlass13device_kernelIN5flash11enable_sm90INS1_16FlashAttnBwdSm90INS1_25CollectiveMainloopBwdSm90ILi2ELi1ELi1EN4cute5tupleIJNS5_1CILi1EEES8_S8_EEENS6_IJNS7_ILi64EEENS7_ILi80EEENS7_ILi256EEEEEENS_6half_tEfNS_4arch4Sm90ELb0ELb1ELb1ELb0ELb0ELb0ELb1ELb1ELi2ELi1ELi1ELi1ELb0EEENS1_24CollectiveEpilogueBwdGQAISD_fSG_Li256ELb0ELb0EEENS1_19SingleTileSchedulerILb0ELb0ELb0ELi80EEEEEEEEEvNT_6ParamsE:
        .type           _ZN7cutlass13device_kernelIN5flash11enable_sm90INS1_16FlashAttnBwdSm90INS1_25CollectiveMainloopBwdSm90ILi2ELi1ELi1EN4cute5tupleIJNS5_1CILi1EEES8_S8_EEENS6_IJNS7_ILi64EEENS7_ILi80EEENS7_ILi256EEEEEENS_6half_tEfNS_4arch4Sm90ELb0ELb1ELb1ELb0ELb0ELb0ELb1ELb1ELi2ELi1ELi1ELi1ELb0EEENS1_24CollectiveEpilogueBwdGQAISD_fSG_Li256ELb0ELb0EEENS1_19SingleTileSchedulerILb0ELb0ELb0ELi80EEEEEEEEEvNT_6ParamsE,@function
        .size           _ZN7cutlass13device_kernelIN5flash11enable_sm90INS1_16FlashAttnBwdSm90INS1_25CollectiveMainloopBwdSm90ILi2ELi1ELi1EN4cute5tupleIJNS5_1CILi1EEES8_S8_EEENS6_IJNS7_ILi64EEENS7_ILi80EEENS7_ILi256EEEEEENS_6half_tEfNS_4arch4Sm90ELb0ELb1ELb1ELb0ELb0ELb0ELb1ELb1ELi2ELi1ELi1ELi1ELb0EEENS1_24CollectiveEpilogueBwdGQAISD_fSG_Li256ELb0ELb0EEENS1_19SingleTileSchedulerILb0ELb0ELb0ELi80EEEEEEEEEvNT_6ParamsE,(.L_x_1150 - _ZN7cutlass13device_kernelIN5flash11enable_sm90INS1_16FlashAttnBwdSm90INS1_25CollectiveMainloopBwdSm90ILi2ELi1ELi1EN4cute5tupleIJNS5_1CILi1EEES8_S8_EEENS6_IJNS7_ILi64EEENS7_ILi80EEENS7_ILi256EEEEEENS_6half_tEfNS_4arch4Sm90ELb0ELb1ELb1ELb0ELb0ELb0ELb1ELb1ELi2ELi1ELi1ELi1ELb0EEENS1_24CollectiveEpilogueBwdGQAISD_fSG_Li256ELb0ELb0EEENS1_19SingleTileSchedulerILb0ELb0ELb0ELi80EEEEEEEEEvNT_6ParamsE)
        .other          _ZN7cutlass13device_kernelIN5flash11enable_sm90INS1_16FlashAttnBwdSm90INS1_25CollectiveMainloopBwdSm90ILi2ELi1ELi1EN4cute5tupleIJNS5_1CILi1EEES8_S8_EEENS6_IJNS7_ILi64EEENS7_ILi80EEENS7_ILi256EEEEEENS_6half_tEfNS_4arch4Sm90ELb0ELb1ELb1ELb0ELb0ELb0ELb1ELb1ELi2ELi1ELi1ELi1ELb0EEENS1_24CollectiveEpilogueBwdGQAISD_fSG_Li256ELb0ELb0EEENS1_19SingleTileSchedulerILb0ELb0ELb0ELi80EEEEEEEEEvNT_6ParamsE,@"STO_CUDA_ENTRY STV_DEFAULT"
_ZN7cutlass13device_kernelIN5flash11enable_sm90INS1_16FlashAttnBwdSm90INS1_25CollectiveMainloopBwdSm90ILi2ELi1ELi1EN4cute5tupleIJNS5_1CILi1EEES8_S8_EEENS6_IJNS7_ILi64EEENS7_ILi80EEENS7_ILi256EEEEEENS_6half_tEfNS_4arch4Sm90ELb0ELb1ELb1ELb0ELb0ELb0ELb1ELb1ELi2ELi1ELi1ELi1ELb0EEENS1_24CollectiveEpilogueBwdGQAISD_fSG_Li256ELb0ELb0EEENS1_19SingleTileSchedulerILb0ELb0ELb0ELi80EEEEEEEEEvNT_6ParamsE:
        /* <DEDUP_REMOVED lines=24> */
.L_x_411:
[----:B------:R-:W-:Y:S05]  /*0180*/  BSYNC B0 ;  /* 0x0000000000007941 */ /* 0x000fea0003800000 */
.L_x_410:
        /* <DEDUP_REMOVED lines=39> */
.L_x_412:
        /* <DEDUP_REMOVED lines=20> */
.L_x_413:
[----:B------:R-:W-:Y:S01]  /*0540*/  PLOP3.LUT P0, PT, PT, PT, UP0, 0x80, 0x0 ;  /* 0x000000000000781c */ /* 0x000fe20003f0f008 */
[----:B------:R-:W-:Y:S01]  /*0550*/  NOP ;  /* 0x0000000000007918 */ /* 0x000fe20000000000 */
[----:B------:R-:W-:Y:S01]  /*0560*/  BSSY B0, `(.L_x_414) ;  /* 0x0000ae4000007945 */ /* 0x000fe20003800000 */
[----:B------:R-:W-:Y:S01]  /*0570*/  LOP3.LUT R4, R21, 0x7f, RZ, 0xc0, !PT ;  /* 0x0000007f15047812 */ /* 0x000fe200078ec0ff */
[----:B-1234-:R-:W-:Y:S09]  /*0580*/  BAR.SYNC.DEFER_BLOCKING 0x0 ;  /* 0x0000000000007b1d */ /* 0x01eff20000010000 */
[----:B------:R-:W-:Y:S05]  /*0590*/  @!P0 BRA `(.L_x_415) ;  /* 0x0000009000c88947 */ /* 0x000fea0003800000 */
.L_x_416:
[----:B------:R-:W-:-:S08]  /*05a0*/  NOP ;  /* 0x0000000000007918 */ /* 0x000fd00000000000 */
[----:B------:R-:W1:Y:S02]  /*05b0*/  USETMAXREG.TRY_ALLOC.CTAPOOL UP0, 0xf0 ;  /* 0x000000f0000079c8 */ /* 0x000e640008000600 */
[----:B-1----:R-:W-:-:S13]  /*05c0*/  PLOP3.LUT P0, PT, PT, PT, UP0, 0x80, 0x0 ;  /* 0x000000000000781c */ /* 0x002fda0003f0f008 */
[----:B------:R-:W-:Y:S05]  /*05d0*/  @!P0 BRA `(.L_x_416) ;  /* 0xfffffffc00f08947 */ /* 0x000fea000383ffff */
[----:B------:R-:W1:Y:S02]  /*05e0*/  S2UR UR4, SR_CTAID.Z ;  /* 0x00000000000479c3 */ /* 0x000e640000002700 */
[----:B-1----:R-:W-:-:S13]  /*05f0*/  ISETP.LE.AND P0, PT, RZ, UR4, PT ;  /* 0x00000004ff007c0c */ /* 0x002fda000bf03270 */
[----:B------:R-:W-:Y:S05]  /*0600*/  @!P0 BRA `(.L_x_417) ;  /* 0x000000ac00648947 */ /* 0x000fea0003800000 */
        /* <DEDUP_REMOVED lines=103> */
.L_x_418:
[----:B------:R-:W-:Y:S02]  /*0c80*/  ISETP.GT.AND P1, PT, R234, R5, PT ;  /* 0x00000005ea00720c */ /* 0x000fe40003f24270 */
        /* <DEDUP_REMOVED lines=21> */
.L_x_420:
        /* <DEDUP_REMOVED lines=97> */
[----:B------:R-:W-:Y:S01]  /*13f0*/  ULDC.64 UR60, c[0x0][0x208] ;  /* 0x00008200003c7ab9 */ /* 0x000fe20000000a00 */
        /* <DEDUP_REMOVED lines=44> */
.L_x_440:
[----:B------:R-:W-:-:S13]  /*16c0*/  R2UR UR4, R236 ;  /* 0x00000000ec0472ca */ /* 0x000fda00000e0000 */
[----:B------:R-:W-:-:S06]  /*16d0*/  UISETP.NE.AND UP0, UPT, UR4, 0x3, UPT ;  /* 0x000000030400788c */ /* 0x000fcc000bf05270 */
[----:B------:R-:W-:-:S13]  /*16e0*/  PLOP3.LUT P0, PT, PT, PT, UP0, 0x40, 0x0 ;  /* 0x000000000000781c */ /* 0x000fda0003f0e808 */
[----:B-1----:R-:W-:Y:S05]  /*16f0*/  @P0 BRA `(.L_x_422) ;  /* 0x0000000000040947 */ /* 0x002fea0003800000 */
[----:B------:R-:W-:Y:S01]  /*1700*/  BPT.TRAP 0x1 ;  /* 0x000000040000795c */ /* 0x000fe20000300000 */
.L_x_422:
[----:B------:R-:W-:Y:S01]  /*1710*/  PLOP3.LUT P1, PT, PT, PT, UP0, 0x40, 0x0 ;  /* 0x000000000000781c */ /* 0x000fe20003f2e808 */
[----:B------:R-:W-:Y:S01]  /*1720*/  IMAD R16, R2, 0x8, R17 ;  /* 0x0000000802107824 */ /* 0x000fe200078e0211 */
[----:B------:R-:W-:-:S04]  /*1730*/  SHF.L.U32 R9, R19, 0x1f, RZ ;  /* 0x0000001f13097819 */ /* 0x000fc800000006ff */
[----:B------:R1:W2:Y:S07]  /*1740*/  SYNCS.PHASECHK.TRANS64.TRYWAIT P0, [R16+URZ+0x31810], R9 ;  /* 0x03181009100075a7 */ /* 0x0002ae000800017f */
[----:B------:R-:W-:Y:S05]  /*1750*/  @P1 BRA `(.L_x_423) ;  /* 0x0000000000041947 */ /* 0x000fea0003800000 */
[----:B------:R-:W-:Y:S01]  /*1760*/  BPT.TRAP 0x1 ;  /* 0x000000040000795c */ /* 0x000fe20000300000 */
.L_x_423:
        /* <DEDUP_REMOVED lines=11> */
.L_x_424:
[----:B------:R-:W-:Y:S01]  /*1820*/  IMAD R6, R2, 0x800, R11 ;  /* 0x0000080002067824 */ /* 0x000fe200078e020b */
[C---:B------:R-:W-:Y:S01]  /*1830*/  R2UR UR6, R5.reuse ;  /* 0x00000000050672ca */ /* 0x040fe200000e0000 */
[C---:B------:R-:W-:Y:S01]  /*1840*/  VIADD R8, R5.reuse, 0x80 ;  /* 0x0000008005087836 */ /* 0x040fe20000000000 */
[----:B------:R-:W-:Y:S01]  /*1850*/  WARPGROUP.ARRIVE ;  /* 0x00000000000079c5 */ /* 0x000fe20000000000 */
[C---:B-12---:R-:W-:Y:S01]  /*1860*/  VIADD R9, R5.reuse, 0x100 ;  /* 0x0000010005097836 */ /* 0x046fe20000000000 */
[----:B------:R-:W-:Y:S01]  /*1870*/  R2UR UR4, R6 ;  /* 0x00000000060472ca */ /* 0x000fe200000e0000 */
[----:B------:R-:W-:Y:S01]  /*1880*/  UMOV UR7, 0x40000000 ;  /* 0x4000000000077882 */ /* 0x000fe20000000000 */
[----:B------:R-:W-:Y:S01]  /*1890*/  R2UR UR8, R8 ;  /* 0x00000000080872ca */ /* 0x000fe200000e0000 */
[----:B------:R-:W-:Y:S01]  /*18a0*/  VIADD R8, R5, 0x180 ;  /* 0x0000018005087836 */ /* 0x000fe20000000000 */
[----:B------:R-:W-:Y:S01]  /*18b0*/  R2UR UR9, R9 ;  /* 0x00000000090972ca */ /* 0x000fe200000e0000 */
[----:B------:R-:W-:Y:S01]  /*18c0*/  VIADD R9, R5, 0x200 ;  /* 0x0000020005097836 */ /* 0x000fe20000000000 */
[----:B------:R-:W-:Y:S01]  /*18d0*/  UMOV UR5, 0x40000040 ;  /* 0x4000004000057882 */ /* 0x000fe20000000000 */
[----:B------:R-:W-:-:S02]  /*18e0*/  PLOP3.LUT P0, PT, PT, PT, UP0, 0x40, 0x0 ;  /* 0x000000000000781c */ /* 0x000fc40003f0e808 */
[----:B------:R-:W-:Y:S01]  /*18f0*/  R2UR UR10, R8 ;  /* 0x00000000080a72ca */ /* 0x000fe200000e0000 */
[----:B------:R-:W-:Y:S01]  /*1900*/  VIADD R8, R6, 0x2 ;  /* 0x0000000206087836 */ /* 0x000fe20000000000 */
[----:B------:R-:W-:Y:S01]  /*1910*/  R2UR UR11, R9 ;  /* 0x00000000090b72ca */ /* 0x000fe200000e0000 */
[----:B------:R-:W-:Y:S01]  /*1920*/  VIADD R9, R5, 0x2 ;  /* 0x0000000205097836 */ /* 0x000fe20000000000 */
        /* <DEDUP_REMOVED lines=398> */
[----:B------:R-:W-:Y:S01]  /*3210*/  VIADD R8, R5, 0x906 ;  /* 0x0000090605087836 */ /* 0x000fe20000000000 */
[----:B------:R-:W-:Y:S01]  /*3220*/  R2UR UR9, R6 ;  /* 0x00000000060972ca */ /* 0x000fe200000e0000 */
[----:B------:R-:W-:-:S02]  /*3230*/  IMAD R6, R2, 0x40, R18 ;  /* 0x0000004002067824 */ /* 0x000fc400078e0212 */
[----:B------:R-:W-:Y:S01]  /*3240*/  VIADD R5, R5, 0x986 ;  /* 0x0000098605057836 */ /* 0x000fe20000000000 */
[----:B------:R-:W-:Y:S01]  /*3250*/  R2UR UR10, R8 ;  /* 0x00000000080a72ca */ /* 0x000fe200000e0000 */
[----:B------:R-:W-:-:S03]  /*3260*/  IMAD R8, R6, 0x4, R17 ;  /* 0x0000000406087824 */ /* 0x000fc600078e0211 */
[----:B------:R-:W-:Y:S02]  /*3270*/  R2UR UR11, R5 ;  /* 0x00000000050b72ca */ /* 0x000fe400000e0000 */
[----:B------:R1:W2:Y:S04]  /*3280*/  LDS R6, [R8+0x2c100] ;  /* 0x02c1000008067984 */ /* 0x0002a80000000800 */
[----:B------:R1:W3:Y:S01]  /*3290*/  LDS R5, [R8+0x2c120] ;  /* 0x02c1200008057984 */ /* 0x0002e20000000800 */
        /* <DEDUP_REMOVED lines=13> */
[----:B-1----:R-:W-:Y:S05]  /*3370*/  @P0 BRA `(.L_x_426) ;  /* 0x0000000000040947 */ /* 0x002fea0003800000 */
[----:B------:R-:W-:Y:S01]  /*3380*/  BPT.TRAP 0x1 ;  /* 0x000000040000795c */ /* 0x000fe20000300000 */
.L_x_426:
[----:B------:R-:W-:Y:S02]  /*3390*/  R2UR UR4, R228 ;  /* 0x00000000e40472ca */ /* 0x000fe400000e0000 */
[----:B------:R-:W-:-:S11]  /*33a0*/  PLOP3.LUT P1, PT, PT, PT, UP0, 0x40, 0x0 ;  /* 0x000000000000781c */ /* 0x000fd60003f2e808 */
[----:B------:R-:W-:-:S05]  /*33b0*/  IMAD.U32 R10, RZ, RZ, UR4 ;  /* 0x00000004ff0a7e24 */ /* 0x000fca000f8e00ff */
[----:B------:R-:W-:-:S04]  /*33c0*/  SHF.L.U32 R10, R10, 0x1f, RZ ;  /* 0x0000001f0a0a7819 */ /* 0x000fc800000006ff */
[----:B------:R1:W4:Y:S01]  /*33d0*/  SYNCS.PHASECHK.TRANS64.TRYWAIT P0, [R17+URZ+0x31830], R10 ;  /* 0x0318300a110075a7 */ /* 0x000322000800017f */
[----:B------:R-:W-:Y:S05]  /*33e0*/  @P1 BRA `(.L_x_427) ;  /* 0x0000000000041947 */ /* 0x000fea0003800000 */
[----:B------:R-:W-:Y:S01]  /*33f0*/  BPT.TRAP 0x1 ;  /* 0x000000040000795c */ /* 0x000fe20000300000 */
.L_x_427:
        /* <DEDUP_REMOVED lines=11> */
.L_x_428:
        /* <DEDUP_REMOVED lines=13> */
[----:B------:R-:W-:-:S03]  /*3580*/  R2UR UR11, R10 ;  /* 0x000000000a0b72ca */ /* 0x000fc600000e0000 */
[----:B------:R-:W-:Y:S01]  /*3590*/  HGMMA.64x8x16.F32 R44, gdesc[UR4], RZ, !UPT ;  /* 0x00000000042c79f0 */ /* 0x000fe2000c7008ff */
[----:B------:R-:W-:Y:S01]  /*35a0*/  UMOV UR7, 0x40000000 ;  /* 0x4000000000077882 */ /* 0x000fe20000000000 */
[----:B------:R-:W-:Y:S02]  /*35b0*/  UMOV UR6, UR8 ;  /* 0x0000000800067c82 */ /* 0x000fe40008000000 */
[----:B------:R-:W-:Y:S01]  /*35c0*/  HGMMA.64x8x16.F32 R48, gdesc[UR4], RZ, !UPT ;  /* 0x00000000043079f0 */ /* 0x000fe2000c7008ff */
[----:B------:R-:W-:Y:S01]  /*35d0*/  UMOV UR6, UR9 ;  /* 0x0000000900067c82 */ /* 0x000fe20008000000 */
[----:B------:R-:W-:Y:S02]  /*35e0*/  UMOV UR7, 0x40000000 ;  /* 0x4000000000077882 */ /* 0x000fe40000000000 */
[----:B------:R-:W-:Y:S01]  /*35f0*/  HGMMA.64x8x16.F32 R52, gdesc[UR4], RZ, !UPT ;  /* 0x00000000043479f0 */ /* 0x000fe2000c7008ff */
[----:B------:R-:W-:Y:S01]  /*3600*/  UMOV UR6, UR10 ;  /* 0x0000000a00067c82 */ /* 0x000fe20008000000 */
[----:B------:R-:W-:-:S02]  /*3610*/  UMOV UR7, 0x40000000 ;  /* 0x4000000000077882 */ /* 0x000fc40000000000 */
[----:B------:R-:W-:Y:S01]  /*3620*/  HGMMA.64x8x16.F32 R216, gdesc[UR4], RZ, !UPT ;  /* 0x0000000004d879f0 */ /* 0x000fe2000c7008ff */
[----:B------:R-:W-:Y:S01]  /*3630*/  UMOV UR6, UR11 ;  /* 0x0000000b00067c82 */ /* 0x000fe20008000000 */
[----:B------:R-:W-:Y:S02]  /*3640*/  UMOV UR7, 0x40000000 ;  /* 0x4000000000077882 */ /* 0x000fe40000000000 */
[----:B------:R-:W-:Y:S01]  /*3650*/  HGMMA.64x8x16.F32 R220, gdesc[UR4], RZ, !UPT ;  /* 0x0000000004dc79f0 */ /* 0x000fe2000c7008ff */
        /* <DEDUP_REMOVED lines=374> */
[----:B------:R-:W-:Y:S01]  /*4dc0*/  UMOV UR7, 0x40000000 ;  /* 0x4000000000077882 */ /* 0x000fe20000000000 */
[----:B------:R-:W-:Y:S01]  /*4dd0*/  R2UR UR9, R9 ;  /* 0x00000000090972ca */ /* 0x000fe200000e0000 */
[----:B------:R-:W-:Y:S01]  /*4de0*/  HGMMA.64x8x16.F32 R216, gdesc[UR4], R216 ;  /* 0x0000000004d879f0 */ /* 0x000fe200087008d8 */
[----:B------:R-:W-:Y:S01]  /*4df0*/  UMOV UR6, UR11 ;  /* 0x0000000b00067c82 */ /* 0x000fe20008000000 */
[----:B------:R-:W-:-:S02]  /*4e00*/  UMOV UR7, 0x40000000 ;  /* 0x4000000000077882 */ /* 0x000fc40000000000 */
        /* <DEDUP_REMOVED lines=8> */
[C---:B------:R-:W-:Y:S02]  /*4e90*/  VIADD R8, R7.reuse, 0x906 ;  /* 0x0000090607087836 */ /* 0x040fe40000000000 */
        /* <DEDUP_REMOVED lines=17> */
[----:B------:R-:W-:Y:S01]  /*4fb0*/  ULDC UR6, c[0x0][0x750] ;  /* 0x0001d40000067ab9 */ /* 0x000fe20000000800 */
[----:B------:R-:W-:Y:S01]  /*4fc0*/  ULDC.64 UR4, c[0x0][0x748] ;  /* 0x0001d20000047ab9 */ /* 0x000fe20000000a00 */
[----:B------:R-:W-:Y:S01]  /*4fd0*/  UISETP.GE.AND UP1, UPT, UR6, 0x1, UPT ;  /* 0x000000010600788c */ /* 0x000fe2000bf26270 */
[----:B------:R-:W-:-:S02]  /*4fe0*/  WARPGROUP.DEPBAR.LE gsb0, 0x1 ;  /* 0x00008000000079c5 */ /* 0x000fc40000010100 */
        /* <DEDUP_REMOVED lines=20> */
[----:B------:R-:W-:Y:S01]  /*5130*/  PLOP3.LUT P1, PT, PT, PT, UP1, 0x80, 0x0 ;  /* 0x000000000000781c */ /* 0x000fe20003f2f018 */
[----:B------:R-:W1:Y:S01]  /*5140*/  MUFU.TANH R7, R7 ;  /* 0x0000000700077308 */ /* 0x000e620000002400 */
[----:B------:R-:W-:Y:S01]  /*5150*/  ULOP3.LUT UR4, URZ, UR4, URZ, 0x33, !UPT ;  /* 0x000000043f047292 */ /* 0x000fe2000f8e333f */
[----:B------:R-:W-:-:S02]  /*5160*/  VIADD R24, R232, UR5 ;  /* 0x00000005e8187c36 */ /* 0x000fc40008000000 */
[----:B------:R-:W-:-:S03]  /*5170*/  IMAD R38, R3, 0x40, R18 ;  /* 0x0000004003267824 */ /* 0x000fc600078e0212 */
[----:B------:R-:W-:Y:S01]  /*5180*/  VIADD R33, R232, UR4 ;  /* 0x00000004e8217c36 */ /* 0x000fe20008000000 */
[----:B------:R-:W4:Y:S01]  /*5190*/  MUFU.TANH R8, R8 ;  /* 0x0000000800087308 */ /* 0x000f220000002400 */
[C---:B------:R-:W-:Y:S02]  /*51a0*/  VIADDMNMX R32, R38.reuse, R24, R233, PT ;  /* 0x0000001826207246 */ /* 0x040fe400038001e9 */
[----:B------:R-:W-:-:S05]  /*51b0*/  IMAD.IADD R226, R38, 0x1, R33 ;  /* 0x0000000126e27824 */ /* 0x000fca00078e0221 */
[----:B------:R-:W1:Y:S08]  /*51c0*/  MUFU.TANH R9, R9 ;  /* 0x0000000900097308 */ /* 0x000e700000002400 */
        /* <DEDUP_REMOVED lines=16> */
[----:B------:R-:W1:Y:S01]  /*52d0*/  MUFU.TANH R34, R34 ;  /* 0x0000002200227308 */ /* 0x000e620000002400 */
[----:B----4-:R-:W-:Y:S05]  /*52e0*/  @!P1 BRA `(.L_x_430) ;  /* 0x0000000000649947 */ /* 0x010fea0003800000 */
[----:B------:R-:W4:Y:S01]  /*52f0*/  LDC R25, c[0x0][0x280] ;  /* 0x0000a000ff197b82 */ /* 0x000f220000000800 */
[----:B------:R-:W-:Y:S01]  /*5300*/  ULDC UR4, c[0x0][0x290] ;  /* 0x0000a40000047ab9 */ /* 0x000fe20000000800 */
[----:B------:R-:W-:Y:S01]  /*5310*/  BSSY B1, `(.L_x_431) ;  /* 0x0000013000017945 */ /* 0x000fe20003800000 */
[----:B----4-:R-:W-:-:S04]  /*5320*/  IADD3 R36, R38, UR4, -R25 ;  /* 0x0000000426247c10 */ /* 0x010fc8000fffe819 */
        /* <DEDUP_REMOVED lines=11> */
.L_x_432:
[----:B------:R-:W-:-:S06]  /*53e0*/  UISETP.NE.AND UP1, UPT, UR6, 0x1, UPT ;  /* 0x000000010600788c */ /* 0x000fcc000bf25270 */
[----:B------:R-:W-:-:S05]  /*53f0*/  PLOP3.LUT P0, PT, PT, PT, UP1, 0x80, 0x0 ;  /* 0x000000000000781c */ /* 0x000fca0003f0f018 */
[----:B------:R-:W-:-:S08]  /*5400*/  @UP1 ULDC UR4, c[0x0][0x754] ;  /* 0x0001d50000041ab9 */ /* 0x000fd00000000800 */
[----:B------:R-:W-:Y:S01]  /*5410*/  @P0 IMAD.HI.U32 R25, R36, UR4, RZ ;  /* 0x0000000424190c27 */ /* 0x000fe2000f8e00ff */
[----:B------:R-:W-:-:S04]  /*5420*/  @UP1 ULDC UR4, c[0x0][0x758] ;  /* 0x0001d60000041ab9 */ /* 0x000fc80000000800 */
[----:B------:R-:W-:-:S07]  /*5430*/  @P0 SHF.R.U32.HI R36, RZ, UR4, R25 ;  /* 0x00000004ff240c19 */ /* 0x000fce0008011619 */
.L_x_433:
[----:B------:R-:W-:Y:S05]  /*5440*/  BSYNC B1 ;  /* 0x0000000000017941 */ /* 0x000fea0003800000 */
.L_x_431:
[----:B------:R-:W-:-:S05]  /*5450*/  IMAD R25, R36, UR6, R229 ;  /* 0x0000000624197c24 */ /* 0x000fca000f8e02e5 */
[----:B------:R-:W-:Y:S02]  /*5460*/  VIMNMX R226, R226, R25, !PT ;  /* 0x00000019e2e27248 */ /* 0x000fe40007fe0100 */
[----:B------:R-:W-:-:S07]  /*5470*/  VIADDMNMX R32, R25, UR6, R32, PT ;  /* 0x0000000619207c46 */ /* 0x000fce000b800120 */
.L_x_430:
[----:B------:R-:W-:-:S05]  /*5480*/  VIADD R36, R38, 0x8 ;  /* 0x0000000826247836 */ /* 0x000fca0000000000 */
[----:B------:R-:W-:Y:S01]  /*5490*/  VIADDMNMX R25, R36, R24, R233, PT ;  /* 0x0000001824197246 */ /* 0x000fe200038001e9 */
[----:B------:R-:W-:Y:S01]  /*54a0*/  IMAD.IADD R24, R33, 0x1, R36 ;  /* 0x0000000121187824 */ /* 0x000fe200078e0224 */
[----:B------:R-:W-:Y:S06]  /*54b0*/  @!P1 BRA `(.L_x_434) ;  /* 0x0000000000649947 */ /* 0x000fec0003800000 */
        /* <DEDUP_REMOVED lines=15> */
.L_x_436:
[----:B------:R-:W-:-:S06]  /*55b0*/  UISETP.NE.AND UP1, UPT, UR6, 0x1, UPT ;  /* 0x000000010600788c */ /* 0x000fcc000bf25270 */
[----:B------:R-:W-:-:S05]  /*55c0*/  PLOP3.LUT P0, PT, PT, PT, UP1, 0x80, 0x0 ;  /* 0x000000000000781c */ /* 0x000fca0003f0f018 */
[----:B------:R-:W-:-:S08]  /*55d0*/  @UP1 ULDC UR4, c[0x0][0x754] ;  /* 0x0001d50000041ab9 */ /* 0x000fd00000000800 */
[----:B------:R-:W-:Y:S01]  /*55e0*/  @P0 IMAD.HI.U32 R33, R36, UR4, RZ ;  /* 0x0000000424210c27 */ /* 0x000fe2000f8e00ff */
[----:B------:R-:W-:-:S04]  /*55f0*/  @UP1 ULDC UR4, c[0x0][0x758] ;  /* 0x0001d60000041ab9 */ /* 0x000fc80000000800 */
[----:B------:R-:W-:-:S07]  /*5600*/  @P0 SHF.R.U32.HI R36, RZ, UR4, R33 ;  /* 0x00000004ff240c19 */ /* 0x000fce0008011621 */
.L_x_437:
[----:B------:R-:W-:Y:S05]  /*5610*/  BSYNC B1 ;  /* 0x0000000000017941 */ /* 0x000fea0003800000 */
.L_x_435:
[----:B------:R-:W-:-:S05]  /*5620*/  IMAD R36, R36, UR6, R229 ;  /* 0x0000000624247c24 */ /* 0x000fca000f8e02e5 */
[----:B------:R-:W-:Y:S02]  /*5630*/  VIMNMX R24, R24, R36, !PT ;  /* 0x0000002418187248 */ /* 0x000fe40007fe0100 */
[----:B------:R-:W-:-:S07]  /*5640*/  VIADDMNMX R25, R36, UR6, R25, PT ;  /* 0x0000000624197c46 */ /* 0x000fce000b800119 */
.L_x_434:
[----:B------:R-:W4:Y:S01]  /*5650*/  S2R R227, SR_CTAID.X ;  /* 0x0000000000e37919 */ /* 0x000f220000002500 */
[----:B------:R-:W-:Y:S01]  /*5660*/  ULDC UR4, c[0x0][0x744] ;  /* 0x0001d10000047ab9 */ /* 0x000fe20000000800 */
[----:B------:R-:W-:Y:S01]  /*5670*/  UMOV UR57, 0x40000040 ;  /* 0x4000004000397882 */ /* 0x000fe20000000000 */
[----:B------:R-:W-:Y:S01]  /*5680*/  UMOV UR59, 0x40 ;  /* 0x00000040003b7882 */ /* 0x000fe20000000000 */
[----:B------:R-:W-:Y:S01]  /*5690*/  UMOV UR9, UR57 ;  /* 0x0000003900097c82 */ /* 0x000fe20008000000 */
[----:B------:R-:W-:Y:S01]  /*56a0*/  UMOV UR11, 0x40 ;  /* 0x00000040000b7882 */ /* 0x000fe20000000000 */
[----:B------:R-:W-:Y:S01]  /*56b0*/  UMOV UR17, UR57 ;  /* 0x0000003900117c82 */ /* 0x000fe20008000000 */
        /* <DEDUP_REMOVED lines=20> */
[----:B----4-:R-:W-:-:S05]  /*5800*/  IMAD R227, R227, -0x50, RZ ;  /* 0xffffffb0e3e37824 */ /* 0x010fca00078e02ff */
        /* <DEDUP_REMOVED lines=10> */
[C---:B------:R-:W-:Y:S01]  /*58b0*/  FSEL R43, R8.reuse, -INF , !P4 ;  /* 0xff800000082b7808 */ /* 0x040fe20006000000 */
[----:B------:R-:W-:Y:S01]  /*58c0*/  FFMA.FTZ R8, -R8, R8, 1 ;  /* 0x3f80000008087423 */ /* 0x000fe20000010108 */
[----:B------:R-:W-:-:S02]  /*58d0*/  ISETP.LT.OR P2, PT, R25, 0x11, P2 ;  /* 0x000000111900780c */ /* 0x000fc40001741670 */
[C---:B-1----:R-:W-:Y:S01]  /*58e0*/  FSEL R36, R11.reuse, -INF , !P3 ;  /* 0xff8000000b247808 */ /* 0x042fe20005800000 */
[----:B------:R-:W-:Y:S01]  /*58f0*/  FFMA.FTZ R11, -R11, R11, 1 ;  /* 0x3f8000000b0b7423 */ /* 0x000fe2000001010b */
[----:B------:R-:W-:Y:S02]  /*5900*/  ISETP.LT.OR P5, PT, R25, 0x2, P5 ;  /* 0x000000021900780c */ /* 0x000fe40002fa1670 */
[----:B------:R-:W-:Y:S02]  /*5910*/  ISETP.GE.AND P0, PT, R227, 0x22, PT ;  /* 0x00000022e300780c */ /* 0x000fe40003f06270 */
[C---:B------:R-:W-:Y:S02]  /*5920*/  ISETP.GT.AND P4, PT, R226.reuse, 0x11, !P6 ;  /* 0x00000011e200780c */ /* 0x040fe40007784270 */
[----:B------:R-:W-:Y:S02]  /*5930*/  ISETP.GT.AND P3, PT, R226, 0x20, !P1 ;  /* 0x00000020e200780c */ /* 0x000fe40004f64270 */
[C---:B------:R-:W-:Y:S01]  /*5940*/  FSEL R35, R13.reuse, -INF , !P2 ;  /* 0xff8000000d237808 */ /* 0x040fe20005000000 */
[----:B------:R-:W-:Y:S01]  /*5950*/  FFMA.FTZ R13, -R13, R13, 1 ;  /* 0x3f8000000d0d7423 */ /* 0x000fe2000001010d */
[----:B------:R-:W-:-:S02]  /*5960*/  FSEL R224, R10, -INF , !P5 ;  /* 0xff8000000ae07808 */ /* 0x000fc40006800000 */
[----:B------:R-:W-:Y:S01]  /*5970*/  ISETP.LT.OR P4, PT, R32, 0x12, P4 ;  /* 0x000000122000780c */ /* 0x000fe20002781670 */
[--C-:B---3--:R-:W-:Y:S01]  /*5980*/  FFMA.FTZ R35, R35, UR4, -R5.reuse ;  /* 0x0000000423237c23 */ /* 0x108fe20008010805 */
[----:B------:R-:W-:Y:S01]  /*5990*/  ISETP.GT.AND P2, PT, R226, 0x21, !P0 ;  /* 0x00000021e200780c */ /* 0x000fe20004744270 */
[----:B------:R-:W-:Y:S01]  /*59a0*/  FFMA.FTZ R224, R224, UR4, -R5 ;  /* 0x00000004e0e07c23 */ /* 0x000fe20008010805 */
[----:B------:R-:W-:Y:S02]  /*59b0*/  ISETP.LT.OR P3, PT, R32, 0x21, P3 ;  /* 0x000000212000780c */ /* 0x000fe40001f61670 */
[----:B------:R-:W-:Y:S02]  /*59c0*/  ISETP.GE.AND P5, PT, R227, 0x31, PT ;  /* 0x00000031e300780c */ /* 0x000fe40003fa6270 */
[----:B------:R-:W-:Y:S01]  /*59d0*/  FSEL R39, R12, -INF , !P4 ;  /* 0xff8000000c277808 */ /* 0x000fe20006000000 */
[----:B------:R-:W-:Y:S01]  /*59e0*/  MUFU.EX2 R224, R224 ;  /* 0x000000e000e07308 */ /* 0x000fe20000000800 */
[----:B------:R-:W-:Y:S01]  /*59f0*/  ISETP.LT.OR P2, PT, R32, 0x22, P2 ;  /* 0x000000222000780c */ /* 0x000fe20001741670 */
[----:B------:R-:W-:Y:S01]  /*5a00*/  FFMA.FTZ R12, -R12, R12, 1 ;  /* 0x3f8000000c0c7423 */ /* 0x000fe2000001010c */
[C---:B------:R-:W-:Y:S01]  /*5a10*/  FSEL R40, R15.reuse, -INF , !P3 ;  /* 0xff8000000f287808 */ /* 0x040fe20005800000 */
[----:B------:R-:W-:Y:S01]  /*5a20*/  FFMA.FTZ R15, -R15, R15, 1 ;  /* 0x3f8000000f0f7423 */ /* 0x000fe2000001010f */
[----:B------:R-:W-:-:S02]  /*5a30*/  ISETP.GE.AND P4, PT, R227, 0x32, PT ;  /* 0x00000032e300780c */ /* 0x000fc40003f86270 */
[----:B------:R-:W-:Y:S02]  /*5a40*/  ISETP.GT.AND P3, PT, R226, 0x30, !P5 ;  /* 0x00000030e200780c */ /* 0x000fe40006f64270 */
[C---:B------:R-:W-:Y:S01]  /*5a50*/  FSEL R41, R20.reuse, -INF , !P2 ;  /* 0xff80000014297808 */ /* 0x040fe20005000000 */
[----:B------:R-:W-:Y:S01]  /*5a60*/  FFMA.FTZ R20, -R20, R20, 1 ;  /* 0x3f80000014147423 */ /* 0x000fe20000010114 */
[----:B------:R-:W-:Y:S02]  /*5a70*/  ISETP.GT.AND P2, PT, R226, 0x31, !P4 ;  /* 0x00000031e200780c */ /* 0x000fe40006744270 */
[C---:B------:R-:W-:Y:S02]  /*5a80*/  ISETP.LT.OR P3, PT, R32.reuse, 0x31, P3 ;  /* 0x000000312000780c */ /* 0x040fe40001f61670 */
[----:B------:R-:W-:Y:S02]  /*5a90*/  ISETP.LT.OR P2, PT, R32, 0x32, P2 ;  /* 0x000000322000780c */ /* 0x000fe40001741670 */
[----:B------:R-:W-:-:S02]  /*5aa0*/  FSEL R38, R23, -INF , !P3 ;  /* 0xff80000017267808 */ /* 0x000fc40005800000 */
[C---:B------:R-:W-:Y:S02]  /*5ab0*/  ISETP.GE.AND P3, PT, R227.reuse, 0x41, PT ;  /* 0x00000041e300780c */ /* 0x040fe40003f66270 */
[C---:B------:R-:W-:Y:S01]  /*5ac0*/  FSEL R33, R26.reuse, -INF , !P2 ;  /* 0xff8000001a217808 */ /* 0x040fe20005000000 */
[----:B------:R-:W-:Y:S01]  /*5ad0*/  FFMA.FTZ R26, -R26, R26, 1 ;  /* 0x3f8000001a1a7423 */ /* 0x000fe2000001011a */
[----:B------:R-:W-:Y:S02]  /*5ae0*/  ISETP.GT.AND P2, PT, R226, 0x40, !P3 ;  /* 0x00000040e200780c */ /* 0x000fe40005f44270 */
[----:B------:R-:W-:Y:S01]  /*5af0*/  ISETP.GE.AND P6, PT, R227, 0x1, PT ;  /* 0x00000001e300780c */ /* 0x000fe20003fc6270 */
[----:B--2---:R-:W-:Y:S01]  /*5b00*/  FFMA.FTZ R33, R33, UR4, -R6 ;  /* 0x0000000421217c23 */ /* 0x004fe20008010806 */
[----:B------:R-:W-:Y:S02]  /*5b10*/  ISETP.LT.OR P2, PT, R32, 0x41, P2 ;  /* 0x000000412000780c */ /* 0x000fe40001741670 */
[----:B------:R-:W-:-:S02]  /*5b20*/  P2R R42, PR, RZ, 0x2 ;  /* 0x00000002ff2a7803 */ /* 0x000fc40000000000 */
        /* <DEDUP_REMOVED lines=8> */
[--C-:B------:R-:W-:Y:S01]  /*5bb0*/  FFMA.FTZ R225, R225, UR4, -R6.reuse ;  /* 0x00000004e1e17c23 */ /* 0x100fe20008010806 */
[----:B------:R-:W-:Y:S02]  /*5bc0*/  ISETP.GT.AND P1, PT, R226, 0x41, !P2 ;  /* 0x00000041e200780c */ /* 0x000fe40005724270 */
[----:B------:R-:W-:Y:S02]  /*5bd0*/  FSEL R226, R9, -INF , !P6 ;  /* 0xff80000009e27808 */ /* 0x000fe40007000000 */
[----:B------:R-:W-:Y:S01]  /*5be0*/  ISETP.LT.OR P1, PT, R32, 0x42, P1 ;  /* 0x000000422000780c */ /* 0x000fe20000f21670 */
[----:B------:R-:W-:Y:S01]  /*5bf0*/  MUFU.EX2 R225, R225 ;  /* 0x000000e100e17308 */ /* 0x000fe20000000800 */
[----:B------:R-:W-:Y:S01]  /*5c00*/  ISETP.GE.AND P6, PT, R227, 0x12, PT ;  /* 0x00000012e300780c */ /* 0x000fe20003fc6270 */
[----:B------:R-:W-:Y:S01]  /*5c10*/  IMAD R227, R18, 0x4, R17 ;  /* 0x0000000412e37824 */ /* 0x000fe200078e0211 */
[----:B------:R-:W-:Y:S01]  /*5c20*/  FSEL R32, R30, -INF , !P1 ;  /* 0xff8000001e207808 */ /* 0x000fe20004800000 */
[----:B------:R-:W-:Y:S01]  /*5c30*/  FFMA.FTZ R226, R226, UR4, -R5 ;  /* 0x00000004e2e27c23 */ /* 0x000fe20008010805 */
[----:B------:R-:W-:Y:S01]  /*5c40*/  ISETP.NE.AND P1, PT, R42, RZ, PT ;  /* 0x000000ff2a00720c */ /* 0x000fe20003f25270 */
[----:B------:R-:W-:Y:S01]  /*5c50*/  FFMA.FTZ R42, R43, UR4, -R6 ;  /* 0x000000042b2a7c23 */ /* 0x000fe20008010806 */
[C---:B------:R-:W-:Y:S01]  /*5c60*/  ISETP.GT.AND P6, PT, R24.reuse, 0x11, !P6 ;  /* 0x000000111800780c */ /* 0x040fe200077c4270 */
[----:B------:R-:W1:Y:S01]  /*5c70*/  LDS R43, [R227+0x2c320] ;  /* 0x02c32000e32b7984 */ /* 0x000e620000000800 */
[C---:B------:R-:W-:Y:S01]  /*5c80*/  ISETP.GT.AND P1, PT, R24.reuse, 0x20, !P1 ;  /* 0x000000201800780c */ /* 0x040fe20004f24270 */
[----:B------:R-:W2:Y:S01]  /*5c90*/  MUFU.EX2 R226, R226 ;  /* 0x000000e200e27308 */ /* 0x000ea20000000800 */
[----:B------:R-:W-:-:S02]  /*5ca0*/  ISETP.GT.AND P5, PT, R24, 0x30, !P5 ;  /* 0x000000301800780c */ /* 0x000fc40006fa4270 */
[C---:B------:R-:W-:Y:S02]  /*5cb0*/  ISETP.GT.AND P4, PT, R24.reuse, 0x31, !P4 ;  /* 0x000000311800780c */ /* 0x040fe40006784270 */
[C---:B------:R-:W-:Y:S02]  /*5cc0*/  ISETP.GT.AND P3, PT, R24.reuse, 0x40, !P3 ;  /* 0x000000401800780c */ /* 0x040fe40005f64270 */
[----:B------:R-:W-:Y:S01]  /*5cd0*/  ISETP.GT.AND P2, PT, R24, 0x41, !P2 ;  /* 0x000000411800780c */ /* 0x000fe20005744270 */
[----:B------:R-:W3:Y:S01]  /*5ce0*/  MUFU.EX2 R42, R42 ;  /* 0x0000002a002a7308 */ /* 0x000ee20000000800 */
[----:B------:R1:W4:Y:S01]  /*5cf0*/  LDS R24, [R227+0x2c300] ;  /* 0x02c30000e3187984 */ /* 0x0003220000000800 */
[----:B------:R-:W-:Y:S02]  /*5d00*/  WARPGROUP.DEPBAR.LE gsb0, 0x0 ;  /* 0x00008000000079c5 */ /* 0x000fe40000010000 */
[C---:B------:R-:W-:Y:S02]  /*5d10*/  ISETP.LT.OR P6, PT, R25.reuse, 0x12, P6 ;  /* 0x000000121900780c */ /* 0x040fe400037c1670 */
[----:B------:R-:W-:-:S02]  /*5d20*/  ISETP.LT.OR P1, PT, R25, 0x21, P1 ;  /* 0x000000211900780c */ /* 0x000fc40000f21670 */
[C---:B------:R-:W-:Y:S02]  /*5d30*/  ISETP.LT.OR P0, PT, R25.reuse, 0x22, P0 ;  /* 0x000000221900780c */ /* 0x040fe40000701670 */
[C---:B------:R-:W-:Y:S02]  /*5d40*/  ISETP.LT.OR P5, PT, R25.reuse, 0x31, P5 ;  /* 0x000000311900780c */ /* 0x040fe40002fa1670 */
[C---:B------:R-:W-:Y:S02]  /*5d50*/  ISETP.LT.OR P4, PT, R25.reuse, 0x32, P4 ;  /* 0x000000321900780c */ /* 0x040fe40002781670 */
[C---:B------:R-:W-:Y:S02]  /*5d60*/  ISETP.LT.OR P3, PT, R25.reuse, 0x41, P3 ;  /* 0x000000411900780c */ /* 0x040fe40001f61670 */
[----:B------:R-:W-:Y:S02]  /*5d70*/  ISETP.LT.OR P2, PT, R25, 0x42, P2 ;  /* 0x000000421900780c */ /* 0x000fe40001741670 */
[----:B--2---:R-:W-:Y:S01]  /*5d80*/  F2FP.F16.F32.PACK_AB R25, R224, R226 ;  /* 0x000000e2e019723e */ /* 0x004fe200000000ff */
[--C-:B-1----:R-:W-:Y:S01]  /*5d90*/  FADD.FTZ R227, R46, -R43.reuse ;  /* 0x8000002b2ee37221 */ /* 0x102fe20000010000 */
[--C-:B------:R-:W-:Y:S01]  /*5da0*/  FADD.FTZ R47, R47, -R43.reuse ;  /* 0x8000002b2f2f7221 */ /* 0x100fe20000010000 */
[----:B------:R-:W-:Y:S01]  /*5db0*/  FFMA.FTZ R46, -R14, R14, 1 ;  /* 0x3f8000000e2e7423 */ /* 0x000fe2000001010e */
[--C-:B------:R-:W-:Y:S01]  /*5dc0*/  FADD.FTZ R50, R50, -R43.reuse ;  /* 0x8000002b32327221 */ /* 0x100fe20000010000 */
[----:B------:R-:W-:Y:S01]  /*5dd0*/  FMUL.FTZ R227, R226, R227 ;  /* 0x000000e3e2e37220 */ /* 0x000fe20000410000 */
[----:B------:R-:W-:Y:S01]  /*5de0*/  FMUL.FTZ R47, R224, R47 ;  /* 0x0000002fe02f7220 */ /* 0x000fe20000410000 */
[--C-:B------:R-:W-:Y:S01]  /*5df0*/  FADD.FTZ R51, R51, -R43.reuse ;  /* 0x8000002b33337221 */ /* 0x100fe20000010000 */
[--C-:B------:R-:W-:Y:S01]  /*5e00*/  FADD.FTZ R54, R54, -R43.reuse ;  /* 0x8000002b36367221 */ /* 0x100fe20000010000 */
[--C-:B------:R-:W-:Y:S01]  /*5e10*/  FADD.FTZ R55, R55, -R43.reuse ;  /* 0x8000002b37377221 */ /* 0x100fe20000010000 */
[--C-:B------:R-:W-:Y:S01]  /*5e20*/  FADD.FTZ R219, R219, -R43.reuse ;  /* 0x8000002bdbdb7221 */ /* 0x100fe20000010000 */
[--C-:B------:R-:W-:Y:S01]  /*5e30*/  FADD.FTZ R218, R218, -R43.reuse ;  /* 0x8000002bdada7221 */ /* 0x100fe20000010000 */
[--C-:B----4-:R-:W-:Y:S01]  /*5e40*/  FADD.FTZ R44, R44, -R24.reuse ;  /* 0x800000182c2c7221 */ /* 0x110fe20000010000 */
        /* <DEDUP_REMOVED lines=9> */
[C---:B---3--:R-:W-:Y:S01]  /*5ee0*/  F2FP.F16.F32.PACK_AB R24, R42.reuse, R225 ;  /* 0x000000e12a18723e */ /* 0x048fe200000000ff */
[----:B------:R-:W-:Y:S01]  /*5ef0*/  BAR.SYNC.DEFER_BLOCKING 0x9, 0x100 ;  /* 0x0244000000007b1d */ /* 0x000fe20000010000 */
[----:B------:R-:W-:Y:S01]  /*5f00*/  FMUL.FTZ R45, R42, R45 ;  /* 0x0000002d2a2d7220 */ /* 0x000fe20000410000 */
[----:B------:R-:W-:Y:S01]  /*5f10*/  FSEL R42, R28, -INF , !P4 ;  /* 0xff8000001c2a7808 */ /* 0x000fe20006000000 */
[----:B------:R-:W-:Y:S01]  /*5f20*/  FMUL.FTZ R44, R225, R44 ;  /* 0x0000002ce12c7220 */ /* 0x000fe20000410000 */
[--C-:B------:R-:W-:Y:S01]  /*5f30*/  FADD.FTZ R222, R222, -R43.reuse ;  /* 0x8000002bdede7221 */ /* 0x100fe20000010000 */
[----:B------:R-:W-:Y:S01]  /*5f40*/  FMUL.FTZ R45, R45, R8 ;  /* 0x000000082d2d7220 */ /* 0x000fe20000410000 */
[----:B------:R-:W-:Y:S01]  /*5f50*/  FADD.FTZ R43, R223, -R43 ;  /* 0x8000002bdf2b7221 */ /* 0x000fe20000010000 */
[----:B------:R1:W-:Y:S02]  /*5f60*/  STSM.16.M88.2 [R0+0x2c500], R24 ;  /* 0x02c5001800007844 */ /* 0x0003e40000000100 */
[--C-:B-1----:R-:W-:Y:S01]  /*5f70*/  FFMA.FTZ R25, R36, UR4, -R6.reuse ;  /* 0x0000000424197c23 */ /* 0x102fe20008010806 */
[--C-:B------:R-:W-:Y:S01]  /*5f80*/  FFMA.FTZ R24, R39, UR4, -R6.reuse ;  /* 0x0000000427187c23 */ /* 0x100fe20008010806 */
[--C-:B------:R-:W-:Y:S01]  /*5f90*/  FFMA.FTZ R39, R40, UR4, -R6.reuse ;  /* 0x0000000428277c23 */ /* 0x100fe20008010806 */
[--C-:B------:R-:W-:Y:S01]  /*5fa0*/  FFMA.FTZ R36, R41, UR4, -R6.reuse ;  /* 0x0000000429247c23 */ /* 0x100fe20008010806 */
[----:B------:R-:W-:Y:S01]  /*5fb0*/  FFMA.FTZ R41, R38, UR4, -R6 ;  /* 0x0000000426297c23 */ /* 0x000fe20008010806 */
[----:B------:R-:W-:Y:S01]  /*5fc0*/  FFMA.FTZ R40, -R9, R9, 1 ;  /* 0x3f80000009287423 */ /* 0x000fe20000010109 */
[----:B------:R-:W1:Y:S01]  /*5fd0*/  MUFU.EX2 R25, R25 ;  /* 0x0000001900197308 */ /* 0x000e620000000800 */
[----:B------:R-:W-:-:S02]  /*5fe0*/  VIADD R9, R17, 0x2c500 ;  /* 0x0002c50011097836 */ /* 0x000fc40000000000 */
[----:B------:R-:W-:-:S03]  /*5ff0*/  FMUL.FTZ R227, R227, R40 ;  /* 0x00000028e3e37220 */ /* 0x000fc60000410000 */
[----:B------:R-:W-:Y:S02]  /*6000*/  SHF.R.U32.HI R9, RZ, 0x4, R9 ;  /* 0x00000004ff097819 */ /* 0x000fe40000011609 */
[----:B------:R-:W2:Y:S02]  /*6010*/  MUFU.EX2 R24, R24 ;  /* 0x0000001800187308 */ /* 0x000ea40000000800 */
[----:B------:R-:W-:-:S04]  /*6020*/  LOP3.LUT R9, R9, 0x3fff, RZ, 0xc0, !PT ;  /* 0x00003fff09097812 */ /* 0x000fc800078ec0ff */
[----:B------:R-:W-:Y:S02]  /*6030*/  LOP3.LUT R9, R9, 0x80000, RZ, 0xfc, !PT ;  /* 0x0008000009097812 */ /* 0x000fe400078efcff */
[----:B------:R-:W3:Y:S01]  /*6040*/  MUFU.EX2 R39, R39 ;  /* 0x0000002700277308 */ /* 0x000ee20000000800 */
[----:B-1----:R-:W-:Y:S01]  /*6050*/  FMUL.FTZ R8, R25, R48 ;  /* 0x0000003019087220 */ /* 0x002fe20000410000 */
[----:B------:R-:W-:-:S03]  /*6060*/  R2UR UR58, R9 ;  /* 0x00000000093a72ca */ /* 0x000fc600000e0000 */
[----:B------:R-:W-:-:S03]  /*6070*/  FMUL.FTZ R8, R8, R11 ;  /* 0x0000000b08087220 */ /* 0x000fc60000410000 */
[----:B------:R-:W1:Y:S01]  /*6080*/  MUFU.EX2 R38, R33 ;  /* 0x0000002100267308 */ /* 0x000e620000000800 */
[C---:B--2---:R-:W-:Y:S01]  /*6090*/  FMUL.FTZ R11, R24.reuse, R49 ;  /* 0x00000031180b7220 */ /* 0x044fe20000410000 */
[----:B------:R-:W-:Y:S01]  /*60a0*/  FFMA.FTZ R49, -R29, R29, 1 ;  /* 0x3f8000001d317423 */ /* 0x000fe2000001011d */
[----:B------:R-:W-:Y:S02]  /*60b0*/  F2FP.F16.F32.PACK_AB R24, R24, R25 ;  /* 0x000000191818723e */ /* 0x000fe400000000ff */
[----:B------:R-:W-:-:S03]  /*60c0*/  FMUL.FTZ R11, R11, R12 ;  /* 0x0000000c0b0b7220 */ /* 0x000fc60000410000 */
[----:B------:R-:W2:Y:S01]  /*60d0*/  MUFU.EX2 R36, R36 ;  /* 0x0000002400247308 */ /* 0x000ea20000000800 */
[----:B---3--:R-:W-:-:S04]  /*60e0*/  FMUL.FTZ R12, R39, R52 ;  /* 0x00000034270c7220 */ /* 0x008fc80000410000 */
[----:B------:R-:W-:Y:S01]  /*60f0*/  FMUL.FTZ R12, R12, R15 ;  /* 0x0000000f0c0c7220 */ /* 0x000fe20000410000 */
[--C-:B------:R-:W-:Y:S01]  /*6100*/  FFMA.FTZ R15, R37, UR4, -R6.reuse ;  /* 0x00000004250f7c23 */ /* 0x100fe20008010806 */
[----:B------:R-:W-:Y:S01]  /*6110*/  FFMA.FTZ R37, -R23, R23, 1 ;  /* 0x3f80000017257423 */ /* 0x000fe20000010117 */
[----:B------:R-:W3:Y:S01]  /*6120*/  MUFU.EX2 R41, R41 ;  /* 0x0000002900297308 */ /* 0x000ee20000000800 */
[----:B-1----:R-:W-:Y:S01]  /*6130*/  FMUL.FTZ R33, R38, R217 ;  /* 0x000000d926217220 */ /* 0x002fe20000410000 */
[----:B------:R-:W-:Y:S01]  /*6140*/  FFMA.FTZ R6, R32, UR4, -R6 ;  /* 0x0000000420067c23 */ /* 0x000fe20008010806 */
[----:B------:R-:W-:Y:S02]  /*6150*/  MOV R217, UR59 ;  /* 0x0000003b00d97c02 */ /* 0x000fe40008000f00 */
[----:B------:R-:W-:Y:S01]  /*6160*/  FMUL.FTZ R33, R33, R26 ;  /* 0x0000001a21217220 */ /* 0x000fe20000410000 */
[----:B------:R-:W-:Y:S01]  /*6170*/  FSEL R26, R14, -INF , !P6 ;  /* 0xff8000000e1a7808 */ /* 0x000fe20007000000 */
[--C-:B------:R-:W-:Y:S01]  /*6180*/  FFMA.FTZ R14, R42, UR4, -R5.reuse ;  /* 0x000000042a0e7c23 */ /* 0x100fe20008010805 */
[----:B------:R-:W1:Y:S01]  /*6190*/  MUFU.EX2 R15, R15 ;  /* 0x0000000f000f7308 */ /* 0x000e620000000800 */
[----:B--2---:R-:W-:Y:S01]  /*61a0*/  FMUL.FTZ R23, R36, R53 ;  /* 0x0000003524177220 */ /* 0x004fe20000410000 */
[----:B------:R-:W-:Y:S01]  /*61b0*/  FSEL R42, R31, -INF , !P3 ;  /* 0xff8000001f2a7808 */ /* 0x000fe20005800000 */
[----:B------:R-:W-:Y:S01]  /*61c0*/  FFMA.FTZ R32, R26, UR4, -R5 ;  /* 0x000000041a207c23 */ /* 0x000fe20008010805 */
[----:B------:R-:W-:Y:S01]  /*61d0*/  FSEL R26, R21, -INF , !P1 ;  /* 0xff800000151a7808 */ /* 0x000fe20004800000 */
[----:B------:R-:W-:Y:S01]  /*61e0*/  FMUL.FTZ R23, R23, R20 ;  /* 0x0000001417177220 */ /* 0x000fe20000410000 */
[----:B------:R-:W-:Y:S01]  /*61f0*/  F2FP.F16.F32.PACK_AB R36, R36, R39 ;  /* 0x000000272424723e */ /* 0x000fe200000000ff */
[----:B------:R-:W-:Y:S01]  /*6200*/  FFMA.FTZ R31, -R31, R31, 1 ;  /* 0x3f8000001f1f7423 */ /* 0x000fe2000001011f */
[----:B------:R-:W2:Y:S01]  /*6210*/  MUFU.EX2 R29, R35 ;  /* 0x00000023001d7308 */ /* 0x000ea20000000800 */
[----:B---3--:R-:W-:Y:S01]  /*6220*/  FMUL.FTZ R216, R41, R216 ;  /* 0x000000d829d87220 */ /* 0x008fe20000410000 */
[----:B------:R-:W-:-:S02]  /*6230*/  F2FP.F16.F32.PACK_AB R38, R38, R41 ;  /* 0x000000292626723e */ /* 0x000fc400000000ff */
[----:B------:R-:W-:Y:S01]  /*6240*/  F2FP.F16.F32.PACK_AB R12, R23, R12 ;  /* 0x0000000c170c723e */ /* 0x000fe200000000ff */
[----:B------:R-:W-:Y:S01]  /*6250*/  FMUL.FTZ R20, R216, R37 ;  /* 0x00000025d8147220 */ /* 0x000fe20000410000 */
[----:B------:R-:W-:Y:S01]  /*6260*/  FFMA.FTZ R37, -R7, R7, 1 ;  /* 0x3f80000007257423 */ /* 0x000fe20000010107 */
[----:B------:R-:W-:Y:S01]  /*6270*/  MOV R216, UR58 ;  /* 0x0000003a00d87c02 */ /* 0x000fe20008000f00 */
[----:B------:R-:W3:Y:S01]  /*6280*/  MUFU.EX2 R32, R32 ;  /* 0x0000002000207308 */ /* 0x000ee20000000800 */
[----:B-1----:R-:W-:Y:S01]  /*6290*/  FMUL.FTZ R220, R15, R220 ;  /* 0x000000dc0fdc7220 */ /* 0x002fe20000410000 */
[----:B------:R-:W-:Y:S01]  /*62a0*/  FMUL.FTZ R44, R44, R37 ;  /* 0x000000252c2c7220 */ /* 0x000fe20000410000 */
[--C-:B------:R-:W-:Y:S01]  /*62b0*/  FFMA.FTZ R37, R26, UR4, -R5.reuse ;  /* 0x000000041a257c23 */ /* 0x100fe20008010805 */
[----:B------:R-:W-:Y:S01]  /*62c0*/  F2FP.F16.F32.PACK_AB R20, R33, R20 ;  /* 0x000000142114723e */ /* 0x000fe200000000ff */
[----:B------:R-:W-:Y:S01]  /*62d0*/  FMUL.FTZ R7, R220, R49 ;  /* 0x00000031dc077220 */ /* 0x000fe20000410000 */
[----:B------:R-:W-:Y:S01]  /*62e0*/  FFMA.FTZ R49, -R30, R30, 1 ;  /* 0x3f8000001e317423 */ /* 0x000fe2000001011e */
[C---:B------:R-:W-:Y:S01]  /*62f0*/  FSEL R30, R22.reuse, -INF , !P0 ;  /* 0xff800000161e7808 */ /* 0x040fe20004000000 */
[----:B------:R-:W-:Y:S01]  /*6300*/  MUFU.EX2 R14, R14 ;  /* 0x0000000e000e7308 */ /* 0x000fe20000000800 */
[----:B--2---:R-:W-:Y:S01]  /*6310*/  FMUL.FTZ R50, R29, R50 ;  /* 0x000000321d327220 */ /* 0x004fe20000410000 */
[----:B------:R-:W-:Y:S01]  /*6320*/  FFMA.FTZ R22, -R22, R22, 1 ;  /* 0x3f80000016167423 */ /* 0x000fe20000010116 */
[----:B------:R-:W-:Y:S01]  /*6330*/  F2FP.F16.F32.PACK_AB R44, R45, R44 ;  /* 0x0000002c2d2c723e */ /* 0x000fe200000000ff */
[----:B------:R-:W-:Y:S01]  /*6340*/  FFMA.FTZ R40, R30, UR4, -R5 ;  /* 0x000000041e287c23 */ /* 0x000fe20008010805 */
[----:B------:R-:W-:Y:S01]  /*6350*/  FFMA.FTZ R30, -R10, R10, 1 ;  /* 0x3f8000000a1e7423 */ /* 0x000fe2000001010a */
[----:B------:R-:W-:-:S02]  /*6360*/  FSEL R10, R27, -INF , !P5 ;  /* 0xff8000001b0a7808 */ /* 0x000fc40006800000 */
[----:B------:R-:W1:Y:S01]  /*6370*/  MUFU.EX2 R37, R37 ;  /* 0x0000002500257308 */ /* 0x000e620000000800 */
[----:B------:R-:W-:Y:S01]  /*6380*/  FMUL.FTZ R30, R47, R30 ;  /* 0x0000001e2f1e7220 */ /* 0x000fe20000410000 */
[--C-:B------:R-:W-:Y:S01]  /*6390*/  FFMA.FTZ R47, R42, UR4, -R5.reuse ;  /* 0x000000042a2f7c23 */ /* 0x100fe20008010805 */
[----:B------:R-:W-:Y:S01]  /*63a0*/  FSEL R42, R34, -INF , !P2 ;  /* 0xff800000222a7808 */ /* 0x000fe20005000000 */
[--C-:B------:R-:W-:Y:S01]  /*63b0*/  FFMA.FTZ R35, R10, UR4, -R5.reuse ;  /* 0x000000040a237c23 */ /* 0x100fe20008010805 */
[----:B------:R-:W-:Y:S01]  /*63c0*/  FMUL.FTZ R10, R50, R13 ;  /* 0x0000000d320a7220 */ /* 0x000fe20000410000 */
[C---:B---3--:R-:W-:Y:S01]  /*63d0*/  FMUL.FTZ R13, R32.reuse, R51 ;  /* 0x00000033200d7220 */ /* 0x048fe20000410000 */
[----:B------:R-:W-:Y:S01]  /*63e0*/  F2FP.F16.F32.PACK_AB R25, R32, R29 ;  /* 0x0000001d2019723e */ /* 0x000fe200000000ff */
[----:B------:R-:W2:Y:S01]  /*63f0*/  MUFU.EX2 R40, R40 ;  /* 0x0000002800287308 */ /* 0x000ea20000000800 */
[----:B------:R-:W-:Y:S01]  /*6400*/  FFMA.FTZ R42, R42, UR4, -R5 ;  /* 0x000000042a2a7c23 */ /* 0x000fe20008010805 */
[----:B------:R-:W-:Y:S01]  /*6410*/  FMUL.FTZ R13, R13, R46 ;  /* 0x0000002e0d0d7220 */ /* 0x000fe20000410000 */
[C---:B------:R-:W-:Y:S01]  /*6420*/  VIADD R5, R9.reuse, 0x80 ;  /* 0x0000008009057836 */ /* 0x040fe20000000000 */
[----:B------:R-:W-:Y:S01]  /*6430*/  STSM.16.M88.2 [R0+0x2cd00], R24 ;  /* 0x02cd001800007844 */ /* 0x000fe20000000100 */
[----:B------:R-:W-:Y:S01]  /*6440*/  VIADD R46, R9, 0x100 ;  /* 0x00000100092e7836 */ /* 0x000fe20000000000 */
[----:B------:R-:W-:-:S02]  /*6450*/  F2FP.F16.F32.PACK_AB R45, R30, R227 ;  /* 0x000000e31e2d723e */ /* 0x000fc400000000ff */
[----:B------:R-:W3:Y:S01]  /*6460*/  MUFU.EX2 R35, R35 ;  /* 0x0000002300237308 */ /* 0x000ee20000000800 */
[----:B------:R-:W-:Y:S01]  /*6470*/  R2UR UR4, R5 ;  /* 0x00000000050472ca */ /* 0x000fe200000e0000 */
[----:B-1----:R-:W-:Y:S01]  /*6480*/  FMUL.FTZ R5, R37, R54 ;  /* 0x0000003625057220 */ /* 0x002fe20000410000 */
[----:B------:R-:W-:Y:S01]  /*6490*/  R2UR UR5, R46 ;  /* 0x000000002e0572ca */ /* 0x000fe200000e0000 */
[----:B------:R-:W-:Y:S01]  /*64a0*/  FFMA.FTZ R46, -R21, R21, 1 ;  /* 0x3f800000152e7423 */ /* 0x000fe20000010115 */
[----:B------:R-:W-:Y:S01]  /*64b0*/  VIADD R21, R9, 0x180 ;  /* 0x0000018009157836 */ /* 0x000fe20000000000 */
[----:B------:R-:W-:Y:S02]  /*64c0*/  F2FP.F16.F32.PACK_AB R29, R13, R10 ;  /* 0x0000000a0d1d723e */ /* 0x000fe400000000ff */
[----:B------:R-:W1:Y:S01]  /*64d0*/  MUFU.EX2 R6, R6 ;  /* 0x0000000600067308 */ /* 0x000e620000000800 */
[C---:B--2---:R-:W-:Y:S01]  /*64e0*/  FMUL.FTZ R55, R40.reuse, R55 ;  /* 0x0000003728377220 */ /* 0x044fe20000410000 */
[----:B------:R-:W-:Y:S01]  /*64f0*/  FMUL.FTZ R5, R5, R46 ;  /* 0x0000002e05057220 */ /* 0x000fe20000410000 */
[----:B------:R-:W-:-:S02]  /*6500*/  F2FP.F16.F32.PACK_AB R37, R40, R37 ;  /* 0x000000252825723e */ /* 0x000fc400000000ff */
[----:B------:R-:W-:Y:S01]  /*6510*/  FMUL.FTZ R46, R55, R22 ;  /* 0x00000016372e7220 */ /* 0x000fe20000410000 */
[----:B------:R-:W-:Y:S01]  /*6520*/  FFMA.FTZ R22, -R27, R27, 1 ;  /* 0x3f8000001b167423 */ /* 0x000fe2000001011b */
[----:B------:R-:W-:Y:S01]  /*6530*/  FFMA.FTZ R27, -R28, R28, 1 ;  /* 0x3f8000001c1b7423 */ /* 0x000fe2000001011c */
[----:B------:R-:W2:Y:S01]  /*6540*/  MUFU.EX2 R47, R47 ;  /* 0x0000002f002f7308 */ /* 0x000ea20000000800 */
[----:B------:R-:W-:Y:S01]  /*6550*/  FFMA.FTZ R28, -R34, R34, 1 ;  /* 0x3f800000221c7423 */ /* 0x000fe20000010122 */
[C---:B------:R-:W-:Y:S01]  /*6560*/  FMUL.FTZ R34, R14.reuse, R219 ;  /* 0x000000db0e227220 */ /* 0x040fe20000410000 */
[----:B---3--:R-:W-:Y:S01]  /*6570*/  F2FP.F16.F32.PACK_AB R39, R14, R35 ;  /* 0x000000230e27723e */ /* 0x008fe200000000ff */
[----:B------:R-:W-:Y:S01]  /*6580*/  STSM.16.M88.2 [R0+0x2d500], R36 ;  /* 0x02d5002400007844 */ /* 0x000fe20000000100 */
[----:B------:R-:W-:Y:S01]  /*6590*/  R2UR UR6, R21 ;  /* 0x00000000150672ca */ /* 0x000fe200000e0000 */
[----:B------:R-:W-:Y:S01]  /*65a0*/  FMUL.FTZ R21, R35, R218 ;  /* 0x000000da23157220 */ /* 0x000fe20000410000 */
[----:B------:R-:W-:Y:S01]  /*65b0*/  FMUL.FTZ R34, R34, R27 ;  /* 0x0000001b22227220 */ /* 0x000fe20000410000 */
[----:B------:R-:W3:Y:S01]  /*65c0*/  MUFU.EX2 R42, R42 ;  /* 0x0000002a002a7308 */ /* 0x000ee20000000800 */
[----:B-1----:R-:W-:Y:S01]  /*65d0*/  F2FP.F16.F32.PACK_AB R14, R6, R15 ;  /* 0x0000000f060e723e */ /* 0x002fe200000000ff */
[----:B------:R-:W-:Y:S01]  /*65e0*/  STSM.16.M88.2 [R0+0x2dd00], R38 ;  /* 0x02dd002600007844 */ /* 0x000fe20000000100 */
[----:B------:R-:W-:Y:S01]  /*65f0*/  FMUL.FTZ R21, R21, R22 ;  /* 0x0000001615157220 */ /* 0x000fe20000410000 */
[----:B------:R-:W-:-:S02]  /*6600*/  IMAD R22, R4, 0x2000, R17 ;  /* 0x0000200004167824 */ /* 0x000fc400078e0211 */
[----:B------:R-:W-:Y:S01]  /*6610*/  FMUL.FTZ R26, R6, R221 ;  /* 0x000000dd061a7220 */ /* 0x000fe20000410000 */
[----:B------:R-:W-:Y:S01]  /*6620*/  F2FP.F16.F32.PACK_AB R13, R46, R5 ;  /* 0x000000052e0d723e */ /* 0x000fe200000000ff */
[----:B------:R-:W-:Y:S01]  /*6630*/  VIADD R5, R9, 0x200 ;  /* 0x0000020009057836 */ /* 0x000fe20000000000 */
[----:B------:R-:W-:Y:S01]  /*6640*/  F2FP.F16.F32.PACK_AB R21, R34, R21 ;  /* 0x000000152215723e */ /* 0x000fe200000000ff */
[----:B------:R-:W-:Y:S02]  /*6650*/  VIADD R6, R22, 0x24100 ;  /* 0x0002410016067836 */ /* 0x000fe40000000000 */
[----:B--2---:R-:W-:Y:S01]  /*6660*/  FMUL.FTZ R222, R47, R222 ;  /* 0x000000de2fde7220 */ /* 0x004fe20000410000 */
[----:B------:R-:W-:Y:S01]  /*6670*/  FMUL.FTZ R26, R26, R49 ;  /* 0x000000311a1a7220 */ /* 0x000fe20000410000 */
[----:B------:R-:W-:Y:S01]  /*6680*/  R2UR UR7, R5 ;  /* 0x00000000050772ca */ /* 0x000fe200000e0000 */
[----:B------:R-:W-:Y:S01]  /*6690*/  UMOV UR10, UR4 ;  /* 0x00000004000a7c82 */ /* 0x000fe20008000000 */
[----:B------:R-:W-:Y:S01]  /*66a0*/  SHF.R.U32.HI R6, RZ, 0x4, R6 ;  /* 0x00000004ff067819 */ /* 0x000fe20000011606 */
[----:B------:R-:W-:Y:S01]  /*66b0*/  FMUL.FTZ R27, R222, R31 ;  /* 0x0000001fde1b7220 */ /* 0x000fe20000410000 */
[----:B------:R-:W-:Y:S01]  /*66c0*/  F2FP.F16.F32.PACK_AB R26, R26, R7 ;  /* 0x000000071a1a723e */ /* 0x000fe200000000ff */
[C---:B---3--:R-:W-:Y:S01]  /*66d0*/  FMUL.FTZ R43, R42.reuse, R43 ;  /* 0x0000002b2a2b7220 */ /* 0x048fe20000410000 */
[----:B------:R-:W-:Y:S01]  /*66e0*/  F2FP.F16.F32.PACK_AB R15, R42, R47 ;  /* 0x0000002f2a0f723e */ /* 0x000fe200000000ff */
[----:B------:R-:W-:Y:S01]  /*66f0*/  UMOV UR12, UR10 ;  /* 0x0000000a000c7c82 */ /* 0x000fe20008000000 */
[----:B------:R-:W-:Y:S01]  /*6700*/  UMOV UR18, UR6 ;  /* 0x0000000600127c82 */ /* 0x000fe20008000000 */
[----:B------:R-:W-:Y:S01]  /*6710*/  FMUL.FTZ R48, R43, R28 ;  /* 0x0000001c2b307220 */ /* 0x000fe20000410000 */
[----:B------:R-:W-:Y:S01]  /*6720*/  F2FP.F16.F32.PACK_AB R28, R11, R8 ;  /* 0x000000080b1c723e */ /* 0x000fe200000000ff */
[----:B------:R1:W-:Y:S01]  /*6730*/  STSM.16.M88.2 [R0+0x2e500], R14 ;  /* 0x02e5000e00007844 */ /* 0x0003e20000000100 */
[----:B------:R-:W-:Y:S01]  /*6740*/  LOP3.LUT R8, R6, 0x3fff, RZ, 0xc0, !PT ;  /* 0x00003fff06087812 */ /* 0x000fe200078ec0ff */
[C---:B------:R-:W-:Y:S01]  /*6750*/  VIADD R6, R9.reuse, 0x10 ;  /* 0x0000001009067836 */ /* 0x040fe20000000000 */
[----:B------:R-:W-:Y:S01]  /*6760*/  F2FP.F16.F32.PACK_AB R27, R48, R27 ;  /* 0x0000001b301b723e */ /* 0x000fe200000000ff */
[----:B------:R2:W-:Y:S06]  /*6770*/  MEMBAR.ALL.CTA ;  /* 0x0000000000007992 */ /* 0x0005ec0000008000 */
[----:B--2---:R-:W2:Y:S01]  /*6780*/  FENCE.VIEW.ASYNC.S ;  /* 0x00000000000073c6 */ /* 0x004ea20000000000 */
[C---:B------:R-:W-:Y:S01]  /*6790*/  R2UR UR56, R8.reuse ;  /* 0x00000000083872ca */ /* 0x040fe200000e0000 */
[----:B------:R-:W-:Y:S01]  /*67a0*/  VIADD R5, R8, 0x80 ;  /* 0x0000008008057836 */ /* 0x000fe20000000000 */
[----:B------:R-:W-:Y:S01]  /*67b0*/  R2UR UR50, R6 ;  /* 0x00000000063272ca */ /* 0x000fe200000e0000 */
[----:B------:R-:W-:-:S03]  /*67c0*/  VIADD R6, R9, 0x110 ;  /* 0x0000011009067836 */ /* 0x000fc60000000000 */
[----:B------:R-:W-:Y:S01]  /*67d0*/  R2UR UR48, R5 ;  /* 0x00000000053072ca */ /* 0x000fe200000e0000 */
[C---:B------:R-:W-:Y:S02]  /*67e0*/  VIADD R5, R9.reuse, 0x90 ;  /* 0x0000009009057836 */ /* 0x040fe40000000000 */
[----:B-1----:R-:W-:Y:S02]  /*67f0*/  VIADD R14, R8, 0x180 ;  /* 0x00000180080e7836 */ /* 0x002fe40000000000 */
[----:B------:R-:W-:Y:S01]  /*6800*/  VIADD R15, R9, 0x30 ;  /* 0x00000030090f7836 */ /* 0x000fe20000000000 */
[----:B------:R-:W-:Y:S01]  /*6810*/  R2UR UR4, R5 ;  /* 0x00000000050472ca */ /* 0x000fe200000e0000 */
[----:B------:R-:W-:Y:S01]  /*6820*/  UMOV UR8, UR56 ;  /* 0x0000003800087c82 */ /* 0x000fe20008000000 */
[----:B------:R-:W-:Y:S01]  /*6830*/  UMOV UR16, UR56 ;  /* 0x0000003800107c82 */ /* 0x000fe20008000000 */
[----:B------:R-:W-:-:S04]  /*6840*/  VIADD R5, R9, 0x190 ;  /* 0x0000019009057836 */ /* 0x000fc80000000000 */
[----:B------:R-:W-:Y:S01]  /*6850*/  UMOV UR52, UR48 ;  /* 0x0000003000347c82 */ /* 0x000fe20008000000 */
[----:B------:R-:W-:Y:S01]  /*6860*/  R2UR UR54, R5 ;  /* 0x00000000053672ca */ /* 0x000fe200000e0000 */
[----:B------:R-:W-:Y:S01]  /*6870*/  VIADD R5, R9, 0x210 ;  /* 0x0000021009057836 */ /* 0x000fe20000000000 */
[----:B------:R-:W-:Y:S01]  /*6880*/  UMOV UR44, UR48 ;  /* 0x00000030002c7c82 */ /* 0x000fe20008000000 */
[----:B--2---:R-:W-:Y:S03]  /*6890*/  BAR.SYNC.DEFER_BLOCKING 0x9, 0x100 ;  /* 0x0244000000007b1d */ /* 0x004fe60000010000 */
        /* <DEDUP_REMOVED lines=8> */
[----:B------:R-:W-:Y:S01]  /*6920*/  UMOV UR40, UR28 ;  /* 0x0000001c00287c82 */ /* 0x000fe20008000000 */
[----:B------:R-:W-:Y:S01]  /*6930*/  STSM.16.M88.2 [R0+0x2ed00], R44 ;  /* 0x02ed002c00007844 */ /* 0x000fe20000000100 */
[----:B------:R-:W-:Y:S01]  /*6940*/  UMOV UR36, UR28 ;  /* 0x0000001c00247c82 */ /* 0x000fe20008000000 */
[----:B------:R-:W-:Y:S01]  /*6950*/  UMOV UR32, UR28 ;  /* 0x0000001c00207c82 */ /* 0x000fe20008000000 */
[----:B------:R-:W-:Y:S01]  /*6960*/  R2UR UR26, R5 ;  /* 0x00000000051a72ca */ /* 0x000fe200000e0000 */
[----:B------:R-:W-:Y:S01]  /*6970*/  STSM.16.M88.2 [R0+0x2f500], R28 ;  /* 0x02f5001c00007844 */ /* 0x000fe20000000100 */
[----:B------:R-:W-:Y:S01]  /*6980*/  UMOV UR24, UR28 ;  /* 0x0000001c00187c82 */ /* 0x000fe20008000000 */
[----:B------:R-:W-:Y:S02]  /*6990*/  IMAD R5, R4, 0x2800, R17 ;  /* 0x0000280004057824 */ /* 0x000fe400078e0211 */
[----:B------:R-:W-:Y:S03]  /*69a0*/  STSM.16.M88.2 [R0+0x2fd00], R12 ;  /* 0x02fd000c00007844 */ /* 0x000fe60000000100 */
[----:B------:R-:W-:Y:S01]  /*69b0*/  SHF.R.U32.HI R5, RZ, 0x4, R5 ;  /* 0x00000004ff057819 */ /* 0x000fe20000011605 */
[----:B------:R1:W-:Y:S03]  /*69c0*/  STSM.16.M88.2 [R0+0x30500], R20 ;  /* 0x0305001400007844 */ /* 0x0003e60000000100 */
[----:B------:R-:W-:Y:S01]  /*69d0*/  LOP3.LUT R5, R5, 0x3fff, RZ, 0xc0, !PT ;  /* 0x00003fff05057812 */ /* 0x000fe200078ec0ff */
[----:B------:R2:W-:Y:S01]  /*69e0*/  STSM.16.M88.2 [R0+0x30d00], R26 ;  /* 0x030d001a00007844 */ /* 0x0005e20000000100 */
[----:B------:R-:W-:-:S06]  /*69f0*/  WARPGROUP.ARRIVE ;  /* 0x00000000000079c5 */ /* 0x000fcc0000000000 */
[----:B------:R-:W-:Y:S01]  /*6a00*/  HGMMA.64x16x16.F32 R56, gdesc[UR56].tnspA.tnspB, R56 ;  /* 0x60200000383879f0 */ /* 0x000fe20008700838 */
[----:B-1----:R-:W-:-:S03]  /*6a10*/  VIADD R20, R9, 0xb0 ;  /* 0x000000b009147836 */ /* 0x002fc60000000000 */
[----:B------:R-:W-:Y:S01]  /*6a20*/  HGMMA.64x16x16.F32 R64, gdesc[UR8].tnspA.tnspB, R64 ;  /* 0x60200000084079f0 */ /* 0x000fe20008700840 */
[----:B------:R-:W-:Y:S01]  /*6a30*/  UMOV UR8, UR56 ;  /* 0x0000003800087c82 */ /* 0x000fe20008000000 */
[----:B------:R-:W-:Y:S01]  /*6a40*/  UMOV UR9, UR57 ;  /* 0x0000003900097c82 */ /* 0x000fe20008000000 */
[----:B------:R-:W-:Y:S01]  /*6a50*/  UMOV UR10, UR5 ;  /* 0x00000005000a7c82 */ /* 0x000fe20008000000 */
[----:B------:R-:W-:Y:S01]  /*6a60*/  UMOV UR11, 0x40 ;  /* 0x00000040000b7882 */ /* 0x000fe20000000000 */
[----:B------:R-:W-:Y:S01]  /*6a70*/  R2UR UR5, R6 ;  /* 0x00000000060572ca */ /* 0x000fe200000e0000 */
[----:B------:R-:W-:Y:S01]  /*6a80*/  HGMMA.64x16x16.F32 R72, gdesc[UR8].tnspA.tnspB, R72 ;  /* 0x60200000084879f0 */ /* 0x000fe20008700848 */
[----:B------:R-:W-:Y:S01]  /*6a90*/  UMOV UR8, UR18 ;  /* 0x0000001200087c82 */ /* 0x000fe20008000000 */
[----:B------:R-:W-:Y:S01]  /*6aa0*/  UMOV UR9, UR19 ;  /* 0x0000001300097c82 */ /* 0x000fe20008000000 */
[C---:B------:R-:W-:Y:S01]  /*6ab0*/  VIADD R6, R9.reuse, 0x20 ;  /* 0x0000002009067836 */ /* 0x040fe20000000000 */
        /* <DEDUP_REMOVED lines=14> */
[----:B------:R-:W-:Y:S01]  /*6ba0*/  R2UR UR30, R6 ;  /* 0x00000000061e72ca */ /* 0x000fe200000e0000 */
[----:B------:R-:W-:Y:S01]  /*6bb0*/  VIADD R6, R9, 0x120 ;  /* 0x0000012009067836 */ /* 0x000fe20000000000 */
[----:B------:R-:W-:Y:S01]  /*6bc0*/  MOV R7, UR56 ;  /* 0x0000003800077c02 */ /* 0x000fe20008000f00 */
[----:B------:R-:W-:Y:S01]  /*6bd0*/  UMOV UR56, UR12 ;  /* 0x0000000c00387c82 */ /* 0x000fe20008000000 */
[----:B------:R-:W-:Y:S01]  /*6be0*/  MOV R220, UR57 ;  /* 0x0000003900dc7c02 */ /* 0x000fe20008000f00 */
[----:B------:R-:W-:Y:S01]  /*6bf0*/  UMOV UR57, UR13 ;  /* 0x0000000d00397c82 */ /* 0x000fe20008000000 */
[----:B------:R-:W-:Y:S01]  /*6c00*/  R2UR UR38, R6 ;  /* 0x00000000062672ca */ /* 0x000fe200000e0000 */
[----:B------:R-:W-:Y:S01]  /*6c10*/  VIADD R6, R17, 0x2ed00 ;  /* 0x0002ed0011067836 */ /* 0x000fe20000000000 */
[----:B------:R-:W-:-:S02]  /*6c20*/  MOV R12, UR56 ;  /* 0x00000038000c7c02 */ /* 0x000fc40008000f00 */
[----:B------:R-:W-:Y:S01]  /*6c30*/  MOV R13, UR57 ;  /* 0x00000039000d7c02 */ /* 0x000fe20008000f00 */
[----:B------:R-:W-:Y:S01]  /*6c40*/  UMOV UR57, 0x40000040 ;  /* 0x4000004000397882 */ /* 0x000fe20000000000 */
[----:B------:R-:W-:-:S04]  /*6c50*/  SHF.R.U32.HI R6, RZ, 0x4, R6 ;  /* 0x00000004ff067819 */ /* 0x000fc80000011606 */
[----:B------:R-:W-:-:S04]  /*6c60*/  LOP3.LUT R23, R6, 0x3fff, RZ, 0xc0, !PT ;  /* 0x00003fff06177812 */ /* 0x000fc800078ec0ff */
[----:B------:R-:W-:Y:S01]  /*6c70*/  LOP3.LUT R6, R23, 0x400000, RZ, 0xfc, !PT ;  /* 0x0040000017067812 */ /* 0x000fe200078efcff */
[----:B------:R-:W-:Y:S03]  /*6c80*/  HGMMA.64x16x16.F32 R56, gdesc[UR48].tnspA.tnspB, R56 ;  /* 0x60200000303879f0 */ /* 0x000fe60008700838 */
[----:B------:R-:W-:Y:S01]  /*6c90*/  R2UR UR4, R6 ;  /* 0x00000000060472ca */ /* 0x000fe200000e0000 */
[----:B------:R-:W-:Y:S01]  /*6ca0*/  HGMMA.64x16x16.F32 R64, gdesc[UR16].tnspA.tnspB, R64 ;  /* 0x60200000104079f0 */ /* 0x000fe20008700840 */
[----:B------:R-:W-:Y:S01]  /*6cb0*/  UMOV UR16, UR48 ;  /* 0x0000003000107c82 */ /* 0x000fe20008000000 */
[----:B------:R-:W-:Y:S01]  /*6cc0*/  UMOV UR17, UR49 ;  /* 0x0000003100117c82 */ /* 0x000fe20008000000 */
[----:B------:R-:W-:Y:S01]  /*6cd0*/  UMOV UR18, UR5 ;  /* 0x0000000500127c82 */ /* 0x000fe20008000000 */
[----:B------:R-:W-:Y:S01]  /*6ce0*/  UMOV UR19, 0x40 ;  /* 0x0000004000137882 */ /* 0x000fe20000000000 */
[----:B------:R-:W-:Y:S01]  /*6cf0*/  UMOV UR58, UR18 ;  /* 0x00000012003a7c82 */ /* 0x000fe20008000000 */
[----:B------:R-:W-:Y:S01]  /*6d00*/  HGMMA.64x16x16.F32 R72, gdesc[UR16].tnspA.tnspB, R72 ;  /* 0x60200000104879f0 */ /* 0x000fe20008700848 */
[----:B------:R-:W-:Y:S01]  /*6d10*/  MOV R219, UR58 ;  /* 0x0000003a00db7c02 */ /* 0x000fe20008000f00 */
[----:B------:R-:W-:Y:S01]  /*6d20*/  UMOV UR58, UR6 ;  /* 0x00000006003a7c82 */ /* 0x000fe20008000000 */
[----:B------:R-:W-:Y:S01]  /*6d30*/  R2UR UR18, R20 ;  /* 0x00000000141272ca */ /* 0x000fe200000e0000 */
[----:B------:R-:W-:Y:S01]  /*6d40*/  HGMMA.64x16x16.F32 R80, gdesc[UR52].tnspA.tnspB, R80 ;  /* 0x60200000345079f0 */ /* 0x000fe20008700850 */
[----:B------:R-:W-:Y:S01]  /*6d50*/  MOV R10, UR58 ;  /* 0x0000003a000a7c02 */ /* 0x000fe20008000f00 */
[----:B------:R-:W-:Y:S01]  /*6d60*/  UMOV UR52, UR8 ;  /* 0x0000000800347c82 */ /* 0x000fe20008000000 */
[----:B------:R-:W-:Y:S01]  /*6d70*/  UMOV UR58, UR10 ;  /* 0x0000000a003a7c82 */ /* 0x000fe20008000000 */
[----:B------:R-:W-:Y:S01]  /*6d80*/  R2UR UR8, R14 ;  /* 0x000000000e0872ca */ /* 0x000fe200000e0000 */
[----:B------:R-:W-:Y:S01]  /*6d90*/  VIADD R14, R9, 0x130 ;  /* 0x00000130090e7836 */ /* 0x000fe20000000000 */
[----:B------:R-:W-:Y:S01]  /*6da0*/  HGMMA.64x16x16.F32 R88, gdesc[UR44].tnspA.tnspB, R88 ;  /* 0x602000002c5879f0 */ /* 0x000fe20008700858 */
[----:B------:R-:W-:Y:S01]  /*6db0*/  R2UR UR10, R15 ;  /* 0x000000000f0a72ca */ /* 0x000fe200000e0000 */
[----:B------:R-:W-:Y:S01]  /*6dc0*/  VIADD R15, R9, 0x1b0 ;  /* 0x000001b0090f7836 */ /* 0x000fe20000000000 */
[----:B------:R-:W-:Y:S01]  /*6dd0*/  R2UR UR5, R5 ;  /* 0x00000000050572ca */ /* 0x000fe200000e0000 */
[----:B------:R-:W-:Y:S01]  /*6de0*/  VIADD R9, R9, 0x230 ;  /* 0x0000023009097836 */ /* 0x000fe20000000000 */
[----:B------:R-:W-:Y:S01]  /*6df0*/  R2UR UR22, R14 ;  /* 0x000000000e1672ca */ /* 0x000fe200000e0000 */
[----:B------:R-:W-:Y:S01]  /*6e00*/  UMOV UR59, UR19 ;  /* 0x00000013003b7c82 */ /* 0x000fe20008000000 */
[----:B------:R-:W-:Y:S01]  /*6e10*/  R2UR UR14, R15 ;  /* 0x000000000f0e72ca */ /* 0x000fe200000e0000 */
[----:B------:R-:W-:Y:S01]  /*6e20*/  UMOV UR53, UR9 ;  /* 0x0000000900357c82 */ /* 0x000fe20008000000 */
[----:B------:R-:W-:Y:S01]  /*6e30*/  R2UR UR6, R9 ;  /* 0x00000000090672ca */ /* 0x000fe200000e0000 */
[----:B------:R-:W-:Y:S01]  /*6e40*/  UMOV UR9, 0x40000040 ;  /* 0x4000004000097882 */ /* 0x000fe20000000000 */
[----:B------:R-:W-:Y:S01]  /*6e50*/  MOV R218, UR59 ;  /* 0x0000003b00da7c02 */ /* 0x000fe20008000f00 */
[----:B------:R-:W-:Y:S01]  /*6e60*/  UMOV UR59, UR7 ;  /* 0x00000007003b7c82 */ /* 0x000fe20008000000 */
[----:B------:R-:W-:Y:S01]  /*6e70*/  UMOV UR16, UR8 ;  /* 0x0000000800107c82 */ /* 0x000fe20008000000 */
[----:B------:R-:W-:Y:S01]  /*6e80*/  MOV R11, UR59 ;  /* 0x0000003b000b7c02 */ /* 0x000fe20008000f00 */
[----:B------:R-:W-:Y:S01]  /*6e90*/  UMOV UR59, UR11 ;  /* 0x0000000b003b7c82 */ /* 0x000fe20008000000 */
[----:B------:R-:W-:Y:S01]  /*6ea0*/  UMOV UR11, 0x40 ;  /* 0x00000040000b7882 */ /* 0x000fe20000000000 */
[----:B------:R-:W-:Y:S01]  /*6eb0*/  UMOV UR17, UR9 ;  /* 0x0000000900117c82 */ /* 0x000fe20008000000 */
[----:B------:R-:W-:Y:S01]  /*6ec0*/  UMOV UR19, 0x40 ;  /* 0x0000004000137882 */ /* 0x000fe20000000000 */
[----:B------:R-:W-:Y:S01]  /*6ed0*/  MOV R221, UR58 ;  /* 0x0000003a00dd7c02 */ /* 0x000fe20008000f00 */
        /* <DEDUP_REMOVED lines=9> */
[----:B------:R-:W-:Y:S01]  /*6f70*/  MOV R222, UR59 ;  /* 0x0000003b00de7c02 */ /* 0x000fe20008000f00 */
[----:B------:R-:W-:Y:S01]  /*6f80*/  UMOV UR59, 0x8 ;  /* 0x00000008003b7882 */ /* 0x000fe20000000000 */
[----:B------:R-:W-:Y:S01]  /*6f90*/  VIADD R9, R5, 0x80 ;  /* 0x0000008005097836 */ /* 0x000fe20000000000 */
[----:B------:R-:W-:Y:S01]  /*6fa0*/  HGMMA.64x16x16.F32 R56, gdesc[UR28].tnspA.tnspB, R56 ;  /* 0x602000001c3879f0 */ /* 0x000fe20008700838 */
[----:B------:R-:W-:Y:S01]  /*6fb0*/  VIADD R14, R6, 0x80 ;  /* 0x00000080060e7836 */ /* 0x000fe20000000000 */
[----:B------:R-:W-:Y:S01]  /*6fc0*/  UMOV UR29, 0x40000040 ;  /* 0x40000040001d7882 */ /* 0x000fe20000000000 */
[----:B------:R-:W-:Y:S01]  /*6fd0*/  IMAD.U32 R20, RZ, RZ, UR58 ;  /* 0x0000003aff147e24 */ /* 0x000fe2000f8e00ff */
[----:B------:R-:W-:Y:S01]  /*6fe0*/  HGMMA.64x16x16.F32 R64, gdesc[UR40].tnspA.tnspB, R64 ;  /* 0x60200000284079f0 */ /* 0x000fe20008700840 */
[----:B------:R-:W-:Y:S01]  /*6ff0*/  IMAD.U32 R21, RZ, RZ, UR59 ;  /* 0x0000003bff157e24 */ /* 0x000fe2000f8e00ff */
[----:B------:R-:W-:Y:S01]  /*7000*/  UMOV UR40, UR52 ;  /* 0x0000003400287c82 */ /* 0x000fe20008000000 */
[----:B------:R-:W-:Y:S01]  /*7010*/  UMOV UR41, UR53 ;  /* 0x0000003500297c82 */ /* 0x000fe20008000000 */
[----:B------:R-:W-:Y:S04]  /*7020*/  HGMMA.64x16x16.F32 R72, gdesc[UR36].tnspA.tnspB, R72 ;  /* 0x60200000244879f0 */ /* 0x000fe80008700848 */
[----:B------:R-:W-:Y:S04]  /*7030*/  HGMMA.64x16x16.F32 R80, gdesc[UR32].tnspA.tnspB, R80 ;  /* 0x60200000205079f0 */ /* 0x000fe80008700850 */
[----:B------:R-:W-:Y:S01]  /*7040*/  HGMMA.64x16x16.F32 R88, gdesc[UR24].tnspA.tnspB, R88 ;  /* 0x60200000185879f0 */ /* 0x000fe20008700858 */
[----:B------:R-:W-:-:S03]  /*7050*/  UMOV UR25, UR29 ;  /* 0x0000001d00197c82 */ /* 0x000fc60008000000 */
[----:B------:R-:W-:Y:S01]  /*7060*/  HGMMA.64x16x16.F32 R56, gdesc[UR8].tnspA.tnspB, R56 ;  /* 0x60200000083879f0 */ /* 0x000fe20008700838 */
[----:B------:R-:W-:-:S03]  /*7070*/  UMOV UR9, 0x40000040 ;  /* 0x4000004000097882 */ /* 0x000fc60000000000 */
[----:B------:R-:W-:Y:S01]  /*7080*/  HGMMA.64x16x16.F32 R64, gdesc[UR16].tnspA.tnspB, R64 ;  /* 0x60200000104079f0 */ /* 0x000fe20008700840 */
[----:B------:R-:W-:-:S03]  /*7090*/  UMOV UR17, UR9 ;  /* 0x0000000900117c82 */ /* 0x000fc60008000000 */
        /* <DEDUP_REMOVED lines=10> */
[----:B-1----:R-:W-:Y:S06]  /*7140*/  BAR.SYNC.DEFER_BLOCKING 0x9, 0x100 ;  /* 0x0244000000007b1d */ /* 0x002fec0000010000 */
[----:B--2---:R-:W-:-:S06]  /*7150*/  WARPGROUP.ARRIVE ;  /* 0x00000000000079c5 */ /* 0x004fcc0000000000 */
[----:B------:R-:W-:Y:S01]  /*7160*/  HGMMA.64x64x16.F32 R24, gdesc[UR56].tnspA, RZ, !UPT ;  /* 0x20e00000381879f0 */ /* 0x000fe2000c7008ff */
[----:B------:R-:W-:Y:S01]  /*7170*/  UMOV UR56, UR4 ;  /* 0x0000000400387c82 */ /* 0x000fe20008000000 */
[----:B------:R-:W-:Y:S01]  /*7180*/  UMOV UR57, 0x40000040 ;  /* 0x4000004000397882 */ /* 0x000fe20000000000 */
[----:B------:R-:W-:Y:S01]  /*7190*/  UMOV UR58, UR5 ;  /* 0x00000005003a7c82 */ /* 0x000fe20008000000 */
[----:B------:R-:W-:Y:S01]  /*71a0*/  UMOV UR59, 0x8 ;  /* 0x00000008003b7882 */ /* 0x000fe20000000000 */
[----:B------:R-:W-:Y:S01]  /*71b0*/  IMAD.U32 R14, RZ, RZ, UR58 ;  /* 0x0000003aff0e7e24 */ /* 0x000fe2000f8e00ff */
[----:B------:R-:W-:Y:S01]  /*71c0*/  R2UR UR4, R9 ;  /* 0x00000000090472ca */ /* 0x000fe200000e0000 */
[----:B------:R-:W-:Y:S02]  /*71d0*/  IMAD.U32 R15, RZ, RZ, UR59 ;  /* 0x0000003bff0f7e24 */ /* 0x000fe4000f8e00ff */
[----:B------:R-:W-:Y:S01]  /*71e0*/  VIADD R9, R5, 0x180 ;  /* 0x0000018005097836 */ /* 0x000fe20000000000 */
[----:B------:R-:W-:Y:S01]  /*71f0*/  HGMMA.64x64x16.F32 R24, gdesc[UR56].tnspA, R24 ;  /* 0x20e00000381879f0 */ /* 0x000fe20008700818 */
[----:B------:R-:W-:Y:S01]  /*7200*/  R2UR UR56, R12 ;  /* 0x000000000c3872ca */ /* 0x000fe200000e0000 */
[----:B------:R-:W-:Y:S01]  /*7210*/  VIADD R12, R6, 0x100 ;  /* 0x00000100060c7836 */ /* 0x000fe20000000000 */
[----:B------:R-:W-:-:S02]  /*7220*/  R2UR UR59, R222 ;  /* 0x00000000de3b72ca */ /* 0x000fc400000e0000 */
[----:B------:R-:W-:Y:S02]  /*7230*/  R2UR UR58, R221 ;  /* 0x00000000dd3a72ca */ /* 0x000fe400000e0000 */
[----:B------:R-:W-:Y:S02]  /*7240*/  R2UR UR57, R13 ;  /* 0x000000000d3972ca */ /* 0x000fe400000e0000 */
[----:B------:R-:W-:-:S05]  /*7250*/  R2UR UR5, R12 ;  /* 0x000000000c0572ca */ /* 0x000fca00000e0000 */
[----:B------:R-:W-:Y:S01]  /*7260*/  UMOV UR32, UR56 ;  /* 0x0000003800207c82 */ /* 0x000fe20008000000 */
[----:B------:R-:W-:Y:S01]  /*7270*/  UMOV UR56, UR4 ;  /* 0x0000000400387c82 */ /* 0x000fe20008000000 */
[----:B------:R-:W-:Y:S01]  /*7280*/  UMOV UR37, UR59 ;  /* 0x0000003b00257c82 */ /* 0x000fe20008000000 */
[----:B------:R-:W-:Y:S01]  /*7290*/  UMOV UR59, 0x8 ;  /* 0x00000008003b7882 */ /* 0x000fe20000000000 */
[----:B------:R-:W-:Y:S01]  /*72a0*/  UMOV UR36, UR58 ;  /* 0x0000003a00247c82 */ /* 0x000fe20008000000 */
[----:B------:R-:W-:Y:S01]  /*72b0*/  IMAD.U32 R13, RZ, RZ, UR59 ;  /* 0x0000003bff0d7e24 */ /* 0x000fe2000f8e00ff */
[----:B------:R-:W-:Y:S01]  /*72c0*/  UMOV UR33, UR57 ;  /* 0x0000003900217c82 */ /* 0x000fe20008000000 */
[----:B------:R-:W-:Y:S01]  /*72d0*/  UMOV UR57, 0x40000040 ;  /* 0x4000004000397882 */ /* 0x000fe20000000000 */
[----:B------:R-:W-:Y:S01]  /*72e0*/  UMOV UR58, UR5 ;  /* 0x00000005003a7c82 */ /* 0x000fe20008000000 */
[----:B------:R-:W-:Y:S01]  /*72f0*/  R2UR UR4, R9 ;  /* 0x00000000090472ca */ /* 0x000fe200000e0000 */
[----:B------:R-:W-:-:S02]  /*7300*/  IMAD.U32 R12, RZ, RZ, UR58 ;  /* 0x0000003aff0c7e24 */ /* 0x000fc4000f8e00ff */
[----:B------:R-:W-:Y:S01]  /*7310*/  VIADD R9, R8, 0x400 ;  /* 0x0000040008097836 */ /* 0x000fe20000000000 */
[----:B------:R-:W-:Y:S01]  /*7320*/  HGMMA.64x64x16.F32 R24, gdesc[UR56].tnspA, R24 ;  /* 0x20e00000381879f0 */ /* 0x000fe20008700818 */
[----:B------:R-:W-:Y:S01]  /*7330*/  R2UR UR58, R10 ;  /* 0x000000000a3a72ca */ /* 0x000fe200000e0000 */
[----:B------:R-:W-:Y:S01]  /*7340*/  VIADD R10, R6, 0x180 ;  /* 0x00000180060a7836 */ /* 0x000fe20000000000 */
[----:B------:R-:W-:-:S06]  /*7350*/  R2UR UR59, R11 ;  /* 0x000000000b3b72ca */ /* 0x000fcc00000e0000 */
[----:B------:R-:W-:Y:S01]  /*7360*/  UMOV UR56, UR4 ;  /* 0x0000000400387c82 */ /* 0x000fe20008000000 */
[----:B------:R-:W-:Y:S01]  /*7370*/  UMOV UR57, 0x40000040 ;  /* 0x4000004000397882 */ /* 0x000fe20000000000 */
[----:B------:R-:W-:Y:S01]  /*7380*/  VIADD R6, R6, 0x200 ;  /* 0x0000020006067836 */ /* 0x000fe20000000000 */
[----:B------:R-:W-:Y:S02]  /*7390*/  R2UR UR5, R10 ;  /* 0x000000000a0572ca */ /* 0x000fe400000e0000 */
[----:B------:R-:W-:Y:S02]  /*73a0*/  UMOV UR48, UR58 ;  /* 0x0000003a00307c82 */ /* 0x000fe40008000000 */
[----:B------:R-:W-:Y:S01]  /*73b0*/  UMOV UR49, UR59 ;  /* 0x0000003b00317c82 */ /* 0x000fe20008000000 */
[----:B------:R-:W-:Y:S02]  /*73c0*/  UMOV UR59, 0x8 ;  /* 0x00000008003b7882 */ /* 0x000fe40000000000 */
[----:B------:R-:W-:-:S06]  /*73d0*/  IMAD.U32 R11, RZ, RZ, UR59 ;  /* 0x0000003bff0b7e24 */ /* 0x000fcc000f8e00ff */
[----:B------:R-:W-:Y:S01]  /*73e0*/  UMOV UR58, UR5 ;  /* 0x00000005003a7c82 */ /* 0x000fe20008000000 */
[----:B------:R-:W-:Y:S01]  /*73f0*/  R2UR UR5, R6 ;  /* 0x00000000060572ca */ /* 0x000fe200000e0000 */
[----:B------:R-:W-:Y:S01]  /*7400*/  IMAD.U32 R10, RZ, RZ, UR58 ;  /* 0x0000003aff0a7e24 */ /* 0x000fe2000f8e00ff */
[----:B------:R-:W-:Y:S01]  /*7410*/  HGMMA.64x64x16.F32 R24, gdesc[UR56].tnspA, R24 ;  /* 0x20e00000381879f0 */ /* 0x000fe20008700818 */
[----:B------:R-:W-:Y:S01]  /*7420*/  R2UR UR56, R7 ;  /* 0x00000000073872ca */ /* 0x000fe200000e0000 */
[----:B------:R-:W-:Y:S01]  /*7430*/  VIADD R7, R5, 0x200 ;  /* 0x0000020005077836 */ /* 0x000fe20000000000 */
[----:B------:R-:W-:Y:S02]  /*7440*/  R2UR UR59, R218 ;  /* 0x00000000da3b72ca */ /* 0x000fe400000e0000 */
[----:B------:R-:W-:Y:S02]  /*7450*/  R2UR UR58, R219 ;  /* 0x00000000db3a72ca */ /* 0x000fe400000e0000 */
[----:B------:R-:W-:-:S02]  /*7460*/  R2UR UR57, R220 ;  /* 0x00000000dc3972ca */ /* 0x000fc400000e0000 */
[----:B------:R-:W-:-:S05]  /*7470*/  R2UR UR4, R7 ;  /* 0x00000000070472ca */ /* 0x000fca00000e0000 */
[----:B------:R-:W-:Y:S02]  /*7480*/  UMOV UR44, UR56 ;  /* 0x00000038002c7c82 */ /* 0x000fe40008000000 */
        /* <DEDUP_REMOVED lines=8> */
[----:B------:R-:W-:Y:S01]  /*7510*/  ULDC.64 UR4, c[0x0][0x2c0] ;  /* 0x0000b00000047ab9 */ /* 0x000fe20000000a00 */
[----:B------:R-:W-:Y:S01]  /*7520*/  IMAD.U32 R7, RZ, RZ, UR59 ;  /* 0x0000003bff077e24 */ /* 0x000fe2000f8e00ff */
[----:B------:R-:W-:Y:S01]  /*7530*/  HGMMA.64x64x16.F32 R24, gdesc[UR56].tnspA, R24, gsb0 ;  /* 0x20e00000381879f0 */ /* 0x000fe20008000818 */
[----:B------:R-:W-:Y:S01]  /*7540*/  R2UR UR59, R217 ;  /* 0x00000000d93b72ca */ /* 0x000fe200000e0000 */
[----:B------:R-:W-:Y:S01]  /*7550*/  WARPGROUP.ARRIVE ;  /* 0x00000000000079c5 */ /* 0x000fe20000000000 */
[----:B------:R-:W-:Y:S01]  /*7560*/  R2UR UR58, R216 ;  /* 0x00000000d83a72ca */ /* 0x000fe200000e0000 */
[----:B------:R-:W-:Y:S01]  /*7570*/  UMOV UR57, 0x40000040 ;  /* 0x4000004000397882 */ /* 0x000fe20000000000 */
[----:B------:R-:W-:Y:S01]  /*7580*/  R2UR UR56, R9 ;  /* 0x00000000093872ca */ /* 0x000fe200000e0000 */
[----:B------:R-:W-:-:S12]  /*7590*/  VIADD R9, R8, 0x480 ;  /* 0x0000048008097836 */ /* 0x000fd80000000000 */
        /* <DEDUP_REMOVED lines=18> */
[----:B------:R-:W-:-:S02]  /*76c0*/  VIADD R9, R8, 0x500 ;  /* 0x0000050008097836 */ /* 0x000fc40000000000 */
[----:B------:R-:W-:-:S03]  /*76d0*/  VIADD R8, R8, 0x580 ;  /* 0x0000058008087836 */ /* 0x000fc60000000000 */
[----:B------:R-:W-:Y:S02]  /*76e0*/  R2UR UR28, R9 ;  /* 0x00000000091c72ca */ /* 0x000fe400000e0000 */
[----:B------:R-:W-:Y:S01]  /*76f0*/  R2UR UR8, R8 ;  /* 0x00000000080872ca */ /* 0x000fe200000e0000 */
[----:B------:R-:W-:-:S05]  /*7700*/  IMAD.SHL.U32 R8, R3, 0x4000, RZ ;  /* 0x0000400003087824 */ /* 0x000fca00078e00ff */
[----:B------:R-:W-:-:S04]  /*7710*/  IADD3 R9, P0, R8, R230, RZ ;  /* 0x000000e608097210 */ /* 0x000fc80007f1e0ff */
[----:B------:R-:W-:Y:S01]  /*7720*/  LEA.HI.X.SX32 R216, R8, R235, 0x1, P0 ;  /* 0x000000eb08d87211 */ /* 0x000fe200000f0eff */
[----:B------:R-:W-:Y:S01]  /*7730*/  UMOV UR40, UR28 ;  /* 0x0000001c00287c82 */ /* 0x000fe20008000000 */
[----:B------:R-:W-:Y:S01]  /*7740*/  UMOV UR36, UR28 ;  /* 0x0000001c00247c82 */ /* 0x000fe20008000000 */
[----:B------:R-:W-:Y:S01]  /*7750*/  UMOV UR32, UR28 ;  /* 0x0000001c00207c82 */ /* 0x000fe20008000000 */
[----:B------:R-:W-:Y:S01]  /*7760*/  UMOV UR24, UR28 ;  /* 0x0000001c00187c82 */ /* 0x000fe20008000000 */
[C---:B------:R-:W-:Y:S01]  /*7770*/  LEA R8, P0, R9.reuse, UR4, 0x2 ;  /* 0x0000000409087c11 */ /* 0x040fe2000f8010ff */
[----:B------:R-:W-:Y:S01]  /*7780*/  UMOV UR16, UR8 ;  /* 0x0000000800107c82 */ /* 0x000fe20008000000 */
[----:B------:R-:W-:Y:S01]  /*7790*/  UMOV UR20, UR8 ;  /* 0x0000000800147c82 */ /* 0x000fe20008000000 */
[----:B------:R-:W-:Y:S01]  /*77a0*/  UMOV UR12, UR8 ;  /* 0x00000008000c7c82 */ /* 0x000fe20008000000 */
[----:B------:R-:W-:Y:S01]  /*77b0*/  LEA.HI.X R9, R9, UR5, R216, 0x2, P0 ;  /* 0x0000000509097c11 */ /* 0x000fe200080f14d8 */
        /* <DEDUP_REMOVED lines=20> */
[----:B------:R-:W-:-:S05]  /*7900*/  VIADD R22, R22, 0x14100 ;  /* 0x0001410016167836 */ /* 0x000fca0000000000 */
[----:B------:R-:W-:-:S04]  /*7910*/  SHF.R.U32.HI R22, RZ, 0x4, R22 ;  /* 0x00000004ff167819 */ /* 0x000fc80000011616 */
[----:B------:R-:W-:-:S05]  /*7920*/  LOP3.LUT R237, R22, 0x3fff, RZ, 0xc0, !PT ;  /* 0x00003fff16ed7812 */ /* 0x000fca00078ec0ff */
[----:B------:R-:W-:Y:S01]  /*7930*/  IMAD R237, R2, 0x800, R237 ;  /* 0x0000080002ed7824 */ /* 0x000fe200078e02ed */
[----:B------:R-:W-:Y:S04]  /*7940*/  HGMMA.64x16x16.F32 R96, gdesc[UR8].tnspA.tnspB, R96 ;  /* 0x60200000086079f0 */ /* 0x000fe80008700860 */
[----:B------:R-:W-:Y:S04]  /*7950*/  HGMMA.64x16x16.F32 R104, gdesc[UR16].tnspA.tnspB, R104 ;  /* 0x60200000106879f0 */ /* 0x000fe80008700868 */
[----:B------:R-:W-:Y:S04]  /*7960*/  HGMMA.64x16x16.F32 R112, gdesc[UR20].tnspA.tnspB, R112 ;  /* 0x60200000147079f0 */ /* 0x000fe80008700870 */
[----:B------:R-:W-:Y:S04]  /*7970*/  HGMMA.64x16x16.F32 R120, gdesc[UR12].tnspA.tnspB, R120 ;  /* 0x602000000c7879f0 */ /* 0x000fe80008700878 */
[----:B------:R-:W-:Y:S03]  /*7980*/  HGMMA.64x16x16.F32 R128, gdesc[UR4].tnspA.tnspB, R128, gsb0 ;  /* 0x60200000048079f0 */ /* 0x000fe60008000880 */
[----:B------:R-:W-:-:S02]  /*7990*/  WARPGROUP.DEPBAR.LE gsb0, 0x1 ;  /* 0x00008000000079c5 */ /* 0x000fc40000010100 */
[----:B------:R1:W-:Y:S01]  /*79a0*/  REDG.E.ADD.F32x4.FTZ.RN.STRONG.GPU desc[UR60][R8.64], R24 ;  /* 0x00000018080079a6 */ /* 0x0003e2000c10f7bc */
[----:B------:R-:W-:Y:S01]  /*79b0*/  R2UR UR52, R237 ;  /* 0x00000000ed3472ca */ /* 0x000fe200000e0000 */
[----:B------:R-:W-:Y:S01]  /*79c0*/  WARPGROUP.ARRIVE ;  /* 0x00000000000079c5 */ /* 0x000fe20000000000 */
[----:B------:R-:W-:Y:S01]  /*79d0*/  UMOV UR53, 0x40000040 ;  /* 0x4000004000357882 */ /* 0x000fe20000000000 */
[----:B------:R-:W-:Y:S01]  /*79e0*/  UMOV UR55, 0x40 ;  /* 0x0000004000377882 */ /* 0x000fe20000000000 */
[----:B-1----:R-:W-:Y:S01]  /*79f0*/  LOP3.LUT R24, R23, 0x80000, RZ, 0xfc, !PT ;  /* 0x0008000017187812 */ /* 0x002fe200078efcff */
[----:B------:R-:W-:Y:S01]  /*7a00*/  UMOV UR59, 0x40 ;  /* 0x00000040003b7882 */ /* 0x000fe20000000000 */
[----:B------:R-:W-:Y:S01]  /*7a10*/  UMOV UR11, 0x40 ;  /* 0x00000040000b7882 */ /* 0x000fe20000000000 */
[----:B------:R-:W-:Y:S01]  /*7a20*/  UMOV UR45, 0x40000040 ;  /* 0x40000040002d7882 */ /* 0x000fe20000000000 */
[----:B------:R-:W-:Y:S01]  /*7a30*/  UMOV UR47, 0x40 ;  /* 0x00000040002f7882 */ /* 0x000fe20000000000 */
[C---:B------:R-:W-:Y:S01]  /*7a40*/  VIADD R22, R24.reuse, 0x80 ;  /* 0x0000008018167836 */ /* 0x040fe20000000000 */
[----:B------:R-:W-:Y:S01]  /*7a50*/  UMOV UR51, 0x40 ;  /* 0x0000004000337882 */ /* 0x000fe20000000000 */
[----:B------:R-:W-:Y:S01]  /*7a60*/  VIADD R23, R24, 0x100 ;  /* 0x0000010018177836 */ /* 0x000fe20000000000 */
[----:B------:R-:W-:Y:S01]  /*7a70*/  UMOV UR25, 0x40000040 ;  /* 0x4000004000197882 */ /* 0x000fe20000000000 */
[----:B------:R-:W-:Y:S01]  /*7a80*/  UMOV UR27, 0x40 ;  /* 0x00000040001b7882 */ /* 0x000fe20000000000 */
[----:B------:R-:W-:Y:S01]  /*7a90*/  R2UR UR4, R22 ;  /* 0x00000000160472ca */ /* 0x000fe200000e0000 */
[C---:B------:R-:W-:Y:S01]  /*7aa0*/  VIADD R22, R24.reuse, 0x180 ;  /* 0x0000018018167836 */ /* 0x040fe20000000000 */
[C---:B------:R-:W-:Y:S01]  /*7ab0*/  R2UR UR54, R24.reuse ;  /* 0x00000000183672ca */ /* 0x040fe200000e0000 */
[----:B------:R-:W-:Y:S01]  /*7ac0*/  VIADD R25, R24, 0x200 ;  /* 0x0000020018197836 */ /* 0x000fe20000000000 */
[----:B------:R-:W-:Y:S01]  /*7ad0*/  R2UR UR5, R23 ;  /* 0x00000000170572ca */ /* 0x000fe200000e0000 */
[----:B------:R-:W-:Y:S01]  /*7ae0*/  UMOV UR43, 0x40 ;  /* 0x00000040002b7882 */ /* 0x000fe20000000000 */
[----:B------:R-:W-:Y:S01]  /*7af0*/  R2UR UR6, R22 ;  /* 0x00000000160672ca */ /* 0x000fe200000e0000 */
[----:B------:R-:W-:Y:S01]  /*7b00*/  UMOV UR39, 0x40 ;  /* 0x0000004000277882 */ /* 0x000fe20000000000 */
[----:B------:R-:W-:Y:S01]  /*7b10*/  UMOV UR35, 0x40 ;  /* 0x0000004000237882 */ /* 0x000fe20000000000 */
[----:B------:R-:W-:Y:S01]  /*7b20*/  UMOV UR31, 0x40 ;  /* 0x00000040001f7882 */ /* 0x000fe20000000000 */
[----:B------:R-:W-:Y:S01]  /*7b30*/  PLOP3.LUT P0, PT, PT, PT, UP0, 0x40, 0x0 ;  /* 0x000000000000781c */ /* 0x000fe20003f0e808 */
[----:B------:R-:W-:Y:S01]  /*7b40*/  UMOV UR7, 0x40 ;  /* 0x0000004000077882 */ /* 0x000fe20000000000 */
[----:B------:R-:W-:Y:S01]  /*7b50*/  UMOV UR23, 0x40 ;  /* 0x0000004000177882 */ /* 0x000fe20000000000 */
[----:B------:R-:W-:Y:S01]  /*7b60*/  UMOV UR58, UR4 ;  /* 0x00000004003a7c82 */ /* 0x000fe20008000000 */
[----:B------:R-:W-:Y:S01]  /*7b70*/  R2UR UR4, R25 ;  /* 0x00000000190472ca */ /* 0x000fe200000e0000 */
[----:B------:R-:W-:Y:S01]  /*7b80*/  UMOV UR56, UR52 ;  /* 0x0000003400387c82 */ /* 0x000fe20008000000 */
[----:B------:R-:W-:Y:S01]  /*7b90*/  UMOV UR57, UR53 ;  /* 0x0000003500397c82 */ /* 0x000fe20008000000 */
[----:B------:R-:W-:Y:S01]  /*7ba0*/  HGMMA.64x16x16.F32 R136, gdesc[UR52].tnspA.tnspB, R136 ;  /* 0x60200000348879f0 */ /* 0x000fe20008700888 */
[----:B------:R-:W-:Y:S01]  /*7bb0*/  UMOV UR8, UR52 ;  /* 0x0000003400087c82 */ /* 0x000fe20008000000 */
[----:B------:R-:W-:Y:S01]  /*7bc0*/  UMOV UR9, UR53 ;  /* 0x0000003500097c82 */ /* 0x000fe20008000000 */
[----:B------:R-:W-:Y:S01]  /*7bd0*/  UMOV UR10, UR5 ;  /* 0x00000005000a7c82 */ /* 0x000fe20008000000 */
[----:B------:R-:W-:Y:S01]  /*7be0*/  HGMMA.64x16x16.F32 R144, gdesc[UR56].tnspA.tnspB, R144 ;  /* 0x60200000389079f0 */ /* 0x000fe20008700890 */
[----:B------:R-:W-:Y:S01]  /*7bf0*/  IMAD.U32 R216, RZ, RZ, UR10 ;  /* 0x0000000affd87e24 */ /* 0x000fe2000f8e00ff */
        /* <DEDUP_REMOVED lines=14> */
[----:B------:R1:W-:Y:S01]  /*7ce0*/  REDG.E.ADD.F32x4.FTZ.RN.STRONG.GPU desc[UR60][R8.64+0x800], R28 ;  /* 0x0008001c080079a6 */ /* 0x0003e2000c10f7bc */
[----:B------:R-:W-:Y:S01]  /*7cf0*/  HGMMA.64x16x16.F32 R168, gdesc[UR8].tnspA.tnspB, R168 ;  /* 0x6020000008a879f0 */ /* 0x000fe200087008a8 */
[----:B------:R-:W-:-:S02]  /*7d00*/  VIADD R25, R237, 0x80 ;  /* 0x00000080ed197836 */ /* 0x000fc40000000000 */
[C---:B------:R-:W-:Y:S01]  /*7d10*/  VIADD R26, R24.reuse, 0x10 ;  /* 0x00000010181a7836 */ /* 0x040fe20000000000 */
[----:B------:R-:W-:Y:S01]  /*7d20*/  UMOV UR49, UR45 ;  /* 0x0000002d00317c82 */ /* 0x000fe20008000000 */
[----:B------:R-:W-:Y:S01]  /*7d30*/  IMAD.U32 R220, RZ, RZ, UR10 ;  /* 0x0000000affdc7e24 */ /* 0x000fe2000f8e00ff */
[----:B------:R-:W-:Y:S01]  /*7d40*/  R2UR UR44, R25 ;  /* 0x00000000192c72ca */ /* 0x000fe200000e0000 */
[----:B------:R-:W-:Y:S01]  /*7d50*/  VIADD R25, R24, 0x110 ;  /* 0x0000011018197836 */ /* 0x000fe20000000000 */
[----:B------:R-:W-:Y:S01]  /*7d60*/  R2UR UR46, R26 ;  /* 0x000000001a2e72ca */ /* 0x000fe200000e0000 */
[C---:B------:R-:W-:Y:S01]  /*7d70*/  VIADD R26, R24.reuse, 0x90 ;  /* 0x00000090181a7836 */ /* 0x040fe20000000000 */
[----:B------:R-:W-:Y:S01]  /*7d80*/  UMOV UR41, UR25 ;  /* 0x0000001900297c82 */ /* 0x000fe20008000000 */
[----:B------:R-:W-:Y:S01]  /*7d90*/  IMAD.U32 R221, RZ, RZ, UR11 ;  /* 0x0000000bffdd7e24 */ /* 0x000fe2000f8e00ff */
[----:B------:R-:W-:Y:S01]  /*7da0*/  R2UR UR5, R25 ;  /* 0x00000000190572ca */ /* 0x000fe200000e0000 */
[----:B------:R-:W-:Y:S01]  /*7db0*/  VIADD R25, R24, 0x190 ;  /* 0x0000019018197836 */ /* 0x000fe20000000000 */
[----:B------:R-:W-:Y:S01]  /*7dc0*/  R2UR UR4, R26 ;  /* 0x000000001a0472ca */ /* 0x000fe200000e0000 */
[----:B------:R-:W-:Y:S01]  /*7dd0*/  UMOV UR37, UR25 ;  /* 0x0000001900257c82 */ /* 0x000fe20008000000 */
[----:B------:R-:W-:Y:S01]  /*7de0*/  UMOV UR33, UR25 ;  /* 0x0000001900217c82 */ /* 0x000fe20008000000 */
[----:B------:R-:W-:Y:S01]  /*7df0*/  UMOV UR29, UR25 ;  /* 0x00000019001d7c82 */ /* 0x000fe20008000000 */
[----:B------:R-:W-:Y:S01]  /*7e00*/  R2UR UR6, R25 ;  /* 0x00000000190672ca */ /* 0x000fe200000e0000 */
[C---:B------:R-:W-:Y:S01]  /*7e10*/  VIADD R25, R24.reuse, 0x210 ;  /* 0x0000021018197836 */ /* 0x040fe20000000000 */
[----:B------:R-:W-:Y:S01]  /*7e20*/  UMOV UR8, UR44 ;  /* 0x0000002c00087c82 */ /* 0x000fe20008000000 */
[----:B------:R-:W-:Y:S01]  /*7e30*/  UMOV UR15, 0x40 ;  /* 0x00000040000f7882 */ /* 0x000fe20000000000 */
[----:B------:R1:W-:Y:S02]  /*7e40*/  REDG.E.ADD.F32x4.FTZ.RN.STRONG.GPU desc[UR60][R8.64+0x1000], R32 ;  /* 0x00100020080079a6 */ /* 0x0003e4000c10f7bc */
[----:B------:R-:W-:Y:S01]  /*7e50*/  R2UR UR50, R25 ;  /* 0x00000000193272ca */ /* 0x000fe200000e0000 */
[----:B------:R-:W-:Y:S01]  /*7e60*/  UMOV UR9, UR45 ;  /* 0x0000002d00097c82 */ /* 0x000fe20008000000 */
[----:B------:R-:W-:Y:S01]  /*7e70*/  UMOV UR11, 0x40 ;  /* 0x00000040000b7882 */ /* 0x000fe20000000000 */
[----:B------:R-:W-:Y:S01]  /*7e80*/  UMOV UR10, UR4 ;  /* 0x00000004000a7c82 */ /* 0x000fe20008000000 */
[----:B------:R-:W-:Y:S01]  /*7e90*/  IMAD.U32 R223, RZ, RZ, UR11 ;  /* 0x0000000bffdf7e24 */ /* 0x000fe2000f8e00ff */
[----:B------:R-:W-:Y:S01]  /*7ea0*/  UMOV UR48, UR44 ;  /* 0x0000002c00307c82 */ /* 0x000fe20008000000 */
[----:B------:R-:W-:Y:S01]  /*7eb0*/  IMAD.U32 R222, RZ, RZ, UR10 ;  /* 0x0000000affde7e24 */ /* 0x000fe2000f8e00ff */
[----:B------:R-:W-:Y:S01]  /*7ec0*/  HGMMA.64x16x16.F32 R136, gdesc[UR44].tnspA.tnspB, R136 ;  /* 0x602000002c8879f0 */ /* 0x000fe20008700888 */
[----:B------:R-:W-:Y:S01]  /*7ed0*/  VIADD R26, R24, 0x20 ;  /* 0x00000020181a7836 */ /* 0x000fe20000000000 */
[----:B------:R1:W-:Y:S02]  /*7ee0*/  REDG.E.ADD.F32x4.FTZ.RN.STRONG.GPU desc[UR60][R8.64+0x1800], R36 ;  /* 0x00180024080079a6 */ /* 0x0003e4000c10f7bc */
        /* <DEDUP_REMOVED lines=12> */
[----:B------:R-:W-:Y:S01]  /*7fb0*/  VIADD R25, R237, 0x100 ;  /* 0x00000100ed197836 */ /* 0x000fe20000000000 */
[----:B------:R-:W-:Y:S01]  /*7fc0*/  HGMMA.64x16x16.F32 R160, gdesc[UR8].tnspA.tnspB, R160 ;  /* 0x6020000008a079f0 */ /* 0x000fe200087008a0 */
[----:B------:R-:W-:Y:S01]  /*7fd0*/  R2UR UR26, R26 ;  /* 0x000000001a1a72ca */ /* 0x000fe200000e0000 */
[----:B------:R1:W-:Y:S02]  /*7fe0*/  REDG.E.ADD.F32x4.FTZ.RN.STRONG.GPU desc[UR60][R8.64+0x2000], R40 ;  /* 0x00200028080079a6 */ /* 0x0003e4000c10f7bc */
[----:B------:R-:W-:Y:S01]  /*7ff0*/  HGMMA.64x16x16.F32 R168, gdesc[UR48].tnspA.tnspB, R168 ;  /* 0x6020000030a879f0 */ /* 0x000fe200087008a8 */
[----:B------:R-:W-:Y:S01]  /*8000*/  R2UR UR24, R25 ;  /* 0x00000000191872ca */ /* 0x000fe200000e0000 */
[C---:B------:R-:W-:Y:S01]  /*8010*/  VIADD R25, R24.reuse, 0x120 ;  /* 0x0000012018197836 */ /* 0x040fe20000000000 */
[----:B------:R-:W-:Y:S01]  /*8020*/  UMOV UR5, 0x40000040 ;  /* 0x4000004000057882 */ /* 0x000fe20000000000 */
[C---:B------:R-:W-:Y:S01]  /*8030*/  VIADD R26, R24.reuse, 0xa0 ;  /* 0x000000a0181a7836 */ /* 0x040fe20000000000 */
[----:B------:R1:W-:Y:S02]  /*8040*/  REDG.E.ADD.F32x4.FTZ.RN.STRONG.GPU desc[UR60][R8.64+0x2800], R44 ;  /* 0x0028002c080079a6 */ /* 0x0003e4000c10f7bc */
[----:B------:R-:W-:Y:S01]  /*8050*/  R2UR UR38, R25 ;  /* 0x00000000192672ca */ /* 0x000fe200000e0000 */
[----:B------:R-:W-:Y:S01]  /*8060*/  VIADD R25, R24, 0x1a0 ;  /* 0x000001a018197836 */ /* 0x000fe20000000000 */
[----:B------:R-:W-:-:S05]  /*8070*/  R2UR UR42, R26 ;  /* 0x000000001a2a72ca */ /* 0x000fca00000e0000 */
[----:B------:R-:W-:Y:S01]  /*8080*/  UMOV UR40, UR24 ;  /* 0x0000001800287c82 */ /* 0x000fe20008000000 */
[----:B------:R-:W-:Y:S01]  /*8090*/  R2UR UR34, R25 ;  /* 0x00000000192272ca */ /* 0x000fe200000e0000 */
[----:B------:R-:W-:Y:S01]  /*80a0*/  VIADD R25, R24, 0x220 ;  /* 0x0000022018197836 */ /* 0x000fe20000000000 */
[----:B------:R-:W-:Y:S01]  /*80b0*/  UMOV UR36, UR24 ;  /* 0x0000001800247c82 */ /* 0x000fe20008000000 */
[----:B------:R-:W-:Y:S01]  /*80c0*/  UMOV UR32, UR24 ;  /* 0x0000001800207c82 */ /* 0x000fe20008000000 */
[----:B------:R-:W-:Y:S01]  /*80d0*/  UMOV UR28, UR24 ;  /* 0x00000018001c7c82 */ /* 0x000fe20008000000 */
[----:B------:R-:W-:Y:S01]  /*80e0*/  HGMMA.64x16x16.F32 R136, gdesc[UR24].tnspA.tnspB, R136 ;  /* 0x60200000188879f0 */ /* 0x000fe20008700888 */
[----:B------:R-:W-:Y:S01]  /*80f0*/  R2UR UR30, R25 ;  /* 0x00000000191e72ca */ /* 0x000fe200000e0000 */
[----:B------:R-:W-:Y:S01]  /*8100*/  IMAD.U32 R226, RZ, RZ, UR10 ;  /* 0x0000000affe27e24 */ /* 0x000fe2000f8e00ff */
[----:B------:R-:W-:Y:S01]  /*8110*/  UMOV UR21, UR5 ;  /* 0x0000000500157c82 */ /* 0x000fe20008000000 */
[----:B------:R-:W-:Y:S01]  /*8120*/  HGMMA.64x16x16.F32 R144, gdesc[UR40].tnspA.tnspB, R144 ;  /* 0x60200000289079f0 */ /* 0x000fe20008700890 */
[----:B------:R-:W-:Y:S01]  /*8130*/  UMOV UR17, UR5 ;  /* 0x0000000500117c82 */ /* 0x000fe20008000000 */
[----:B------:R-:W-:Y:S01]  /*8140*/  IMAD.U32 R227, RZ, RZ, UR11 ;  /* 0x0000000bffe37e24 */ /* 0x000fe2000f8e00ff */
[----:B------:R-:W-:Y:S01]  /*8150*/  UMOV UR13, UR5 ;  /* 0x00000005000d7c82 */ /* 0x000fe20008000000 */
[----:B------:R-:W-:Y:S01]  /*8160*/  UMOV UR9, UR5 ;  /* 0x0000000500097c82 */ /* 0x000fe20008000000 */
[----:B------:R1:W-:Y:S01]  /*8170*/  REDG.E.ADD.F32x4.FTZ.RN.STRONG.GPU desc[UR60][R8.64+0x3000], R48 ;  /* 0x00300030080079a6 */ /* 0x0003e2000c10f7bc */
[----:B------:R-:W-:Y:S01]  /*8180*/  HGMMA.64x16x16.F32 R152, gdesc[UR36].tnspA.tnspB, R152 ;  /* 0x60200000249879f0 */ /* 0x000fe20008700898 */
[----:B------:R-:W-:-:S02]  /*8190*/  VIADD R25, R237, 0x180 ;  /* 0x00000180ed197836 */ /* 0x000fc40000000000 */
[C---:B------:R-:W-:Y:S01]  /*81a0*/  VIADD R26, R24.reuse, 0x30 ;  /* 0x00000030181a7836 */ /* 0x040fe20000000000 */
[----:B------:R-:W-:Y:S01]  /*81b0*/  UMOV UR11, 0x40 ;  /* 0x00000040000b7882 */ /* 0x000fe20000000000 */
[----:B------:R1:W-:Y:S01]  /*81c0*/  REDG.E.ADD.F32x4.FTZ.RN.STRONG.GPU desc[UR60][R8.64+0x3800], R52 ;  /* 0x00380034080079a6 */ /* 0x0003e2000c10f7bc */
[----:B------:R-:W-:Y:S01]  /*81d0*/  R2UR UR4, R25 ;  /* 0x00000000190472ca */ /* 0x000fe200000e0000 */
[----:B------:R-:W-:Y:S01]  /*81e0*/  HGMMA.64x16x16.F32 R160, gdesc[UR32].tnspA.tnspB, R160 ;  /* 0x6020000020a079f0 */ /* 0x000fe200087008a0 */
[----:B------:R-:W-:Y:S01]  /*81f0*/  VIADD R25, R24, 0x130 ;  /* 0x0000013018197836 */ /* 0x000fe20000000000 */
[----:B------:R-:W-:Y:S01]  /*8200*/  R2UR UR6, R26 ;  /* 0x000000001a0672ca */ /* 0x000fe200000e0000 */
[C---:B------:R-:W-:Y:S01]  /*8210*/  VIADD R26, R24.reuse, 0xb0 ;  /* 0x000000b0181a7836 */ /* 0x040fe20000000000 */
[----:B------:R-:W-:Y:S01]  /*8220*/  HGMMA.64x16x16.F32 R168, gdesc[UR28].tnspA.tnspB, R168 ;  /* 0x602000001ca879f0 */ /* 0x000fe200087008a8 */
[----:B------:R-:W-:Y:S01]  /*8230*/  IMAD.U32 R22, RZ, RZ, UR58 ;  /* 0x0000003aff167e24 */ /* 0x000fe2000f8e00ff */
[----:B------:R-:W-:Y:S01]  /*8240*/  R2UR UR18, R25 ;  /* 0x00000000191272ca */ /* 0x000fe200000e0000 */
[----:B------:R-:W-:Y:S01]  /*8250*/  VIADD R25, R24, 0x1b0 ;  /* 0x000001b018197836 */ /* 0x000fe20000000000 */
[----:B------:R-:W-:Y:S01]  /*8260*/  R2UR UR22, R26 ;  /* 0x000000001a1672ca */ /* 0x000fe200000e0000 */
[----:B------:R-:W-:-:S02]  /*8270*/  VIADD R24, R24, 0x230 ;  /* 0x0000023018187836 */ /* 0x000fc40000000000 */
[----:B------:R-:W-:Y:S01]  /*8280*/  IMAD.U32 R23, RZ, RZ, UR59 ;  /* 0x0000003bff177e24 */ /* 0x000fe2000f8e00ff */
[----:B------:R-:W-:Y:S01]  /*8290*/  R2UR UR14, R25 ;  /* 0x00000000190e72ca */ /* 0x000fe200000e0000 */
[----:B------:R-:W-:Y:S01]  /*82a0*/  UMOV UR20, UR4 ;  /* 0x0000000400147c82 */ /* 0x000fe20008000000 */
[----:B------:R-:W-:Y:S01]  /*82b0*/  R2UR UR10, R24 ;  /* 0x00000000180a72ca */ /* 0x000fe200000e0000 */
        /* <DEDUP_REMOVED lines=9> */
[----:B-1----:R-:W-:Y:S05]  /*8350*/  @P0 BRA `(.L_x_438) ;  /* 0x0000000000040947 */ /* 0x002fea0003800000 */
[----:B------:R-:W-:Y:S01]  /*8360*/  BPT.TRAP 0x1 ;  /* 0x000000040000795c */ /* 0x000fe20000300000 */
.L_x_438:
        /* <DEDUP_REMOVED lines=45> */
[----:B------:R-:W-:Y:S01]  /*8640*/  PLOP3.LUT P0, PT, PT, PT, UP0, 0x40, 0x0 ;  /* 0x000000000000781c */ /* 0x000fe20003f0e808 */
[----:B------:R-:W-:Y:S01]  /*8650*/  HGMMA.64x16x16.F32 R176, gdesc[UR52].tnspA.tnspB, R176 ;  /* 0x6020000034b079f0 */ /* 0x000fe200087008b0 */
[----:B------:R-:W-:Y:S01]  /*8660*/  R2UR UR54, R22 ;  /* 0x00000000163672ca */ /* 0x000fe200000e0000 */
[----:B------:R1:W-:Y:S01]  /*8670*/  REDG.E.ADD.F32x4.FTZ.RN.STRONG.GPU desc[UR60][R8.64+0x4000], R24 ;  /* 0x00400018080079a6 */ /* 0x0003e2000c10f7bc */
[----:B------:R-:W-:-:S02]  /*8680*/  R2UR UR55, R23 ;  /* 0x00000000173772ca */ /* 0x000fc400000e0000 */
        /* <DEDUP_REMOVED lines=60> */
[----:B-1----:R-:W-:Y:S05]  /*8a50*/  @P0 BRA `(.L_x_439) ;  /* 0x0000000000040947 */ /* 0x002fea0003800000 */
[----:B------:R-:W-:Y:S01]  /*8a60*/  BPT.TRAP 0x1 ;  /* 0x000000040000795c */ /* 0x000fe20000300000 */
.L_x_439:
        /* <DEDUP_REMOVED lines=96> */
.L_x_419:
[----:B------:R-:W-:Y:S05]  /*9070*/  @P0 BRA `(.L_x_417) ;  /* 0x0000002000c80947 */ /* 0x000fea0003800000 */
[----:B------:R-:W2:Y:S01]  /*9080*/  S2R R4, SR_TID.X ;  /* 0x0000000000047919 */ /* 0x000ea20000002100 */
[----:B------:R-:W3:Y:S01]  /*9090*/  S2UR UR6, SR_CgaCtaId ;  /* 0x00000000000679c3 */ /* 0x000ee20000008800 */
[----:B------:R-:W-:Y:S01]  /*90a0*/  UMOV UR4, 0x400 ;  /* 0x0000040000047882 */ /* 0x000fe20000000000 */
[----:B------:R-:W-:Y:S01]  /*90b0*/  ULDC.64 UR12, c[0x0][0x818] ;  /* 0x00020600000c7ab9 */ /* 0x000fe20000000a00 */
[----:B------:R-:W-:Y:S01]  /*90c0*/  ULDC.64 UR14, c[0x0][0x848] ;  /* 0x00021200000e7ab9 */ /* 0x000fe20000000a00 */
[----:B------:R-:W-:Y:S04]  /*90d0*/  BSSY B1, `(.L_x_441) ;  /* 0x0000056000017945 */ /* 0x000fe80003800000 */
[----:B------:R-:W-:Y:S08]  /*90e0*/  S2UR UR5, SR_CTAID.Y ;  /* 0x00000000000579c3 */ /* 0x000ff00000002600 */
[----:B------:R-:W4:Y:S01]  /*90f0*/  S2UR UR8, SR_CTAID.X ;  /* 0x00000000000879c3 */ /* 0x000f220000002500 */
[----:B---3--:R-:W-:-:S07]  /*9100*/  ULEA UR4, UR6, UR4, 0x18 ;  /* 0x0000000406047291 */ /* 0x008fce000f8ec03f */
[----:B------:R-:W3:Y:S01]  /*9110*/  S2UR UR16, SR_CTAID.Z ;  /* 0x00000000001079c3 */ /* 0x000ee20000002700 */
[----:B------:R-:W-:Y:S02]  /*9120*/  ULDC UR6, c[0x0][0x850] ;  /* 0x0002140000067ab9 */ /* 0x000fe40000000800 */
[----:B------:R-:W-:Y:S01]  /*9130*/  UISETP.NE.AND UP0, UPT, UR6, 0x1, UPT ;  /* 0x000000010600788c */ /* 0x000fe2000bf05270 */
[----:B--2---:R-:W-:-:S05]  /*9140*/  VIADD R3, R4, 0xffffff80 ;  /* 0xffffff8004037836 */ /* 0x004fca0000000000 */
[----:B------:R-:W-:Y:S01]  /*9150*/  SHF.R.S32.HI R0, RZ, 0x1f, R3 ;  /* 0x0000001fff007819 */ /* 0x000fe20000011403 */
[----:B------:R-:W-:Y:S01]  /*9160*/  BAR.SYNC.DEFER_BLOCKING 0x1, 0x100 ;  /* 0x0044000000007b1d */ /* 0x000fe20000010000 */
[----:B------:R-:W-:Y:S02]  /*9170*/  ISETP.NE.AND P0, PT, R3, RZ, PT ;  /* 0x000000ff0300720c */ /* 0x000fe40003f05270 */
[----:B------:R-:W-:Y:S01]  /*9180*/  LEA.HI R2, R0, R3, RZ, 0x7 ;  /* 0x0000000300027211 */ /* 0x000fe200078f38ff */
[----:B----4-:R-:W-:Y:S02]  /*9190*/  UIMAD UR8, UR8, 0x5000, URZ ;  /* 0x00005000080878a4 */ /* 0x010fe4000f8e023f */
[----:B------:R-:W-:Y:S01]  /*91a0*/  @UP0 ULDC UR6, c[0x0][0x854] ;  /* 0x0002150000060ab9 */ /* 0x000fe20000000800 */
[----:B------:R-:W-:Y:S01]  /*91b0*/  LOP3.LUT R0, R2, 0x3fffff80, RZ, 0xc0, !PT ;  /* 0x3fffff8002007812 */ /* 0x000fe200078ec0ff */
[----:B------:R-:W-:Y:S01]  /*91c0*/  UIMAD.WIDE.U32 UR6, UR5, UR6, URZ ;  /* 0x00000006050672a5 */ /* 0x000fe2000f8e003f */
[----:B------:R-:W-:Y:S01]  /*91d0*/  SHF.R.S32.HI R5, RZ, 0x7, R2 ;  /* 0x00000007ff057819 */ /* 0x000fe20000011402 */
[----:B------:R-:W-:-:S02]  /*91e0*/  @UP0 ULDC UR9, c[0x0][0x858] ;  /* 0x0002160000090ab9 */ /* 0x000fc40000000800 */
[----:B------:R-:W-:Y:S01]  /*91f0*/  IMAD.IADD R0, R3, 0x1, -R0 ;  /* 0x0000000103007824 */ /* 0x000fe200078e0a00 */
[----:B------:R-:W-:Y:S02]  /*9200*/  @UP0 USHF.R.U32.HI UR5, URZ, UR9, UR7 ;  /* 0x000000093f050299 */ /* 0x000fe40008011607 */
[----:B------:R-:W-:Y:S01]  /*9210*/  USHF.R.S32.HI UR9, URZ, 0x1f, UR8 ;  /* 0x0000001f3f097899 */ /* 0x000fe20008011408 */
[----:B------:R-:W-:Y:S01]  /*9220*/  IMAD R0, R5, 0xa00, R0 ;  /* 0x00000a0005007824 */ /* 0x000fe200078e0200 */
[----:B------:R-:W-:Y:S02]  /*9230*/  USHF.R.S32.HI UR10, URZ, 0x1f, UR5 ;  /* 0x0000001f3f0a7899 */ /* 0x000fe40008011405 */
[----:B------:R-:W-:Y:S01]  /*9240*/  UIMAD.WIDE.U32 UR6, UR5, UR12, UR8 ;  /* 0x0000000c050672a5 */ /* 0x000fe2000f8e0008 */
[----:B------:R-:W-:Y:S01]  /*9250*/  IMAD.SHL.U32 R0, R0, 0x4, RZ ;  /* 0x0000000400007824 */ /* 0x000fe200078e00ff */
[----:B------:R-:W-:Y:S02]  /*9260*/  UIMAD UR11, UR10, UR12, URZ ;  /* 0x0000000c0a0b72a4 */ /* 0x000fe4000f8e023f */
[----:B---3--:R-:W-:-:S02]  /*9270*/  USHF.R.S32.HI UR17, URZ, 0x1f, UR16 ;  /* 0x0000001f3f117899 */ /* 0x008fc40008011410 */
[----:B------:R-:W-:Y:S01]  /*9280*/  LEA R0, R0, UR4, 0x2 ;  /* 0x0000000400007c11 */ /* 0x000fe2000f8e10ff */
[----:B------:R-:W-:-:S03]  /*9290*/  UIMAD UR11, UR5, UR13, UR11 ;  /* 0x0000000d050b72a4 */ /* 0x000fc6000f8e020b */
[----:B------:R-:W-:Y:S01]  /*92a0*/  ULDC.64 UR12, c[0x0][0x840] ;  /* 0x00021000000c7ab9 */ /* 0x000fe20000000a00 */
[----:B------:R2:W-:Y:S01]  /*92b0*/  STS.128 [R0], R56 ;  /* 0x0000003800007388 */ /* 0x0005e20000000c00 */
[----:B------:R-:W-:Y:S02]  /*92c0*/  UIMAD UR10, UR10, UR12, URZ ;  /* 0x0000000c0a0a72a4 */ /* 0x000fe4000f8e023f */
[----:B------:R-:W-:Y:S01]  /*92d0*/  UIMAD.WIDE.U32 UR8, UR5, UR12, UR8 ;  /* 0x0000000c050872a5 */ /* 0x000fe2000f8e0008 */
[----:B------:R2:W-:Y:S01]  /*92e0*/  STS.128 [R0+0x800], R60 ;  /* 0x0008003c00007388 */ /* 0x0005e20000000c00 */
[----:B------:R-:W-:Y:S02]  /*92f0*/  UIMAD UR10, UR5, UR13, UR10 ;  /* 0x0000000d050a72a4 */ /* 0x000fe4000f8e020a */
[----:B------:R-:W-:Y:S01]  /*9300*/  UIADD3 UR7, UR7, UR11, URZ ;  /* 0x0000000b07077290 */ /* 0x000fe2000fffe03f */
[----:B------:R2:W-:Y:S01]  /*9310*/  STS.128 [R0+0x1000], R96 ;  /* 0x0010006000007388 */ /* 0x0005e20000000c00 */
[----:B------:R-:W-:Y:S01]  /*9320*/  ULDC.64 UR12, c[0x0][0x820] ;  /* 0x00020800000c7ab9 */ /* 0x000fe20000000a00 */
[----:B------:R-:W-:-:S02]  /*9330*/  UIMAD UR11, UR17, UR14, URZ ;  /* 0x0000000e110b72a4 */ /* 0x000fc4000f8e023f */
[----:B------:R2:W-:Y:S01]  /*9340*/  STS.128 [R0+0x1800], R100 ;  /* 0x0018006400007388 */ /* 0x0005e20000000c00 */
[----:B------:R-:W-:Y:S02]  /*9350*/  UIMAD UR5, UR17, UR12, URZ ;  /* 0x0000000c110572a4 */ /* 0x000fe4000f8e023f */
[----:B------:R-:W-:Y:S01]  /*9360*/  UIADD3 UR9, UR9, UR10, URZ ;  /* 0x0000000a09097290 */ /* 0x000fe2000fffe03f */
[----:B------:R2:W-:Y:S01]  /*9370*/  STS.128 [R0+0x2000], R64 ;  /* 0x0020004000007388 */ /* 0x0005e20000000c00 */
[----:B------:R-:W-:Y:S02]  /*9380*/  UIMAD UR5, UR16, UR13, UR5 ;  /* 0x0000000d100572a4 */ /* 0x000fe4000f8e0205 */
[----:B------:R-:W-:Y:S01]  /*9390*/  UIMAD.WIDE.U32 UR6, UR16, UR12, UR6 ;  /* 0x0000000c100672a5 */ /* 0x000fe2000f8e0006 */
[----:B------:R2:W-:Y:S01]  /*93a0*/  STS.128 [R0+0x2800], R68 ;  /* 0x0028004400007388 */ /* 0x0005e20000000c00 */
[----:B------:R-:W-:Y:S02]  /*93b0*/  UIMAD UR11, UR16, UR15, UR11 ;  /* 0x0000000f100b72a4 */ /* 0x000fe4000f8e020b */
[----:B------:R-:W-:Y:S01]  /*93c0*/  UIMAD.WIDE.U32 UR8, UR16, UR14, UR8 ;  /* 0x0000000e100872a5 */ /* 0x000fe2000f8e0008 */
[----:B------:R2:W-:Y:S01]  /*93d0*/  STS.128 [R0+0x3000], R104 ;  /* 0x0030006800007388 */ /* 0x0005e20000000c00 */
[----:B------:R-:W-:Y:S01]  /*93e0*/  ULDC.64 UR12, c[0x0][0x800] ;  /* 0x00020000000c7ab9 */ /* 0x000fe20000000a00 */
[----:B------:R-:W-:Y:S01]  /*93f0*/  ULDC.64 UR14, c[0x0][0x828] ;  /* 0x00020a00000e7ab9 */ /* 0x000fe20000000a00 */
[----:B------:R-:W-:Y:S01]  /*9400*/  UIADD3 UR7, UR7, UR5, URZ ;  /* 0x0000000507077290 */ /* 0x000fe2000fffe03f */
[----:B------:R2:W-:Y:S01]  /*9410*/  STS.128 [R0+0x3800], R108 ;  /* 0x0038006c00007388 */ /* 0x0005e20000000c00 */
[----:B------:R-:W-:-:S02]  /*9420*/  ULEA UR12, UP0, UR6, UR12, 0x2 ;  /* 0x0000000c060c7291 */ /* 0x000fc4000f80103f */
[----:B------:R-:W-:Y:S01]  /*9430*/  UIADD3 UR5, UR9, UR11, URZ ;  /* 0x0000000b09057290 */ /* 0x000fe2000fffe03f */
[----:B------:R2:W-:Y:S01]  /*9440*/  STS.128 [R0+0x4000], R72 ;  /* 0x0040004800007388 */ /* 0x0005e20000000c00 */
[----:B------:R-:W-:Y:S02]  /*9450*/  ULEA UR14, UP1, UR8, UR14, 0x2 ;  /* 0x0000000e080e7291 */ /* 0x000fe4000f82103f */
[----:B------:R-:W-:Y:S01]  /*9460*/  ULEA.HI.X UR13, UR6, UR13, UR7, 0x2, UP0 ;  /* 0x0000000d060d7291 */ /* 0x000fe200080f1407 */
[----:B------:R2:W-:Y:S01]  /*9470*/  STS.128 [R0+0x4800], R76 ;  /* 0x0048004c00007388 */ /* 0x0005e20000000c00 */
[----:B------:R-:W-:-:S03]  /*9480*/  ULEA.HI.X UR7, UR8, UR15, UR5, 0x2, UP1 ;  /* 0x0000000f08077291 */ /* 0x000fc600088f1405 */
        /* <DEDUP_REMOVED lines=18> */
[----:B------:R-:W-:-:S09]  /*95b0*/  UMOV UR6, UR14 ;  /* 0x0000000e00067c82 */ /* 0x000fd20008000000 */
.L_x_443:
[----:B------:R-:W-:Y:S01]  /*95c0*/  @P0 ELECT P1, URZ, PT ;  /* 0x00000000003f082f */ /* 0x000fe20003820000 */
[----:B------:R3:W-:-:S12]  /*95d0*/  UBLKRED.G.S.ADD.F32.RN [UR6], [UR4], UR5, desc[UR8] ;  /* 0x00000806040073bb */ /* 0x0007d800080a1405 */
[----:B------:R-:W-:Y:S02]  /*95e0*/  @P1 PLOP3.LUT P0, PT, P1, PT, PT, 0x8, 0x0 ;  /* 0x000000000000181c */ /* 0x000fe40000f0e170 */
[----:B------:R-:W-:-:S11]  /*95f0*/  PLOP3.LUT P1, PT, PT, PT, PT, 0x8, 0x0 ;  /* 0x000000000000781c */ /* 0x000fd60003f2e170 */
[----:B---3--:R-:W-:Y:S05]  /*9600*/  @P0 BRA.U.ANY `(.L_x_443) ;  /* 0xfffffffd00ec0947 */ /* 0x008fea000393ffff */
[----:B------:R0:W-:Y:S01]  /*9610*/  UTMACMDFLUSH ;  /* 0x00000000000079b7 */ /* 0x0001e20000000000 */
[----:B------:R-:W-:-:S04]  /*9620*/  DEPBAR.LE SB0, 0x0 ;  /* 0x000080000000791a */ /* 0x000fc80000000000 */
.L_x_442:
[----:B------:R-:W-:Y:S05]  /*9630*/  BSYNC B1 ;  /* 0x0000000000017941 */ /* 0x000fea0003800000 */
.L_x_441:
        /* <DEDUP_REMOVED lines=23> */
[----:B----4-:R-:W4:Y:S02]  /*97b0*/  FENCE.VIEW.ASYNC.S ;  /* 0x00000000000073c6 */ /* 0x010f240000000000 */
[----:B----4-:R-:W-:Y:S06]  /*97c0*/  BAR.SYNC.DEFER_BLOCKING 0x1, 0x100 ;  /* 0x0044000000007b1d */ /* 0x010fec0000010000 */
[----:B------:R-:W-:Y:S05]  /*97d0*/  @P0 BRA `(.L_x_417) ;  /* 0x0000001800f00947 */ /* 0x000fea0003800000 */
[----:B------:R-:W-:Y:S01]  /*97e0*/  PLOP3.LUT P0, PT, PT, PT, PT, 0x80, 0x0 ;  /* 0x000000000000781c */ /* 0x000fe20003f0f070 */
[----:B------:R-:W-:Y:S01]  /*97f0*/  UMOV UR5, 0x1400 ;  /* 0x0000140000057882 */ /* 0x000fe20000000000 */
[----:B------:R-:W-:Y:S01]  /*9800*/  UMOV UR8, 0x0 ;  /* 0x0000000000087882 */ /* 0x000fe20000000000 */
[----:B------:R-:W-:Y:S01]  /*9810*/  UMOV UR9, 0x14f00000 ;  /* 0x14f0000000097882 */ /* 0x000fe20000000000 */
[----:B------:R-:W-:Y:S01]  /*9820*/  UMOV UR6, UR12 ;  /* 0x0000000c00067c82 */ /* 0x000fe20008000000 */
[----:B------:R-:W-:-:S08]  /*9830*/  UMOV UR7, UR13 ;  /* 0x0000000d00077c82 */ /* 0x000fd00008000000 */
.L_x_444:
[----:B------:R-:W-:Y:S01]  /*9840*/  @P0 ELECT P1, URZ, PT ;  /* 0x00000000003f082f */ /* 0x000fe20003820000 */
[----:B------:R4:W-:-:S12]  /*9850*/  UBLKRED.G.S.ADD.F32.RN [UR6], [UR4], UR5, desc[UR8] ;  /* 0x00000806040073bb */ /* 0x0009d800080a1405 */
[----:B------:R-:W-:Y:S02]  /*9860*/  @P1 PLOP3.LUT P0, PT, P1, PT, PT, 0x8, 0x0 ;  /* 0x000000000000181c */ /* 0x000fe40000f0e170 */
[----:B------:R-:W-:-:S11]  /*9870*/  PLOP3.LUT P1, PT, PT, PT, PT, 0x8, 0x0 ;  /* 0x000000000000781c */ /* 0x000fd60003f2e170 */
[----:B----4-:R-:W-:Y:S05]  /*9880*/  @P0 BRA.U.ANY `(.L_x_444) ;  /* 0xfffffffd00ec0947 */ /* 0x010fea000393ffff */
[----:B------:R0:W-:Y:S01]  /*9890*/  UTMACMDFLUSH ;  /* 0x00000000000079b7 */ /* 0x0001e20000000000 */
[----:B------:R-:W-:-:S04]  /*98a0*/  DEPBAR.LE SB0, 0x0 ;  /* 0x000080000000791a */ /* 0x000fc80000000000 */
[----:B------:R-:W-:Y:S05]  /*98b0*/  BRA `(.L_x_417) ;  /* 0x0000001800b87947 */ /* 0x000fea0003800000 */
.L_x_415:
        /* <DEDUP_REMOVED lines=41> */
.L_x_446:
        /* <DEDUP_REMOVED lines=8> */
[----:B------:R-:W-:Y:S01]  /*9bd0*/  IMAD.MOV.U32 R0, RZ, RZ, RZ ;  /* 0x000000ffff007224 */ /* 0x000fe200078e00ff */
[----:B------:R-:W-:Y:S01]  /*9be0*/  UIMAD UR6, UR10, UR6, URZ ;  /* 0x000000060a0672a4 */ /* 0x000fe2000f8e023f */
[----:B------:R-:W-:Y:S01]  /*9bf0*/  IMAD.MOV.U32 R12, RZ, RZ, 0x1 ;  /* 0x00000001ff0c7424 */ /* 0x000fe200078e00ff */
[----:B------:R-:W-:Y:S02]  /*9c00*/  UIMAD UR10, UR10, UR12, URZ ;  /* 0x0000000c0a0a72a4 */ /* 0x000fe4000f8e023f */
        /* <DEDUP_REMOVED lines=30> */
.L_x_462:
        /* <DEDUP_REMOVED lines=12> */
.L_x_448:
        /* <DEDUP_REMOVED lines=20> */
[----:B------:R-:W-:Y:S01]  /*9ff0*/  UIADD3 UR9, UP0, UR19, UR30, URZ ;  /* 0x0000001e13097290 */ /* 0x000fe2000ff1e03f */
[----:B------:R-:W-:Y:S01]  /*a000*/  IMAD.MOV.U32 R12, RZ, RZ, 0x1 ;  /* 0x00000001ff0c7424 */ /* 0x000fe200078e00ff */
[----:B------:R-:W-:Y:S01]  /*a010*/  UIADD3 UR16, UR8, 0x14100, URZ ;  /* 0x0001410008107890 */ /* 0x000fe2000fffe03f */
[----:B-1----:R-:W-:Y:S01]  /*a020*/  IMAD.MOV.U32 R9, RZ, RZ, R2 ;  /* 0x000000ffff097224 */ /* 0x002fe200078e0002 */
[----:B------:R-:W-:Y:S01]  /*a030*/  ULEA.HI.X.SX32 UR10, UR19, UR38, 0x1, UP0 ;  /* 0x00000026130a7291 */ /* 0x000fe200080f0e3f */
[----:B------:R-:W-:Y:S01]  /*a040*/  IMAD.MOV.U32 R10, RZ, RZ, R3 ;  /* 0x000000ffff0a7224 */ /* 0x000fe200078e0003 */
[----:B------:R-:W-:-:S02]  /*a050*/  ULEA UR54, UP0, UR9, UR14, 0x2 ;  /* 0x0000000e09367291 */ /* 0x000fc4000f80103f */
[C---:B------:R-:W-:Y:S01]  /*a060*/  IADD3 R0, P1, R9.reuse, 0xf0, RZ ;  /* 0x000000f009007810 */ /* 0x040fe20007f3e0ff */
[----:B------:R-:W-:Y:S02]  /*a070*/  UIADD3 UR40, UR8, 0x16100, URZ ;  /* 0x0001610008287890 */ /* 0x000fe4000fffe03f */
[----:B------:R-:W-:Y:S01]  /*a080*/  UIADD3 UR32, UR8, 0x18100, URZ ;  /* 0x0001810008207890 */ /* 0x000fe2000fffe03f */
[----:B------:R-:W-:Y:S01]  /*a090*/  R2UR UR48, R0 ;  /* 0x00000000003072ca */ /* 0x000fe200000e0000 */
[----:B------:R-:W-:Y:S01]  /*a0a0*/  UIADD3 UR24, UR8, 0x1a100, URZ ;  /* 0x0001a10008187890 */ /* 0x000fe2000fffe03f */
[C---:B------:R-:W-:Y:S01]  /*a0b0*/  IADD3 R0, P2, R9.reuse, 0x2f0, RZ ;  /* 0x000002f009007810 */ /* 0x040fe20007f5e0ff */
[----:B------:R-:W-:Y:S02]  /*a0c0*/  UIADD3 UR52, UR8, 0x2c100, URZ ;  /* 0x0002c10008347890 */ /* 0x000fe4000fffe03f */
        /* <DEDUP_REMOVED lines=8> */
[--C-:B------:R-:W-:Y:S01]  /*a150*/  IMAD.X R0, RZ, RZ, R10.reuse, P1 ;  /* 0x000000ffff007224 */ /* 0x100fe200008e060a */
[----:B------:R-:W-:Y:S01]  /*a160*/  UMOV UR29, UR21 ;  /* 0x00000015001d7c82 */ /* 0x000fe20008000000 */
[----:B------:R-:W-:Y:S01]  /*a170*/  UMOV UR25, UR17 ;  /* 0x0000001100197c82 */ /* 0x000fe20008000000 */
[----:B------:R-:W-:Y:S01]  /*a180*/  UMOV UR27, UR19 ;  /* 0x00000013001b7c82 */ /* 0x000fe20008000000 */
[----:B------:R-:W-:Y:S01]  /*a190*/  UMOV UR9, 0x10 ;  /* 0x0000001000097882 */ /* 0x000fe20000000000 */
[----:B------:R-:W-:Y:S01]  /*a1a0*/  R2UR UR49, R0 ;  /* 0x00000000003172ca */ /* 0x000fe200000e0000 */
[--C-:B------:R-:W-:Y:S01]  /*a1b0*/  IMAD.X R0, RZ, RZ, R10.reuse, P2 ;  /* 0x000000ffff007224 */ /* 0x100fe200010e060a */
[----:B------:R-:W-:Y:S01]  /*a1c0*/  UMOV UR53, UR17 ;  /* 0x0000001100357c82 */ /* 0x000fe20008000000 */
[----:B------:R-:W-:Y:S01]  /*a1d0*/  UMOV UR13, UR21 ;  /* 0x00000015000d7c82 */ /* 0x000fe20008000000 */
[----:B------:R-:W-:Y:S01]  /*a1e0*/  UMOV UR10, UR18 ;  /* 0x00000012000a7c82 */ /* 0x000fe20008000000 */
[----:B------:R-:W-:Y:S01]  /*a1f0*/  UIADD3 UR56, UR8, 0x5000, URZ ;  /* 0x0000500008387890 */ /* 0x000fe2000fffe03f */
[----:B------:R-:W-:Y:S01]  /*a200*/  R2UR UR5, R0 ;  /* 0x00000000000572ca */ /* 0x000fe200000e0000 */
[----:B------:R-:W-:Y:S01]  /*a210*/  IMAD.X R0, RZ, RZ, R10, P3 ;  /* 0x000000ffff007224 */ /* 0x000fe200018e060a */
[----:B------:R-:W-:Y:S01]  /*a220*/  ISETP.GE.AND P1, PT, R5, R11, PT ;  /* 0x0000000b0500720c */ /* 0x000fe20003f26270 */
[----:B------:R-:W-:Y:S01]  /*a230*/  UMOV UR58, 0x80 ;  /* 0x00000080003a7882 */ /* 0x000fe20000000000 */
[----:B------:R-:W-:Y:S01]  /*a240*/  UMOV UR59, UR11 ;  /* 0x0000000b003b7c82 */ /* 0x000fe20008000000 */
[----:B------:R-:W-:Y:S01]  /*a250*/  UMOV UR60, UR12 ;  /* 0x0000000c003c7c82 */ /* 0x000fe20008000000 */
[----:B------:R-:W-:Y:S01]  /*a260*/  R2UR UR7, R0 ;  /* 0x00000000000772ca */ /* 0x000fe200000e0000 */
[----:B------:R1:W-:Y:S01]  /*a270*/  UTMALDG.4D [UR16], [UR48], desc[UR50] ;  /* 0x00003210300075b4 */ /* 0x0003e20008019000 */
[----:B------:R-:W-:Y:S01]  /*a280*/  UMOV UR61, UR21 ;  /* 0x00000015003d7c82 */ /* 0x000fe20008000000 */
        /* <DEDUP_REMOVED lines=43> */
[----:B----4-:R-:W-:Y:S05]  /*a540*/  @P1 BRA `(.L_x_449) ;  /* 0x0000000800201947 */ /* 0x010fea0003800000 */
        /* <DEDUP_REMOVED lines=20> */
.L_x_454:
[----:B------:R-:W-:-:S04]  /*a690*/  SHF.L.U32 R9, R12, 0x1f, RZ ;  /* 0x0000001f0c097819 */ /* 0x000fc800000006ff */
[----:B------:R-:W1:Y:S02]  /*a6a0*/  SYNCS.PHASECHK.TRANS64.TRYWAIT P1, [R6+URZ+0x31838], R9 ;  /* 0x03183809060075a7 */ /* 0x000e64000802017f */
[----:B-1----:R-:W-:Y:S05]  /*a6b0*/  @!P1 BRA `(.L_x_450) ;  /* 0x0000000c00909947 */ /* 0x002fea0003800000 */
.L_x_463:
[----:B------:R-:W-:Y:S05]  /*a6c0*/  @P0 BRA `(.L_x_451) ;  /* 0x0000000000140947 */ /* 0x000fea0003800000 */
[----:B------:R-:W-:Y:S01]  /*a6d0*/  ISETP.NE.AND P1, PT, R14, RZ, PT ;  /* 0x000000ff0e00720c */ /* 0x000fe20003f25270 */
[----:B-1----:R-:W-:-:S04]  /*a6e0*/  IMAD.MOV.U32 R9, RZ, RZ, 0x8100 ;  /* 0x00008100ff097424 */ /* 0x002fc800078e00ff */
[----:B------:R2:W-:Y:S08]  /*a6f0*/  SYNCS.ARRIVE.TRANS64 RZ, [R6+URZ+0x31830], R9 ;  /* 0x0318300906ff79a7 */ /* 0x0005f0000800003f */
[----:B------:R-:W-:Y:S05]  /*a700*/  @!P1 BRA `(.L_x_451) ;  /* 0x0000000000049947 */ /* 0x000fea0003800000 */
[----:B------:R-:W-:Y:S01]  /*a710*/  BPT.TRAP 0x1 ;  /* 0x000000040000795c */ /* 0x000fe20000300000 */
.L_x_451:
[----:B-12---:R-:W-:Y:S01]  /*a720*/  IMAD.MOV.U32 R9, RZ, RZ, R2 ;  /* 0x000000ffff097224 */ /* 0x006fe200078e0002 */
[----:B------:R-:W-:Y:S01]  /*a730*/  R2UR UR19, R15 ;  /* 0x000000000f1372ca */ /* 0x000fe200000e0000 */
[----:B------:R-:W-:Y:S01]  /*a740*/  IMAD.MOV.U32 R10, RZ, RZ, R3 ;  /* 0x000000ffff0a7224 */ /* 0x000fe200078e0003 */
[----:B------:R-:W-:Y:S01]  /*a750*/  R2UR UR14, R6 ;  /* 0x00000000060e72ca */ /* 0x000fe200000e0000 */
[----:B------:R-:W-:Y:S01]  /*a760*/  VIADD R13, R13, 0x1 ;  /* 0x000000010d0d7836 */ /* 0x000fe20000000000 */
[----:B------:R-:W-:Y:S01]  /*a770*/  IADD3 R0, P2, R9, 0x1f0, RZ ;  /* 0x000001f009007810 */ /* 0x000fe20007f5e0ff */
[----:B------:R-:W-:Y:S01]  /*a780*/  UMOV UR8, 0x0 ;  /* 0x0000000000087882 */ /* 0x000fe20000000000 */
[----:B------:R-:W-:Y:S01]  /*a790*/  UMOV UR9, 0x14f00000 ;  /* 0x14f0000000097882 */ /* 0x000fe20000000000 */
[----:B------:R-:W-:Y:S01]  /*a7a0*/  UMOV UR18, URZ ;  /* 0x0000003f00127c82 */ /* 0x000fe20008000000 */
[----:B------:R-:W-:Y:S01]  /*a7b0*/  R2UR UR6, R0 ;  /* 0x00000000000672ca */ /* 0x000fe200000e0000 */
[----:B------:R-:W-:Y:S01]  /*a7c0*/  IMAD.X R0, RZ, RZ, R10, P2 ;  /* 0x000000ffff007224 */ /* 0x000fe200010e060a */
[C---:B------:R-:W-:Y:S01]  /*a7d0*/  ISETP.NE.AND P1, PT, R13.reuse, 0x2, PT ;  /* 0x000000020d00780c */ /* 0x040fe20003f25270 */
[----:B------:R-:W-:Y:S01]  /*a7e0*/  UMOV UR34, 0x40 ;  /* 0x0000004000227882 */ /* 0x000fe20000000000 */
[----:B------:R-:W-:Y:S01]  /*a7f0*/  R2UR UR4, R16 ;  /* 0x00000000100472ca */ /* 0x000fe200000e0000 */
[----:B------:R-:W-:Y:S01]  /*a800*/  UIADD3 UR19, UR19, -0x40, URZ ;  /* 0xffffffc013137890 */ /* 0x000fe2000fffe03f */
[----:B------:R-:W-:Y:S01]  /*a810*/  R2UR UR7, R0 ;  /* 0x00000000000772ca */ /* 0x000fe200000e0000 */
        /* <DEDUP_REMOVED lines=23> */
[----:B------:R-:W-:Y:S01]  /*a990*/  ISETP.NE.AND P2, PT, R4, RZ, PT ;  /* 0x000000ff0400720c */ /* 0x000fe20003f45270 */
        /* <DEDUP_REMOVED lines=8> */
.L_x_465:
[----:B------:R-:W-:Y:S01]  /*aa20*/  LOP3.LUT R12, R12, 0x1, RZ, 0x3c, !PT ;  /* 0x000000010c0c7812 */ /* 0x000fe200078e3cff */
[----:B------:R-:W-:Y:S06]  /*aa30*/  @P2 BRA `(.L_x_453) ;  /* 0x0000000000142947 */ /* 0x000fec0003800000 */
[----:B------:R-:W-:Y:S01]  /*aa40*/  ISETP.NE.AND P1, PT, R14, RZ, PT ;  /* 0x000000ff0e00720c */ /* 0x000fe20003f25270 */
[----:B-1----:R-:W-:-:S04]  /*aa50*/  IMAD.MOV.U32 R0, RZ, RZ, 0x8100 ;  /* 0x00008100ff007424 */ /* 0x002fc800078e00ff */
[----:B------:R2:W-:Y:S08]  /*aa60*/  SYNCS.ARRIVE.TRANS64 RZ, [R20+URZ+0x31810], R0 ;  /* 0x0318100014ff79a7 */ /* 0x0005f0000800003f */
[----:B------:R-:W-:Y:S05]  /*aa70*/  @!P1 BRA `(.L_x_453) ;  /* 0x0000000000049947 */ /* 0x000fea0003800000 */
[----:B------:R-:W-:Y:S01]  /*aa80*/  BPT.TRAP 0x1 ;  /* 0x000000040000795c */ /* 0x000fe20000300000 */
.L_x_453:
        /* <DEDUP_REMOVED lines=13> */
[----:B------:R-:W-:Y:S01]  /*ab60*/  R2UR UR15, R19 ;  /* 0x00000000130f72ca */ /* 0x000fe200000e0000 */
[----:B------:R-:W-:Y:S01]  /*ab70*/  UIADD3 UR41, UR41, 0x31810, URZ ;  /* 0x0003181029297890 */ /* 0x000fe2000fffe03f */
[----:B------:R-:W-:Y:S01]  /*ab80*/  ISETP.GE.AND P1, PT, R5, R11, PT ;  /* 0x0000000b0500720c */ /* 0x000fe20003f26270 */
[----:B------:R-:W-:Y:S01]  /*ab90*/  UMOV UR45, UR21 ;  /* 0x00000015002d7c82 */ /* 0x000fe20008000000 */
        /* <DEDUP_REMOVED lines=20> */
[----:B------:R-:W-:Y:S01]  /*ace0*/  UIADD3 UR8, UR8, 0x2c100, URZ ;  /* 0x0002c10008087890 */ /* 0x000fe2000fffe03f */
[----:B------:R-:W-:Y:S01]  /*acf0*/  IMAD.X R18, RZ, RZ, R18, P3 ;  /* 0x000000ffff127224 */ /* 0x000fe200018e0612 */
[----:B------:R-:W-:Y:S01]  /*ad00*/  UMOV UR25, UR41 ;  /* 0x0000002900197c82 */ /* 0x000fe20008000000 */
        /* <DEDUP_REMOVED lines=12> */
.L_x_449:
[----:B------:R-:W-:-:S04]  /*add0*/  SHF.L.U32 R3, R12, 0x1f, RZ ;  /* 0x0000001f0c037819 */ /* 0x000fc800000006ff */
[----:B------:R-:W1:Y:S02]  /*ade0*/  SYNCS.PHASECHK.TRANS64.TRYWAIT P1, [R6+URZ+0x31838], R3 ;  /* 0x03183803060075a7 */ /* 0x000e64000802017f */
[----:B-1----:R-:W-:Y:S05]  /*adf0*/  @!P1 BRA `(.L_x_455) ;  /* 0x0000000400ec9947 */ /* 0x002fea0003800000 */
.L_x_466:
[----:B------:R-:W-:Y:S05]  /*ae00*/  @P0 BRA `(.L_x_456) ;  /* 0x0000000000140947 */ /* 0x000fea0003800000 */
[----:B------:R-:W-:Y:S01]  /*ae10*/  LOP3.LUT P0, RZ, R21, 0x1f, RZ, 0xc0, !PT ;  /* 0x0000001f15ff7812 */ /* 0x000fe2000780c0ff */
[----:B-1----:R-:W-:-:S04]  /*ae20*/  IMAD.MOV.U32 R3, RZ, RZ, 0x8100 ;  /* 0x00008100ff037424 */ /* 0x002fc800078e00ff */
[----:B------:R2:W-:Y:S08]  /*ae30*/  SYNCS.ARRIVE.TRANS64 RZ, [R6+URZ+0x31830], R3 ;  /* 0x0318300306ff79a7 */ /* 0x0005f0000800003f */
[----:B------:R-:W-:Y:S05]  /*ae40*/  @!P0 BRA `(.L_x_456) ;  /* 0x0000000000048947 */ /* 0x000fea0003800000 */
[----:B------:R-:W-:Y:S01]  /*ae50*/  BPT.TRAP 0x1 ;  /* 0x000000040000795c */ /* 0x000fe20000300000 */
.L_x_456:
        /* <DEDUP_REMOVED lines=18> */
[----:B------:R-:W-:Y:S01]  /*af80*/  ISETP.NE.AND P0, PT, R0, 0x2, PT ;  /* 0x000000020000780c */ /* 0x000fe20003f05270 */
        /* <DEDUP_REMOVED lines=31> */
.L_x_445:
[----:B------:R-:W-:Y:S05]  /*b180*/  WARPSYNC.ALL ;  /* 0x0000000000007948 */ /* 0x000fea0003800000 */
[----:B------:R-:W-:-:S13]  /*b190*/  ELECT P0, URZ, PT ;  /* 0x00000000003f782f */ /* 0x000fda0003800000 */
        /* <DEDUP_REMOVED lines=8> */
.L_x_457:
        /* <DEDUP_REMOVED lines=8> */
.L_x_467:
        /* <DEDUP_REMOVED lines=9> */
.L_x_468:
[----:B------:R-:W-:Y:S05]  /*b330*/  @!P1 BRA `(.L_x_460) ;  /* 0x0000000000049947 */ /* 0x000fea0003800000 */
[----:B------:R-:W-:Y:S01]  /*b340*/  BPT.TRAP 0x1 ;  /* 0x000000040000795c */ /* 0x000fe20000300000 */
.L_x_460:
[----:B------:R-:W-:-:S07]  /*b350*/  SHF.L.U32 R12, R12, 0x1f, RZ ;  /* 0x0000001f0c0c7819 */ /* 0x000fce00000006ff */
.L_x_461:
[----:B--2---:R2:W3:Y:S02]  /*b360*/  SYNCS.PHASECHK.TRANS64.TRYWAIT P0, [R7+URZ+0x31838], R12 ;  /* 0x0318380c070075a7 */ /* 0x0044e4000800017f */
[----:B---3--:R-:W-:Y:S05]  /*b370*/  @!P0 NANOSLEEP.SYNCS 0x989680 ;  /* 0x009896800000895d */ /* 0x008fea0003900000 */
[----:B------:R-:W3:Y:S02]  /*b380*/  @!P0 SYNCS.PHASECHK.TRANS64 P0, [R7+URZ+0x31838], R12 ;  /* 0x0318380c070085a7 */ /* 0x000ee4000800007f */
[----:B---3--:R-:W-:Y:S05]  /*b390*/  @!P0 BRA `(.L_x_461) ;  /* 0xfffffffc00f08947 */ /* 0x008fea000383ffff */
.L_x_417:
[----:B------:R-:W-:Y:S05]  /*b3a0*/  BSYNC B0 ;  /* 0x0000000000007941 */ /* 0x000fea0003800000 */
.L_x_414:
[----:B------:R-:W-:Y:S05]  /*b3b0*/  EXIT ;  /* 0x000000000000794d */ /* 0x000fea0003800000 */
.L_x_421:
[----:B-1----:R1:W2:Y:S02]  /*b3c0*/  SYNCS.PHASECHK.TRANS64.TRYWAIT P0, [R17+URZ+0x31800], R8 ;  /* 0x03180008110075a7 */ /* 0x0022a4000800017f */
[----:B--2---:R-:W-:Y:S05]  /*b3d0*/  @!P0 NANOSLEEP.SYNCS 0x989680 ;  /* 0x009896800000895d */ /* 0x004fea0003900000 */
[----:B------:R-:W2:Y:S02]  /*b3e0*/  @!P0 SYNCS.PHASECHK.TRANS64 P0, [R17+URZ+0x31800], R8 ;  /* 0x03180008110085a7 */ /* 0x000ea4000800007f */
[----:B--2---:R-:W-:Y:S05]  /*b3f0*/  @!P0 BRA `(.L_x_421) ;  /* 0xfffffffc00f08947 */ /* 0x004fea000383ffff */
[----:B------:R-:W-:Y:S05]  /*b400*/  BRA `(.L_x_420) ;  /* 0xffffff5800747947 */ /* 0x000fea000383ffff */
.L_x_425:
[----:B--2---:R2:W3:Y:S02]  /*b410*/  SYNCS.PHASECHK.TRANS64.TRYWAIT P0, [R16+URZ+0x31810], R9 ;  /* 0x03181009100075a7 */ /* 0x0044e4000800017f */
[----:B---3--:R-:W-:Y:S05]  /*b420*/  @!P0 NANOSLEEP.SYNCS 0x989680 ;  /* 0x009896800000895d */ /* 0x008fea0003900000 */
[----:B------:R-:W3:Y:S02]  /*b430*/  @!P0 SYNCS.PHASECHK.TRANS64 P0, [R16+URZ+0x31810], R9 ;  /* 0x03181009100085a7 */ /* 0x000ee4000800007f */
[----:B---3--:R-:W-:Y:S05]  /*b440*/  @!P0 BRA `(.L_x_425) ;  /* 0xfffffffc00f08947 */ /* 0x008fea000383ffff */
[----:B------:R-:W-:Y:S05]  /*b450*/  BRA `(.L_x_424) ;  /* 0xffffff6000f07947 */ /* 0x000fea000383ffff */
.L_x_429:
[----:B----4-:R4:W1:Y:S02]  /*b460*/  SYNCS.PHASECHK.TRANS64.TRYWAIT P0, [R17+URZ+0x31830], R10 ;  /* 0x0318300a110075a7 */ /* 0x010864000800017f */
[----:B-1----:R-:W-:Y:S05]  /*b470*/  @!P0 NANOSLEEP.SYNCS 0x989680 ;  /* 0x009896800000895d */ /* 0x002fea0003900000 */
[----:B------:R-:W1:Y:S02]  /*b480*/  @!P0 SYNCS.PHASECHK.TRANS64 P0, [R17+URZ+0x31830], R10 ;  /* 0x0318300a110085a7 */ /* 0x000e64000800007f */
[----:B-1----:R-:W-:Y:S05]  /*b490*/  @!P0 BRA `(.L_x_429) ;  /* 0xfffffffc00f08947 */ /* 0x002fea000383ffff */
[----:B------:R-:W-:Y:S05]  /*b4a0*/  BRA `(.L_x_428) ;  /* 0xffffff8000007947 */ /* 0x000fea000383ffff */
.L_x_447:
[----:B-1----:R1:W2:Y:S02]  /*b4b0*/  SYNCS.PHASECHK.TRANS64.TRYWAIT P0, [R6+URZ+0x31820], R3 ;  /* 0x03182003060075a7 */ /* 0x0022a4000800017f */
[----:B--2---:R-:W-:Y:S05]  /*b4c0*/  @!P0 NANOSLEEP.SYNCS 0x989680 ;  /* 0x009896800000895d */ /* 0x004fea0003900000 */
[----:B------:R-:W2:Y:S02]  /*b4d0*/  @!P0 SYNCS.PHASECHK.TRANS64 P0, [R6+URZ+0x31820], R3 ;  /* 0x03182003060085a7 */ /* 0x000ea4000800007f */
[----:B--2---:R-:W-:Y:S05]  /*b4e0*/  @!P0 BRA `(.L_x_447) ;  /* 0xfffffffc00f08947 */ /* 0x004fea000383ffff */
[----:B------:R-:W-:Y:S05]  /*b4f0*/  BRA `(.L_x_462) ;  /* 0xffffffe8003c7947 */ /* 0x000fea000383ffff */
.L_x_450:
[----:B-1----:R1:W2:Y:S02]  /*b500*/  SYNCS.PHASECHK.TRANS64.TRYWAIT P1, [R6+URZ+0x31838], R9 ;  /* 0x03183809060075a7 */ /* 0x0022a4000802017f */
[----:B--2---:R-:W-:Y:S05]  /*b510*/  @!P1 NANOSLEEP.SYNCS 0x989680 ;  /* 0x009896800000995d */ /* 0x004fea0003900000 */
[----:B------:R-:W2:Y:S02]  /*b520*/  @!P1 SYNCS.PHASECHK.TRANS64 P1, [R6+URZ+0x31838], R9 ;  /* 0x03183809060095a7 */ /* 0x000ea4000802007f */
[----:B--2---:R-:W-:Y:S05]  /*b530*/  @!P1 BRA `(.L_x_450) ;  /* 0xfffffffc00f09947 */ /* 0x004fea000383ffff */
[----:B------:R-:W-:Y:S05]  /*b540*/  BRA `(.L_x_463) ;  /* 0xfffffff0005c7947 */ /* 0x000fea000383ffff */
.L_x_452:
[----:B------:R-:W-:-:S07]  /*b550*/  SHF.L.U32 R0, R8, 0x1f, RZ ;  /* 0x0000001f08007819 */ /* 0x000fce00000006ff */
.L_x_464:
[----:B-1----:R1:W2:Y:S02]  /*b560*/  SYNCS.PHASECHK.TRANS64.TRYWAIT P1, [R20+URZ+0x31820], R0 ;  /* 0x03182000140075a7 */ /* 0x0022a4000802017f */
[----:B--2---:R-:W-:Y:S05]  /*b570*/  @!P1 NANOSLEEP.SYNCS 0x989680 ;  /* 0x009896800000995d */ /* 0x004fea0003900000 */
[----:B------:R-:W2:Y:S02]  /*b580*/  @!P1 SYNCS.PHASECHK.TRANS64 P1, [R20+URZ+0x31820], R0 ;  /* 0x03182000140095a7 */ /* 0x000ea4000802007f */
[----:B--2---:R-:W-:Y:S05]  /*b590*/  @!P1 BRA `(.L_x_464) ;  /* 0xfffffffc00f09947 */ /* 0x004fea000383ffff */
[----:B------:R-:W-:Y:S05]  /*b5a0*/  BRA `(.L_x_465) ;  /* 0xfffffff4001c7947 */ /* 0x000fea000383ffff */
.L_x_455:
[----:B-1----:R1:W2:Y:S02]  /*b5b0*/  SYNCS.PHASECHK.TRANS64.TRYWAIT P1, [R6+URZ+0x31838], R3 ;  /* 0x03183803060075a7 */ /* 0x0022a4000802017f */
[----:B--2---:R-:W-:Y:S05]  /*b5c0*/  @!P1 NANOSLEEP.SYNCS 0x989680 ;  /* 0x009896800000995d */ /* 0x004fea0003900000 */
[----:B------:R-:W2:Y:S02]  /*b5d0*/  @!P1 SYNCS.PHASECHK.TRANS64 P1, [R6+URZ+0x31838], R3 ;  /* 0x03183803060095a7 */ /* 0x000ea4000802007f */
[----:B--2---:R-:W-:Y:S05]  /*b5e0*/  @!P1 BRA `(.L_x_455) ;  /* 0xfffffffc00f09947 */ /* 0x004fea000383ffff */
[----:B------:R-:W-:Y:S05]  /*b5f0*/  BRA `(.L_x_466) ;  /* 0xfffffff800007947 */ /* 0x000fea000383ffff */
.L_x_458:
[----:B-1----:R1:W2:Y:S02]  /*b600*/  SYNCS.PHASECHK.TRANS64.TRYWAIT P0, [R5+URZ], R2 ;  /* 0x00000002050075a7 */ /* 0x0022a4000800017f */
[----:B--2---:R-:W-:Y:S05]  /*b610*/  @!P0 NANOSLEEP.SYNCS 0x989680 ;  /* 0x009896800000895d */ /* 0x004fea0003900000 */
[----:B------:R-:W2:Y:S02]  /*b620*/  @!P0 SYNCS.PHASECHK.TRANS64 P0, [R5+URZ], R2 ;  /* 0x00000002050085a7 */ /* 0x000ea4000800007f */
[----:B--2---:R-:W-:Y:S05]  /*b630*/  @!P0 BRA `(.L_x_458) ;  /* 0xfffffffc00f08947 */ /* 0x004fea000383ffff */
[----:B------:R-:W-:Y:S05]  /*b640*/  BRA `(.L_x_467) ;  /* 0xfffffffc00147947 */ /* 0x000fea000383ffff */
.L_x_459:
[----:B-1----:R1:W2:Y:S02]  /*b650*/  SYNCS.PHASECHK.TRANS64.TRYWAIT P0, [R3+URZ], R0 ;  /* 0x00000000030075a7 */ /* 0x0022a4000800017f */
[----:B--2---:R-:W-:Y:S05]  /*b660*/  @!P0 NANOSLEEP.SYNCS 0x989680 ;  /* 0x009896800000895d */ /* 0x004fea0003900000 */
[----:B------:R-:W2:Y:S02]  /*b670*/  @!P0 SYNCS.PHASECHK.TRANS64 P0, [R3+URZ], R0 ;  /* 0x00000000030085a7 */ /* 0x000ea4000800007f */
[----:B--2---:R-:W-:Y:S05]  /*b680*/  @!P0 BRA `(.L_x_459) ;  /* 0xfffffffc00f08947 */ /* 0x004fea000383ffff */
[----:B------:R-:W-:Y:S05]  /*b690*/  BRA `(.L_x_468) ;  /* 0xfffffffc00247947 */ /* 0x000fea000383ffff */
.L_x_469:
        /* <DEDUP_REMOVED lines=14> */
.L_x_1150:


//--------------------- .text._ZN7cutlass13device_kernelIN5flash11enable_sm90INS1_16FlashAttnBwdSm90INS1_25CollectiveMainloopBwdSm90ILi2ELi1ELi1EN4cute5tupleIJNS5_1CILi1EEES8_S8_EEENS6_IJNS7_ILi64EEENS7_ILi80EEENS7_ILi256EEEEEENS_6half_tEfNS_4arch4Sm90ELb0ELb1ELb1ELb1ELb0ELb0ELb1ELb1ELi2ELi1ELi1ELi1ELb0EEENS1_21CollectiveEpilogueBwdISD_SE_SG_Li256ELb1ELb1ELi2EEENS1_19SingleTileSchedulerILb1ELb0ELb0ELi80EEEEEEEEEvNT_6ParamsE --------------------------
	.section	.text._ZN7cutlass13device_kernelIN5flash11enable_sm90INS1_16FlashAttnBwdSm90INS1_25CollectiveMainloopBwdSm90ILi2ELi1ELi1EN4cute5tupleIJNS5_1CILi1EEES8_S8_EEENS6_IJNS7_ILi64EEENS7_ILi80EEENS7_ILi256EEEEEENS_6half_tEfNS_4arch4Sm90ELb0ELb1ELb1ELb1ELb0ELb0ELb1ELb1ELi2ELi1ELi1ELi1ELb0EEENS1_21CollectiveEpilogueBwdISD_SE_SG_Li256ELb1ELb1ELi2EEENS1_19SingleTileSchedulerILb1ELb0ELb0ELi80EEEEEEEEEvNT_6ParamsE,"ax",@progbits
	.align	128
.text._ZN7cutlass13device_kernelIN5flash11enable_sm90INS1_16FlashAttnBwdSm90INS1_25CollectiveMainloopBwdSm90ILi2ELi1ELi1EN4cute5tupleIJNS5_1CILi1EEES8_S8_EEENS6_IJNS7_ILi64EEENS7_ILi80EEENS7_ILi256EEEEEENS_6half_tEfNS_4arch4Sm90ELb0ELb1ELb1ELb1ELb0ELb0ELb1ELb1ELi2ELi1ELi1ELi1ELb0EEENS1_21CollectiveEpilogueBwdISD_SE_SG_Li256ELb1ELb1ELi2EEENS1_19SingleTileSchedulerILb1ELb0ELb0ELi80EEEEEEEEEvNT_6ParamsE:
        .type           _ZN7cutlass13device_kernelIN5flash11enable_sm90INS1_16FlashAttnBwdSm90INS1_25CollectiveMainloopBwdSm90ILi2ELi1ELi1EN4cute5tupleIJNS5_1CILi1EEES8_S8_EEENS6_IJNS7_ILi64EEENS7_ILi80EEENS7_ILi256EEEEEENS_6half_tEfNS_4arch4Sm90ELb0ELb1ELb1ELb1ELb0ELb0ELb1ELb1ELi2ELi1ELi1ELi1ELb0EEENS1_21CollectiveEpilogueBwdISD_SE_SG_Li256ELb1ELb1ELi2EEENS1_19SingleTileSchedulerILb1ELb0ELb0ELi80EEEEEEEEEvNT_6ParamsE,@function
        .size           _ZN7cutlass13device_kernelIN5flash11enable_sm90INS1_16FlashAttnBwdSm90INS1_25CollectiveMainloopBwdSm90ILi2ELi1ELi1EN4cute5tupleIJNS5_1CILi1EEES8_S8_EEENS6_IJNS7_ILi64EEENS7_ILi80EEENS7_ILi256EEEEEENS_6half_tEfNS_4arch4Sm90ELb0ELb1ELb1ELb1ELb0ELb0ELb1ELb1ELi2ELi1ELi1ELi1ELb0EEENS1_21CollectiveEpilogueBwdISD_SE_SG_Li256ELb1ELb1ELi2EEENS1_19SingleTileSchedulerILb1ELb0ELb0ELi80EEEEEEEEEvNT_6ParamsE,(.L_x_1151 - _ZN7cutlass13device_kernelIN5flash11enable_sm90INS1_16FlashAttnBwdSm90INS1_25CollectiveMainloopBwdSm90ILi2ELi1ELi1EN4cute5tupleIJNS5_1CILi1EEES8_S8_EEENS6_IJNS7_ILi64EEENS7_ILi80EEENS7_ILi256EEEEEENS_6half_tEfNS_4arch4Sm90ELb0ELb1ELb1ELb1ELb0ELb0ELb1ELb1ELi2ELi1ELi1ELi1ELb0EEENS1_21CollectiveEpilogueBwdISD_SE_SG_Li256ELb1ELb1ELi2EEENS1_19SingleTileSchedulerILb1ELb0ELb0ELi80EEEEEEEEEvNT_6ParamsE)
        .other          _ZN7cutlass13device_kernelIN5flash11enable_sm90INS1_16FlashAttnBwdSm90INS1_25CollectiveMainloopBwdSm90ILi2ELi1ELi1EN4cute5tupleIJNS5_1CILi1EEES8_S8_EEENS6_IJNS7_ILi64EEENS7_ILi80EEENS7_ILi256EEEEEENS_6half_tEfNS_4arch4Sm90ELb0ELb1ELb1ELb1ELb0ELb0ELb1ELb1ELi2ELi1ELi1ELi1ELb0EEENS1_21CollectiveEpilogueBwdISD_SE_SG_Li256ELb1ELb1ELi2EEENS1_19SingleTileSchedulerILb1ELb0ELb0ELi80EEEEEEEEEvNT_6ParamsE,@"STO_CUDA_ENTRY STV_DEFAULT"
_ZN7cutlass13device_kernelIN5flash11enable_sm90INS1_16FlashAttnBwdSm90INS1_25CollectiveMainloopBwdSm90ILi2ELi1ELi1EN4cute5tupleIJNS5_1CILi1EEES8_S8_EEENS6_IJNS7_ILi64EEENS7_ILi80EEENS7_ILi256EEEEEENS_6half_tEfNS_4arch4Sm90ELb0ELb1ELb1ELb1ELb0ELb0ELb1ELb1ELi2ELi1ELi1ELi1ELb0EEENS1_21CollectiveEpilogueBwdISD_SE_SG_Li256ELb1ELb1ELi2EEENS1_19SingleTileSchedulerILb1ELb0ELb0ELi80EEEEEEEEEvNT_6ParamsE:
[----:B------:R-:W0:Y:S02]  /*0000*/  LDC R1, c[0x0][0x28] ;  /* 0x00000a00ff017b82 */ /* 0x000e240000000800 */
[----:B0-----:R-:W-:Y:S01]  /*0010*/  VIADD R1, R1, 0xfffffff8 ;  /* 0xfffffff801017836 */ /* 0x001fe20000000000 */
[----:B------:R-:W0:Y:S01]  /*0020*/  S2R R21, SR_TID.X ;  /* 0x0000000000157919 */ /* 0x000e220000002100 */
[----:B------:R-:W-:Y:S01]  /*0030*/  ELECT P0, URZ, PT ;  /* 0x00000000003f782f */ /* 0x000fe20003800000 */
[----:B------:R-:W-:Y:S01]  /*0040*/  BSSY B0, `(.L_x_470) ;  /* 0x0000014000007945 */ /* 0x000fe20003800000 */
[----:B0-----:R-:W-:-:S05]  /*0050*/  SHF.R.U32.HI R0, RZ, 0x5, R21 ;  /* 0x00000005ff007819 */ /* 0x001fca0000011615 */
[----:B------:R-:W0:Y:S02]  /*0060*/  SHFL.IDX PT, R2, R0, RZ, 0x1f ;  /* 0x00001fff00027589 */ /* 0x000e2400000e0000 */
[----:B0-----:R-:W-:Y:S02]  /*0070*/  ISETP.EQ.AND P0, PT, R2, RZ, P0 ;  /* 0x000000ff0200720c */ /* 0x001fe40000702270 */
        /* <DEDUP_REMOVED lines=16> */
.L_x_471:
[----:B------:R-:W-:Y:S05]  /*0180*/  BSYNC B0 ;  /* 0x0000000000007941 */ /* 0x000fea0003800000 */
.L_x_470:
[----:B------:R-:W-:Y:S01]  /*0190*/  VOTEU.ANY UP0, P0 ;  /* 0x00000000003f7886 */ /* 0x000fe20000000100 */
[----:B------:R-:W0:Y:S01]  /*01a0*/  SHFL.IDX PT, R2, R2, RZ, 0x1f ;  /* 0x00001fff02027589 */ /* 0x000e2200000e0000 */
[----:B------:R-:W-:Y:S01]  /*01b0*/  UMOV UR4, 0x1 ;  /* 0x0000000100047882 */ /* 0x000fe20000000000 */
[----:B------:R-:W-:Y:S02]  /*01c0*/  VOTEU.ANY UP1, P0 ;  /* 0x00000000003f7886 */ /* 0x000fe40000020100 */
[----:B------:R-:W1:Y:S01]  /*01d0*/  @UP0 S2UR UR7, SR_CgaCtaId ;  /* 0x00000000000709c3 */ /* 0x000e620000008800 */
[----:B------:R-:W-:Y:S01]  /*01e0*/  @UP0 UMOV UR6, 0x400 ;  /* 0x0000040000060882 */ /* 0x000fe20000000000 */
[----:B------:R-:W-:-:S04]  /*01f0*/  @UP0 UIADD3 UR4, -UR4, 0x100000, URZ ;  /* 0x0010000004040890 */ /* 0x000fc8000fffe13f */
[----:B------:R-:W-:Y:S02]  /*0200*/  @UP0 USHF.L.U32 UR5, UR4, 0xb, URZ ;  /* 0x0000000b04050899 */ /* 0x000fe4000800063f */
[----:B------:R-:W-:Y:S01]  /*0210*/  @UP0 USHF.L.U32 UR4, UR4, 0x1, URZ ;  /* 0x0000000104040899 */ /* 0x000fe2000800063f */
[----:B------:R-:W2:Y:S01]  /*0220*/  SHFL.IDX PT, R3, R0, RZ, 0x1f ;  /* 0x00001fff00037589 */ /* 0x000ea200000e0000 */
[----:B0-----:R-:W-:Y:S01]  /*0230*/  R2UR UR8, R2 ;  /* 0x00000000020872ca */ /* 0x001fe200000e0000 */
[----:B-1----:R-:W-:-:S03]  /*0240*/  @UP0 ULEA UR6, UR7, UR6, 0x18 ;  /* 0x0000000607060291 */ /* 0x002fc6000f8ec03f */
[----:B------:R-:W-:Y:S01]  /*0250*/  UMOV UR7, 0x1 ;  /* 0x0000000100077882 */ /* 0x000fe20000000000 */
[----:B--2---:R-:W-:-:S08]  /*0260*/  ISETP.NE.AND P1, PT, R3, RZ, PT ;  /* 0x000000ff0300720c */ /* 0x004fd00003f25270 */
[----:B------:R-:W-:Y:S01]  /*0270*/  UISETP.NE.AND UP0, UPT, UR8, URZ, UPT ;  /* 0x0000003f0800728c */ /* 0x000fe2000bf05270 */
[----:B------:R-:W0:Y:S02]  /*0280*/  FENCE.VIEW.ASYNC.S ;  /* 0x00000000000073c6 */ /* 0x000e240000000000 */
[----:B0-----:R0:W1:Y:S02]  /*0290*/  @UP1 SYNCS.EXCH.64 URZ, [UR6+0x31600], UR4 ;  /* 0x03160004063f15b2 */ /* 0x0010640008000100 */
[----:B0-----:R-:W-:-:S06]  /*02a0*/  USEL UR4, UR7, 0x2, !UP0 ;  /* 0x0000000207047887 */ /* 0x001fcc000c000000 */
[----:B------:R-:W-:-:S05]  /*02b0*/  IMAD.U32 R2, RZ, RZ, UR4 ;  /* 0x00000004ff027e24 */ /* 0x000fca000f8e00ff */
[----:B------:R0:W-:Y:S01]  /*02c0*/  STL [R1], R2 ;  /* 0x0000000201007387 */ /* 0x0001e20000100800 */
[----:B------:R-:W-:Y:S05]  /*02d0*/  @P1 BRA `(.L_x_472) ;  /* 0x0000000000481947 */ /* 0x000fea0003800000 */
[----:B------:R-:W2:Y:S01]  /*02e0*/  S2UR UR5, SR_CgaCtaId ;  /* 0x00000000000579c3 */ /* 0x000ea20000008800 */
        /* <DEDUP_REMOVED lines=12> */
[----:B--2---:R2:W3:Y:S08]  /*03b0*/  SYNCS.EXCH.64 URZ, [UR8+0x31610], UR6 ;  /* 0x03161006083f75b2 */ /* 0x0044f00008000100 */
[----:B------:R2:W4:Y:S01]  /*03c0*/  SYNCS.EXCH.64 URZ, [UR8+0x31620], UR4 ;  /* 0x03162004083f75b2 */ /* 0x0005220008000100 */
[----:B------:R2:W0:Y:S01]  /*03d0*/  SYNCS.EXCH.64 URZ, [UR8+0x31618], UR6 ;  /* 0x03161806083f75b2 */ /* 0x0004220008000100 */
[----:B------:R2:W0:Y:S01]  /*03e0*/  SYNCS.EXCH.64 URZ, [UR8+0x31628], UR4 ;  /* 0x03162804083f75b2 */ /* 0x0004220008000100 */
[----:B------:R-:W-:Y:S01]  /*03f0*/  NOP ;  /* 0x0000000000007918 */ /* 0x000fe20000000000 */
.L_x_472:
[----:B0-----:R-:W0:Y:S01]  /*0400*/  SHFL.IDX PT, R2, R0, RZ, 0x1f ;  /* 0x00001fff00027589 */ /* 0x001e2200000e0000 */
[----:B------:R-:W-:Y:S01]  /*0410*/  NOP ;  /* 0x0000000000007918 */ /* 0x000fe20000000000 */
[----:B0-----:R-:W-:-:S13]  /*0420*/  ISETP.NE.AND P0, PT, R2, RZ, PT ;  /* 0x000000ff0200720c */ /* 0x001fda0003f05270 */
[----:B------:R-:W-:Y:S05]  /*0430*/  @P0 BRA `(.L_x_473) ;  /* 0x0000000000400947 */ /* 0x000fea0003800000 */
[----:B--2---:R-:W0:Y:S01]  /*0440*/  S2UR UR5, SR_CgaCtaId ;  /* 0x00000000000579c3 */ /* 0x004e220000008800 */
[----:B------:R-:W-:Y:S01]  /*0450*/  UMOV UR4, 0x400 ;  /* 0x0000040000047882 */ /* 0x000fe20000000000 */
[----:B------:R-:W-:Y:S01]  /*0460*/  UMOV UR6, 0x1 ;  /* 0x0000000100067882 */ /* 0x000fe20000000000 */
[----:B------:R-:W-:Y:S01]  /*0470*/  UMOV UR7, 0x100 ;  /* 0x0000010000077882 */ /* 0x000fe20000000000 */
[----:B------:R-:W-:Y:S01]  /*0480*/  ELECT P0, URZ, PT ;  /* 0x00000000003f782f */ /* 0x000fe20003800000 */
[----:B0-----:R-:W-:Y:S02]  /*0490*/  ULEA UR8, UR5, UR4, 0x18 ;  /* 0x0000000405087291 */ /* 0x001fe4000f8ec03f */
[----:B------:R-:W-:-:S04]  /*04a0*/  UIADD3 UR4, -UR6, 0x100000, URZ ;  /* 0x0010000006047890 */ /* 0x000fc8000fffe13f */
[----:B------:R-:W-:Y:S02]  /*04b0*/  USHF.L.U32 UR5, UR4, 0xb, URZ ;  /* 0x0000000b04057899 */ /* 0x000fe4000800063f */
[----:B------:R-:W-:Y:S02]  /*04c0*/  USHF.L.U32 UR4, UR4, 0x1, URZ ;  /* 0x0000000104047899 */ /* 0x000fe4000800063f */
[----:B------:R-:W-:-:S04]  /*04d0*/  UIADD3 UR6, -UR7, 0x100000, URZ ;  /* 0x0010000007067890 */ /* 0x000fc8000fffe13f */
[----:B------:R-:W-:Y:S02]  /*04e0*/  USHF.L.U32 UR7, UR6, 0xb, URZ ;  /* 0x0000000b06077899 */ /* 0x000fe4000800063f */
[----:B------:R-:W-:Y:S01]  /*04f0*/  USHF.L.U32 UR6, UR6, 0x1, URZ ;  /* 0x0000000106067899 */ /* 0x000fe2000800063f */
[----:B------:R-:W0:Y:S03]  /*0500*/  FENCE.VIEW.ASYNC.S ;  /* 0x00000000000073c6 */ /* 0x000e260000000000 */
[----:B0-----:R0:W2:Y:S08]  /*0510*/  SYNCS.EXCH.64 URZ, [UR8+0x31630], UR4 ;  /* 0x03163004083f75b2 */ /* 0x0010b00008000100 */
[----:B------:R0:W0:Y:S01]  /*0520*/  SYNCS.EXCH.64 URZ, [UR8+0x31638], UR6 ;  /* 0x03163806083f75b2 */ /* 0x0000220008000100 */
[----:B------:R-:W-:Y:S01]  /*0530*/  NOP ;  /* 0x0000000000007918 */ /* 0x000fe20000000000 */
.L_x_473:
[----:B------:R-:W-:Y:S01]  /*0540*/  PLOP3.LUT P0, PT, PT, PT, UP0, 0x80, 0x0 ;  /* 0x000000000000781c */ /* 0x000fe20003f0f008 */
[----:B------:R-:W-:Y:S01]  /*0550*/  NOP ;  /* 0x0000000000007918 */ /* 0x000fe20000000000 */
[----:B------:R-:W-:Y:S01]  /*0560*/  BSSY B0, `(.L_x_474) ;  /* 0x0000f59000007945 */ /* 0x000fe20003800000 */
[----:B------:R-:W-:Y:S01]  /*0570*/  LOP3.LUT R11, R21, 0x7f, RZ, 0xc0, !PT ;  /* 0x0000007f150b7812 */ /* 0x000fe200078ec0ff */
[----:B01234-:R-:W-:Y:S09]  /*0580*/  BAR.SYNC.DEFER_BLOCKING 0x0 ;  /* 0x0000000000007b1d */ /* 0x01fff20000010000 */
[----:B------:R-:W-:Y:S05]  /*0590*/  @!P0 BRA `(.L_x_475) ;  /* 0x000000d000848947 */ /* 0x000fea0003800000 */
.L_x_476:
        /* <DEDUP_REMOVED lines=15> */
.L_x_477:
        /* <DEDUP_REMOVED lines=11> */
.L_x_479:
[----:B------:R-:W2:Y:S02]  /*0740*/  LDC R0, c[0x0][0x8bc] ;  /* 0x00022f00ff007b82 */ /* 0x000ea40000000800 */
.L_x_478:
[----:B0-----:R-:W-:-:S05]  /*0750*/  IMAD R11, R2, 0x50, RZ ;  /* 0x00000050020b7824 */ /* 0x001fca00078e02ff */
[----:B--2--5:R-:W-:-:S04]  /*0760*/  ISETP.GE.AND P0, PT, R11, R0, PT ;  /* 0x000000000b00720c */ /* 0x024fc80003f06270 */
[----:B-1----:R-:W-:-:S04]  /*0770*/  SEL R234, R7, 0xffffffff, !P0 ;  /* 0xffffffff07ea7807 */ /* 0x002fc80004000000 */
[----:B------:R-:W-:-:S13]  /*0780*/  ISETP.GE.AND P0, PT, R234, RZ, PT ;  /* 0x000000ffea00720c */ /* 0x000fda0003f06270 */
[----:B------:R-:W-:Y:S05]  /*0790*/  @!P0 BRA `(.L_x_480) ;  /* 0x000000f000d48947 */ /* 0x000fea0003800000 */
[----:B------:R-:W0:Y:S01]  /*07a0*/  LDC.64 R6, c[0x0][0x770] ;  /* 0x0001dc00ff067b82 */ /* 0x000e220000000a00 */
[----:B------:R-:W-:-:S07]  /*07b0*/  ULDC.64 UR6, c[0x0][0x208] ;  /* 0x0000820000067ab9 */ /* 0x000fce0000000a00 */
[----:B------:R-:W1:Y:S08]  /*07c0*/  LDC.64 R8, c[0x0][0x780] ;  /* 0x0001e000ff087b82 */ /* 0x000e700000000a00 */
[----:B------:R-:W2:Y:S01]  /*07d0*/  LDC.64 R4, c[0x0][0x770] ;  /* 0x0001dc00ff047b82 */ /* 0x000ea20000000a00 */
[----:B0-----:R-:W-:-:S04]  /*07e0*/  ISETP.NE.U32.AND P1, PT, R6, RZ, PT ;  /* 0x000000ff0600720c */ /* 0x001fc80003f25070 */
[----:B------:R-:W-:Y:S02]  /*07f0*/  ISETP.NE.AND.EX P1, PT, R7, RZ, PT, P1 ;  /* 0x000000ff0700720c */ /* 0x000fe40003f25310 */
[----:B-1----:R-:W-:-:S04]  /*0800*/  ISETP.NE.U32.AND P0, PT, R8, RZ, PT ;  /* 0x000000ff0800720c */ /* 0x002fc80003f05070 */
[----:B------:R-:W-:Y:S01]  /*0810*/  ISETP.NE.AND.EX P0, PT, R9, RZ, PT, P0 ;  /* 0x000000ff0900720c */ /* 0x000fe20003f05300 */
[----:B--2---:R-:W-:-:S06]  /*0820*/  IMAD.WIDE R8, R234, 0x4, R4 ;  /* 0x00000004ea087825 */ /* 0x004fcc00078e0204 */
[----:B------:R-:W2:Y:S06]  /*0830*/  @P1 LDG.E R3, desc[UR6][R8.64] ;  /* 0x0000000608031981 */ /* 0x000eac000c1e1900 */
[----:B------:R-:W0:Y:S08]  /*0840*/  @P0 LDC.64 R6, c[0x0][0x780] ;  /* 0x0001e000ff060b82 */ /* 0x000e300000000a00 */
[----:B------:R-:W1:Y:S01]  /*0850*/  LDC R0, c[0x0][0x290] ;  /* 0x0000a400ff007b82 */ /* 0x000e620000000800 */
[----:B------:R-:W-:-:S02]  /*0860*/  ULDC UR4, c[0x0][0x280] ;  /* 0x0000a00000047ab9 */ /* 0x000fc40000000800 */
[----:B------:R-:W-:Y:S01]  /*0870*/  IMAD.U32 R5, RZ, RZ, UR4 ;  /* 0x00000004ff057e24 */ /* 0x000fe2000f8e00ff */
[----:B------:R-:W-:Y:S02]  /*0880*/  ULDC.64 UR4, c[0x0][0x788] ;  /* 0x0001e20000047ab9 */ /* 0x000fe40000000a00 */
[----:B------:R-:W-:-:S04]  /*0890*/  ISETP.NE.U32.AND P2, PT, RZ, UR4, PT ;  /* 0x00000004ff007c0c */ /* 0x000fc8000bf45070 */
[----:B------:R-:W-:Y:S01]  /*08a0*/  ISETP.NE.AND.EX P2, PT, RZ, UR5, PT, P2 ;  /* 0x00000005ff007c0c */ /* 0x000fe2000bf45320 */
[----:B0-----:R-:W-:-:S05]  /*08b0*/  @P0 IMAD.WIDE R6, R234, 0x4, R6 ;  /* 0x00000004ea060825 */ /* 0x001fca00078e0206 */
        /* <DEDUP_REMOVED lines=12> */
.L_x_481:
[----:B------:R-:W-:Y:S01]  /*0980*/  @P1 LOP3.LUT R3, R4, 0xffffc000, RZ, 0xc0, !PT ;  /* 0xffffc00004031812 */ /* 0x000fe200078ec0ff */
[----:B------:R-:W-:Y:S06]  /*0990*/  @!P2 BRA `(.L_x_482) ;  /* 0x000000000014a947 */ /* 0x000fec0003800000 */
[----:B------:R-:W0:Y:S01]  /*09a0*/  LDC.64 R6, c[0x0][0x788] ;  /* 0x0001e200ff067b82 */ /* 0x000e220000000a00 */
[----:B------:R-:W-:Y:S01]  /*09b0*/  ULDC.64 UR4, c[0x0][0x208] ;  /* 0x0000820000047ab9 */ /* 0x000fe20000000a00 */
[----:B0-----:R-:W-:-:S05]  /*09c0*/  IMAD.WIDE R6, R234, 0x4, R6 ;  /* 0x00000004ea067825 */ /* 0x001fca00078e0206 */
[----:B------:R0:W5:Y:S01]  /*09d0*/  LDG.E R0, desc[UR4][R6.64] ;  /* 0x0000000406007981 */ /* 0x000162000c1e1900 */
[----:B------:R-:W-:Y:S05]  /*09e0*/  BRA `(.L_x_483) ;  /* 0x0000000000287947 */ /* 0x000fea0003800000 */
.L_x_482:
        /* <DEDUP_REMOVED lines=10> */
.L_x_483:
[----:B-----5:R-:W-:Y:S01]  /*0a90*/  VIADD R4, R5, 0x3f ;  /* 0x0000003f05047836 */ /* 0x020fe20000000000 */
[----:B------:R-:W-:Y:S01]  /*0aa0*/  ISETP.GE.AND P2, PT, R2, RZ, PT ;  /* 0x000000ff0200720c */ /* 0x000fe20003f46270 */
[----:B------:R-:W-:Y:S01]  /*0ab0*/  ULDC UR4, c[0x0][0x74c] ;  /* 0x0001d30000047ab9 */ /* 0x000fe20000000800 */
[----:B0-----:R-:W-:Y:S02]  /*0ac0*/  IADD3 R6, R11, R5, -R0 ;  /* 0x000000050b067210 */ /* 0x001fe40007ffe800 */
[----:B------:R-:W-:Y:S02]  /*0ad0*/  SHF.R.S32.HI R7, RZ, 0x1f, R4 ;  /* 0x0000001fff077819 */ /* 0x000fe40000011404 */
[----:B------:R-:W-:Y:S01]  /*0ae0*/  PLOP3.LUT P0, PT, PT, PT, PT, 0x80, 0x0 ;  /* 0x000000000000781c */ /* 0x000fe20003f0f070 */
[----:B------:R-:W-:Y:S01]  /*0af0*/  VIADD R6, R6, -UR4 ;  /* 0x8000000406067c36 */ /* 0x000fe20008000000 */
[----:B------:R-:W-:-:S04]  /*0b00*/  LEA.HI R7, R7, R4, RZ, 0x6 ;  /* 0x0000000407077211 */ /* 0x000fc800078f30ff */
[----:B------:R-:W-:Y:S02]  /*0b10*/  SHF.R.S32.HI R7, RZ, 0x6, R7 ;  /* 0x00000006ff077819 */ /* 0x000fe40000011407 */
[----:B------:R-:W-:Y:S02]  /*0b20*/  SHF.R.S32.HI R9, RZ, 0x1f, R6 ;  /* 0x0000001fff097819 */ /* 0x000fe40000011406 */
[----:B------:R-:W-:Y:S02]  /*0b30*/  R2UR UR61, R7 ;  /* 0x00000000073d72ca */ /* 0x000fe400000e0000 */
[----:B------:R-:W-:Y:S01]  /*0b40*/  LEA.HI R9, R9, R6, RZ, 0x6 ;  /* 0x0000000609097211 */ /* 0x000fe200078f30ff */
[----:B------:R-:W-:-:S12]  /*0b50*/  @!P2 BRA `(.L_x_484) ;  /* 0x000000000024a947 */ /* 0x000fd80003800000 */
[----:B------:R-:W-:Y:S01]  /*0b60*/  IADD3 R4, -R0, 0x8f, R5 ;  /* 0x0000008f00047810 */ /* 0x000fe20007ffe105 */
[----:B------:R-:W-:-:S03]  /*0b70*/  ULDC UR4, c[0x0][0x748] ;  /* 0x0001d20000047ab9 */ /* 0x000fc60000000800 */
[----:B------:R-:W-:-:S04]  /*0b80*/  IADD3 R4, R4, UR4, R11 ;  /* 0x0000000404047c10 */ /* 0x000fc8000fffe00b */
[----:B------:R-:W-:-:S04]  /*0b90*/  SHF.R.S32.HI R7, RZ, 0x1f, R4 ;  /* 0x0000001fff077819 */ /* 0x000fc80000011404 */
[----:B------:R-:W-:-:S04]  /*0ba0*/  LEA.HI R7, R7, R4, RZ, 0x6 ;  /* 0x0000000407077211 */ /* 0x000fc800078f30ff */
[----:B------:R-:W-:-:S04]  /*0bb0*/  SHF.R.S32.HI R7, RZ, 0x6, R7 ;  /* 0x00000006ff077819 */ /* 0x000fc80000011407 */
[----:B------:R-:W-:-:S13]  /*0bc0*/  R2UR UR4, R7 ;  /* 0x00000000070472ca */ /* 0x000fda00000e0000 */
[----:B------:R-:W-:-:S04]  /*0bd0*/  UISETP.LT.AND UP0, UPT, UR61, UR4, UPT ;  /* 0x000000043d00728c */ /* 0x000fc8000bf01270 */
[----:B------:R-:W-:-:S12]  /*0be0*/  USEL UR61, UR61, UR4, UP0 ;  /* 0x000000043d3d7287 */ /* 0x000fd80008000000 */
.L_x_484:
[----:B------:R-:W-:Y:S02]  /*0bf0*/  SHF.R.S32.HI R9, RZ, 0x6, R9 ;  /* 0x00000006ff097819 */ /* 0x000fe40000011409 */
[----:B------:R-:W-:Y:S02]  /*0c00*/  CS2R R134, SRZ ;  /* 0x0000000000867805 */ /* 0x000fe4000001ff00 */
[----:B------:R-:W-:Y:S02]  /*0c10*/  CS2R R132, SRZ ;  /* 0x0000000000847805 */ /* 0x000fe4000001ff00 */
[----:B------:R-:W-:Y:S02]  /*0c20*/  CS2R R130, SRZ ;  /* 0x0000000000827805 */ /* 0x000fe4000001ff00 */
[----:B------:R-:W-:Y:S02]  /*0c30*/  VIMNMX R9, RZ, R9, !PT ;  /* 0x00000009ff097248 */ /* 0x000fe40007fe0100 */
[----:B------:R-:W-:-:S02]  /*0c40*/  CS2R R128, SRZ ;  /* 0x0000000000807805 */ /* 0x000fc4000001ff00 */
[----:B------:R-:W-:Y:S02]  /*0c50*/  CS2R R94, SRZ ;  /* 0x00000000005e7805 */ /* 0x000fe4000001ff00 */
[----:B------:R-:W-:Y:S02]  /*0c60*/  CS2R R92, SRZ ;  /* 0x00000000005c7805 */ /* 0x000fe4000001ff00 */
[----:B------:R-:W-:Y:S02]  /*0c70*/  ISETP.LT.AND P2, PT, R9, UR61, PT ;  /* 0x0000003d09007c0c */ /* 0x000fe4000bf41270 */
        /* <DEDUP_REMOVED lines=73> */
[----:B------:R-:W-:Y:S01]  /*1110*/  CS2R R136, SRZ ;  /* 0x0000000000887805 */ /* 0x000fe2000001ff00 */
[----:B------:R-:W-:Y:S06]  /*1120*/  @!P2 BRA `(.L_x_485) ;  /* 0x0000008000e8a947 */ /* 0x000fec0003800000 */
[----:B------:R-:W0:Y:S01]  /*1130*/  S2R R4, SR_CgaCtaId ;  /* 0x0000000000047919 */ /* 0x000e220000008800 */
[----:B------:R-:W-:Y:S01]  /*1140*/  MOV R17, 0x400 ;  /* 0x0000040000117802 */ /* 0x000fe20000000f00 */
[----:B------:R-:W-:Y:S01]  /*1150*/  VIADD R21, R21, 0xffffff80 ;  /* 0xffffff8015157836 */ /* 0x000fe20000000000 */
[----:B------:R-:W-:Y:S02]  /*1160*/  SHF.L.U32 R12, RZ, 0x1f, RZ ;  /* 0x0000001fff0c7819 */ /* 0x000fe400000006ff */
[----:B0-----:R-:W-:Y:S02]  /*1170*/  LEA R17, R4, R17, 0x18 ;  /* 0x0000001104117211 */ /* 0x001fe400078ec0ff */
[----:B------:R-:W-:Y:S02]  /*1180*/  SHF.R.S32.HI R4, RZ, 0x1f, R21 ;  /* 0x0000001fff047819 */ /* 0x000fe40000011415 */
[----:B------:R-:W0:Y:S02]  /*1190*/  SYNCS.PHASECHK.TRANS64.TRYWAIT P0, [R17+URZ+0x31600], R12 ;  /* 0x0316000c110075a7 */ /* 0x000e24000800017f */
[----:B------:R-:W-:-:S02]  /*11a0*/  LEA.HI R6, R4, R21, RZ, 0x7 ;  /* 0x0000001504067211 */ /* 0x000fc400078f38ff */
[CC--:B------:R-:W-:Y:S02]  /*11b0*/  LEA.HI R10, R4.reuse, R21.reuse, RZ, 0x5 ;  /* 0x00000015040a7211 */ /* 0x0c0fe400078f28ff */
[----:B------:R-:W-:Y:S02]  /*11c0*/  SHF.R.S32.HI R7, RZ, 0x7, R6 ;  /* 0x00000007ff077819 */ /* 0x000fe40000011406 */
[----:B------:R-:W-:-:S03]  /*11d0*/  LEA.HI R4, R4, R21, RZ, 0x4 ;  /* 0x0000001504047211 */ /* 0x000fc600078f20ff */
[----:B------:R1:W2:Y:S02]  /*11e0*/  SHFL.IDX PT, R8, R7, RZ, 0x1f ;  /* 0x00001fff07087589 */ /* 0x0002a400000e0000 */
[----:B012---:R-:W-:Y:S05]  /*11f0*/  @P0 BRA `(.L_x_486) ;  /* 0x0000000000080947 */ /* 0x007fea0003800000 */
[----:B------:R-:W0:Y:S02]  /*1200*/  SYNCS.PHASECHK.TRANS64.TRYWAIT P0, [R17+URZ+0x31600], R12 ;  /* 0x0316000c110075a7 */ /* 0x000e24000800017f */
[----:B0-----:R-:W-:Y:S05]  /*1210*/  @!P0 BRA `(.L_x_487) ;  /* 0x000000e8003c8947 */ /* 0x001fea0003800000 */
.L_x_486:
[----:B------:R-:W2:Y:S01]  /*1220*/  LDL R11, [R1] ;  /* 0x00000000010b7983 */ /* 0x000ea20000100800 */
[----:B------:R-:W-:Y:S01]  /*1230*/  LOP3.LUT R6, R6, 0xffffff80, RZ, 0xc0, !PT ;  /* 0xffffff8006067812 */ /* 0x000fe200078ec0ff */
[----:B------:R-:W1:Y:S01]  /*1240*/  S2UR UR4, SR_CTAID.Y ;  /* 0x00000000000479c3 */ /* 0x000e620000002600 */
[----:B------:R-:W-:Y:S01]  /*1250*/  LOP3.LUT R4, R4, 0xffffff0, RZ, 0xc0, !PT ;  /* 0x0ffffff004047812 */ /* 0x000fe200078ec0ff */
[----:B------:R-:W-:Y:S01]  /*1260*/  IMAD R20, R2, -0x50, RZ ;  /* 0xffffffb002147824 */ /* 0x000fe200078e02ff */
[----:B0-----:R-:W-:Y:S01]  /*1270*/  SHF.R.S32.HI R12, RZ, 0x5, R10 ;  /* 0x00000005ff0c7819 */ /* 0x001fe2000001140a */
[----:B------:R-:W-:Y:S01]  /*1280*/  IMAD.IADD R230, R0, 0x1, -R5 ;  /* 0x0000000100e67824 */ /* 0x000fe200078e0a05 */
[----:B------:R-:W-:Y:S01]  /*1290*/  SEL R229, R234, RZ, !P1 ;  /* 0x000000ffeae57207 */ /* 0x000fe20004800000 */
[----:B------:R-:W-:Y:S01]  /*12a0*/  IMAD.IADD R4, R21, 0x1, -R4 ;  /* 0x0000000115047824 */ /* 0x000fe200078e0a04 */
[----:B------:R-:W-:Y:S01]  /*12b0*/  CS2R R134, SRZ ;  /* 0x0000000000867805 */ /* 0x000fe2000001ff00 */
[----:B------:R-:W0:Y:S01]  /*12c0*/  LDC.64 R18, c[0x0][0x2d8] ;  /* 0x0000b600ff127b82 */ /* 0x000e220000000a00 */
[----:B------:R-:W-:Y:S01]  /*12d0*/  IMAD.IADD R232, R20, 0x1, R0 ;  /* 0x0000000114e87824 */ /* 0x000fe200078e0200 */
[----:B------:R-:W-:Y:S01]  /*12e0*/  CS2R R132, SRZ ;  /* 0x0000000000847805 */ /* 0x000fe2000001ff00 */
[----:B------:R-:W-:Y:S01]  /*12f0*/  IMAD R16, R7, 0x40, R4 ;  /* 0x0000004007107824 */ /* 0x000fe200078e0204 */
[----:B------:R-:W-:Y:S01]  /*1300*/  LEA.HI R4, R8, R8, RZ, 0x1 ;  /* 0x0000000808047211 */ /* 0x000fe200078f08ff */
        /* <DEDUP_REMOVED lines=11> */
[----:B-1----:R-:W-:Y:S01]  /*13c0*/  USHF.R.S32.HI UR5, URZ, 0x1f, UR4 ;  /* 0x0000001f3f057899 */ /* 0x002fe20008011404 */
        /* <DEDUP_REMOVED lines=68> */
[----:B------:R-:W-:Y:S01]  /*1810*/  UMOV UR60, URZ ;  /* 0x0000003f003c7c82 */ /* 0x000fe20008000000 */
[----:B--2---:R-:W-:-:S02]  /*1820*/  R2UR UR6, R11 ;  /* 0x000000000b0672ca */ /* 0x004fc400000e0000 */
[----:B------:R-:W-:Y:S01]  /*1830*/  SHF.R.S32.HI R11, RZ, 0x1f, R10 ;  /* 0x0000001fff0b7819 */ /* 0x000fe2000001140a */
[----:B------:R-:W-:Y:S01]  /*1840*/  IMAD.IADD R10, R21, 0x1, -R6 ;  /* 0x00000001150a7824 */ /* 0x000fe200078e0a06 */
[----:B------:R-:W-:Y:S02]  /*1850*/  LEA.HI R6, R7, R7, RZ, 0x1 ;  /* 0x0000000707067211 */ /* 0x000fe400078f08ff */
[----:B------:R-:W-:Y:S02]  /*1860*/  LEA.HI R11, R11, R12, RZ, 0x2 ;  /* 0x0000000c0b0b7211 */ /* 0x000fe400078f10ff */
[----:B------:R-:W-:Y:S02]  /*1870*/  LOP3.LUT R6, R6, 0x1ffffffe, RZ, 0xc0, !PT ;  /* 0x1ffffffe06067812 */ /* 0x000fe400078ec0ff */
[----:B------:R-:W-:Y:S02]  /*1880*/  LOP3.LUT R13, R11, 0xfffffc, RZ, 0xc0, !PT ;  /* 0x00fffffc0b0d7812 */ /* 0x000fe400078ec0ff */
[----:B------:R-:W-:Y:S01]  /*1890*/  SHF.R.S32.HI R11, RZ, 0x1f, R10 ;  /* 0x0000001fff0b7819 */ /* 0x000fe2000001140a */
[----:B------:R-:W-:-:S02]  /*18a0*/  IMAD.IADD R14, R7, 0x1, -R6 ;  /* 0x00000001070e7824 */ /* 0x000fc400078e0a06 */
[----:B------:R-:W-:Y:S01]  /*18b0*/  IMAD R6, R7, 0x800, R10 ;  /* 0x0000080007067824 */ /* 0x000fe200078e020a */
[----:B------:R-:W-:Y:S01]  /*18c0*/  LOP3.LUT R7, R4, 0xfffffffe, RZ, 0xc0, !PT ;  /* 0xfffffffe04077812 */ /* 0x000fe200078ec0ff */
[----:B------:R-:W-:Y:S02]  /*18d0*/  IMAD.IADD R13, R12, 0x1, -R13 ;  /* 0x000000010c0d7824 */ /* 0x000fe400078e0a0d */
[----:B------:R-:W-:Y:S02]  /*18e0*/  IMAD.SHL.U32 R6, R6, 0x4, RZ ;  /* 0x0000000406067824 */ /* 0x000fe400078e00ff */
[----:B------:R-:W-:Y:S01]  /*18f0*/  IMAD.IADD R4, R8, 0x1, -R7 ;  /* 0x0000000108047824 */ /* 0x000fe200078e0a07 */
[----:B------:R-:W-:Y:S01]  /*1900*/  LEA.HI R7, R11, R10, RZ, 0x2 ;  /* 0x0000000a0b077211 */ /* 0x000fe200078f10ff */
[----:B------:R-:W-:Y:S01]  /*1910*/  IMAD R16, R13, 0x10, R16 ;  /* 0x000000100d107824 */ /* 0x000fe200078e0210 */
[----:B------:R-:W-:Y:S02]  /*1920*/  SHF.R.S32.HI R12, RZ, 0x1f, R6 ;  /* 0x0000001fff0c7819 */ /* 0x000fe40000011406 */
[----:B------:R-:W-:Y:S01]  /*1930*/  IADD3 R6, P0, R6, R3, RZ ;  /* 0x0000000306067210 */ /* 0x000fe20007f1e0ff */
[----:B------:R-:W-:Y:S01]  /*1940*/  IMAD.SHL.U32 R0, R16, 0x8, RZ ;  /* 0x0000000810007824 */ /* 0x000fe200078e00ff */
[----:B------:R-:W-:-:S02]  /*1950*/  SHF.R.S32.HI R8, RZ, 0x2, R7 ;  /* 0x00000002ff087819 */ /* 0x000fc40000011407 */
[----:B------:R-:W-:Y:S01]  /*1960*/  SHF.R.S32.HI R13, RZ, 0x1f, R7 ;  /* 0x0000001fff0d7819 */ /* 0x000fe20000011407 */
[----:B------:R-:W-:Y:S01]  /*1970*/  IMAD R0, R0, 0x2, R17 ;  /* 0x0000000200007824 */ /* 0x000fe200078e0211 */
[----:B------:R-:W-:Y:S02]  /*1980*/  LOP3.LUT R15, R7, 0x7ffffffc, RZ, 0xc0, !PT ;  /* 0x7ffffffc070f7812 */ /* 0x000fe400078ec0ff */
[----:B------:R-:W-:Y:S02]  /*1990*/  LEA.HI.X.SX32 R7, R3, R12, 0x1, P0 ;  /* 0x0000000c03077211 */ /* 0x000fe400000f0eff */
[----:B------:R-:W-:Y:S01]  /*19a0*/  LEA.HI R13, R13, R8, RZ, 0x3 ;  /* 0x000000080d0d7211 */ /* 0x000fe200078f18ff */
[----:B------:R-:W-:Y:S01]  /*19b0*/  IMAD.IADD R15, R10, 0x1, -R15 ;  /* 0x000000010a0f7824 */ /* 0x000fe200078e0a0f */
[----:B------:R-:W-:Y:S01]  /*19c0*/  SHF.R.S32.HI R3, RZ, 0x1f, R234 ;  /* 0x0000001fff037819 */ /* 0x000fe200000114ea */
[----:B0-----:R-:W-:Y:S01]  /*19d0*/  IMAD.WIDE.U32 R6, R18, UR4, R6 ;  /* 0x0000000412067c25 */ /* 0x001fe2000f8e0006 */
[----:B------:R-:W-:-:S02]  /*19e0*/  LEA.HI R11, R11, R10, RZ, 0x5 ;  /* 0x0000000a0b0b7211 */ /* 0x000fc400078f28ff */
[----:B------:R-:W-:Y:S01]  /*19f0*/  LOP3.LUT R13, R13, 0xfffffff8, RZ, 0xc0, !PT ;  /* 0xfffffff80d0d7812 */ /* 0x000fe200078ec0ff */
[----:B------:R-:W-:Y:S01]  /*1a00*/  IMAD R10, R18, UR5, RZ ;  /* 0x00000005120a7c24 */ /* 0x000fe2000f8e02ff */
[----:B------:R-:W-:Y:S01]  /*1a10*/  SEL R3, R3, RZ, !P1 ;  /* 0x000000ff03037207 */ /* 0x000fe20004800000 */
[----:B------:R-:W-:Y:S01]  /*1a20*/  IMAD R14, R14, 0x4, R15 ;  /* 0x000000040e0e7824 */ /* 0x000fe200078e020f */
[----:B------:R-:W-:Y:S01]  /*1a30*/  SHF.R.S32.HI R11, RZ, 0x5, R11 ;  /* 0x00000005ff0b7819 */ /* 0x000fe2000001140b */
[----:B------:R-:W-:Y:S01]  /*1a40*/  IMAD R19, R19, UR4, R10 ;  /* 0x0000000413137c24 */ /* 0x000fe2000f8e020a */
[----:B------:R-:W-:Y:S01]  /*1a50*/  ULDC.64 UR4, c[0x0][0x2e0] ;  /* 0x0000b80000047ab9 */ /* 0x000fe20000000a00 */
[----:B------:R-:W-:Y:S02]  /*1a60*/  IMAD.IADD R18, R8, 0x1, -R13 ;  /* 0x0000000108127824 */ /* 0x000fe400078e0a0d */
[----:B------:R-:W-:Y:S02]  /*1a70*/  IMAD R8, R3, UR4, RZ ;  /* 0x0000000403087c24 */ /* 0x000fe4000f8e02ff */
[----:B------:R-:W-:-:S02]  /*1a80*/  IMAD.IADD R7, R7, 0x1, R19 ;  /* 0x0000000107077824 */ /* 0x000fc400078e0213 */
[C---:B------:R-:W-:Y:S02]  /*1a90*/  IMAD R235, R229.reuse, UR5, R8 ;  /* 0x00000005e5eb7c24 */ /* 0x040fe4000f8e0208 */
[----:B------:R-:W-:Y:S01]  /*1aa0*/  IMAD.WIDE.U32 R228, R229, UR4, R6 ;  /* 0x00000004e5e47c25 */ /* 0x000fe2000f8e0006 */
[----:B------:R-:W-:Y:S01]  /*1ab0*/  ULOP3.LUT UR4, UR6, 0x1, URZ, 0xfc, !UPT ;  /* 0x0000000106047892 */ /* 0x000fe2000f8efc3f */
[----:B------:R-:W-:Y:S02]  /*1ac0*/  IADD3 R6, -R5, 0x1, R232 ;  /* 0x0000000105067810 */ /* 0x000fe40007ffe1e8 */
[----:B------:R-:W-:Y:S02]  /*1ad0*/  IMAD.SHL.U32 R233, R14, 0x2, RZ ;  /* 0x000000020ee97824 */ /* 0x000fe400078e00ff */
[----:B------:R-:W-:Y:S02]  /*1ae0*/  IMAD R18, R11, 0x10, R18 ;  /* 0x000000100b127824 */ /* 0x000fe400078e0212 */
[----:B------:R-:W-:-:S02]  /*1af0*/  IMAD.IADD R232, R232, 0x1, -R233 ;  /* 0x00000001e8e87824 */ /* 0x000fc400078e0ae9 */
[----:B------:R-:W-:Y:S02]  /*1b00*/  IMAD.IADD R231, R6, 0x1, -R233 ;  /* 0x0000000106e77824 */ /* 0x000fe400078e0ae9 */
[----:B------:R-:W-:Y:S02]  /*1b10*/  IMAD.MOV.U32 R3, RZ, RZ, R9 ;  /* 0x000000ffff037224 */ /* 0x000fe400078e0009 */
[----:B------:R-:W-:Y:S02]  /*1b20*/  IMAD.MOV.U32 R19, RZ, RZ, RZ ;  /* 0x000000ffff137224 */ /* 0x000fe400078e00ff */
[----:B------:R-:W-:Y:S02]  /*1b30*/  IMAD.U32 R236, RZ, RZ, UR4 ;  /* 0x00000004ffec7e24 */ /* 0x000fe4000f8e00ff */
[----:B------:R-:W-:Y:S02]  /*1b40*/  IMAD.IADD R233, R20, 0x1, -R233 ;  /* 0x0000000114e97824 */ /* 0x000fe400078e0ae9 */
[----:B------:R-:W-:-:S07]  /*1b50*/  IMAD.IADD R235, R229, 0x1, R235 ;  /* 0x00000001e5eb7824 */ /* 0x000fce00078e02eb */
.L_x_506:
[----:B------:R-:W-:-:S13]  /*1b60*/  R2UR UR4, R236 ;  /* 0x00000000ec0472ca */ /* 0x000fda00000e0000 */
[----:B------:R-:W-:-:S06]  /*1b70*/  UISETP.NE.AND UP0, UPT, UR4, 0x3, UPT ;  /* 0x000000030400788c */ /* 0x000fcc000bf05270 */
[----:B------:R-:W-:-:S13]  /*1b80*/  PLOP3.LUT P0, PT, PT, PT, UP0, 0x40, 0x0 ;  /* 0x000000000000781c */ /* 0x000fda0003f0e808 */
[----:B0-----:R-:W-:Y:S05]  /*1b90*/  @P0 BRA `(.L_x_488) ;  /* 0x0000000000040947 */ /* 0x001fea0003800000 */
[----:B------:R-:W-:Y:S01]  /*1ba0*/  BPT.TRAP 0x1 ;  /* 0x000000040000795c */ /* 0x000fe20000300000 */
.L_x_488:
[----:B------:R-:W-:Y:S01]  /*1bb0*/  PLOP3.LUT P1, PT, PT, PT, UP0, 0x40, 0x0 ;  /* 0x000000000000781c */ /* 0x000fe20003f2e808 */
[----:B------:R-:W-:Y:S01]  /*1bc0*/  IMAD R16, R2, 0x8, R17 ;  /* 0x0000000802107824 */ /* 0x000fe200078e0211 */
[----:B------:R-:W-:-:S04]  /*1bd0*/  SHF.L.U32 R9, R19, 0x1f, RZ ;  /* 0x0000001f13097819 */ /* 0x000fc800000006ff */
[----:B------:R0:W1:Y:S07]  /*1be0*/  SYNCS.PHASECHK.TRANS64.TRYWAIT P0, [R16+URZ+0x31610], R9 ;  /* 0x03161009100075a7 */ /* 0x00006e000800017f */
[----:B------:R-:W-:Y:S05]  /*1bf0*/  @P1 BRA `(.L_x_489) ;  /* 0x0000000000041947 */ /* 0x000fea0003800000 */
[----:B------:R-:W-:Y:S01]  /*1c00*/  BPT.TRAP 0x1 ;  /* 0x000000040000795c */ /* 0x000fe20000300000 */
.L_x_489:
        /* <DEDUP_REMOVED lines=11> */
.L_x_490:
[----:B------:R-:W-:Y:S01]  /*1cc0*/  IMAD R6, R2, 0x800, R11 ;  /* 0x0000080002067824 */ /* 0x000fe200078e020b */
[C---:B------:R-:W-:Y:S01]  /*1cd0*/  R2UR UR6, R5.reuse ;  /* 0x00000000050672ca */ /* 0x040fe200000e0000 */
[C---:B------:R-:W-:Y:S01]  /*1ce0*/  VIADD R8, R5.reuse, 0x80 ;  /* 0x0000008005087836 */ /* 0x040fe20000000000 */
[----:B------:R-:W-:Y:S01]  /*1cf0*/  WARPGROUP.ARRIVE ;  /* 0x00000000000079c5 */ /* 0x000fe20000000000 */
[C---:B01----:R-:W-:Y:S01]  /*1d00*/  VIADD R9, R5.reuse, 0x100 ;  /* 0x0000010005097836 */ /* 0x043fe20000000000 */
        /* <DEDUP_REMOVED lines=417> */
[----:B------:R0:W1:Y:S04]  /*3720*/  LDS R6, [R8+0x2c100] ;  /* 0x02c1000008067984 */ /* 0x0000680000000800 */
[----:B------:R0:W2:Y:S01]  /*3730*/  LDS R5, [R8+0x2c120] ;  /* 0x02c1200008057984 */ /* 0x0000a20000000800 */
        /* <DEDUP_REMOVED lines=13> */
[----:B0-----:R-:W-:Y:S05]  /*3810*/  @P0 BRA `(.L_x_492) ;  /* 0x0000000000040947 */ /* 0x001fea0003800000 */
[----:B------:R-:W-:Y:S01]  /*3820*/  BPT.TRAP 0x1 ;  /* 0x000000040000795c */ /* 0x000fe20000300000 */
.L_x_492:
[----:B------:R-:W-:Y:S01]  /*3830*/  PLOP3.LUT P1, PT, PT, PT, UP0, 0x40, 0x0 ;  /* 0x000000000000781c */ /* 0x000fe20003f2e808 */
[----:B------:R-:W-:-:S05]  /*3840*/  IMAD.U32 R10, RZ, RZ, UR60 ;  /* 0x0000003cff0a7e24 */ /* 0x000fca000f8e00ff */
[----:B------:R-:W-:-:S04]  /*3850*/  SHF.L.U32 R10, R10, 0x1f, RZ ;  /* 0x0000001f0a0a7819 */ /* 0x000fc800000006ff */
[----:B------:R0:W3:Y:S03]  /*3860*/  SYNCS.PHASECHK.TRANS64.TRYWAIT P0, [R17+URZ+0x31630], R10 ;  /* 0x0316300a110075a7 */ /* 0x0000e6000800017f */
[----:B------:R-:W-:Y:S05]  /*3870*/  @P1 BRA `(.L_x_493) ;  /* 0x0000000000041947 */ /* 0x000fea0003800000 */
[----:B------:R-:W-:Y:S01]  /*3880*/  BPT.TRAP 0x1 ;  /* 0x000000040000795c */ /* 0x000fe20000300000 */
.L_x_493:
        /* <DEDUP_REMOVED lines=11> */
.L_x_494:
        /* <DEDUP_REMOVED lines=420> */
[----:B------:R-:W-:Y:S01]  /*5380*/  UMOV UR7, 0x40000000 ;  /* 0x4000000000077882 */ /* 0x000fe20000000000 */
[----:B------:R-:W-:Y:S01]  /*5390*/  ULDC UR8, c[0x0][0x75c] ;  /* 0x0001d70000087ab9 */ /* 0x000fe20000000800 */
[----:B------:R-:W-:Y:S01]  /*53a0*/  HGMMA.64x8x16.F32 R48, gdesc[UR4], R48 ;  /* 0x00000000043079f0 */ /* 0x000fe20008700830 */
[----:B------:R-:W-:Y:S01]  /*53b0*/  UMOV UR6, UR9 ;  /* 0x0000000900067c82 */ /* 0x000fe20008000000 */
[----:B------:R-:W-:Y:S02]  /*53c0*/  UMOV UR7, 0x40000000 ;  /* 0x4000000000077882 */ /* 0x000fe40000000000 */
[----:B------:R-:W-:Y:S02]  /*53d0*/  HGMMA.64x8x16.F32 R52, gdesc[UR4], R52 ;  /* 0x00000000043479f0 */ /* 0x000fe40008700834 */
[----:B------:R-:W-:Y:S01]  /*53e0*/  UMOV UR6, UR10 ;  /* 0x0000000a00067c82 */ /* 0x000fe20008000000 */
[----:B------:R-:W-:-:S02]  /*53f0*/  UMOV UR7, 0x40000000 ;  /* 0x4000000000077882 */ /* 0x000fc40000000000 */
[----:B------:R-:W-:Y:S01]  /*5400*/  HGMMA.64x8x16.F32 R216, gdesc[UR4], R216 ;  /* 0x0000000004d879f0 */ /* 0x000fe200087008d8 */
[----:B------:R-:W-:Y:S01]  /*5410*/  UMOV UR6, UR11 ;  /* 0x0000000b00067c82 */ /* 0x000fe20008000000 */
[----:B------:R-:W-:Y:S02]  /*5420*/  UMOV UR7, 0x40000000 ;  /* 0x4000000000077882 */ /* 0x000fe40000000000 */
[----:B------:R-:W-:Y:S01]  /*5430*/  HGMMA.64x8x16.F32 R220, gdesc[UR4], R220, gsb0 ;  /* 0x0000000004dc79f0 */ /* 0x000fe200080008dc */
[----:B------:R-:W-:Y:S01]  /*5440*/  ULDC UR6, c[0x0][0x750] ;  /* 0x0001d40000067ab9 */ /* 0x000fe20000000800 */
[----:B------:R-:W-:Y:S01]  /*5450*/  ULDC.64 UR4, c[0x0][0x748] ;  /* 0x0001d20000047ab9 */ /* 0x000fe20000000a00 */
[----:B------:R-:W-:Y:S01]  /*5460*/  UISETP.GE.AND UP1, UPT, UR6, 0x1, UPT ;  /* 0x000000010600788c */ /* 0x000fe2000bf26270 */
[----:B------:R-:W-:Y:S02]  /*5470*/  WARPGROUP.DEPBAR.LE gsb0, 0x1 ;  /* 0x00008000000079c5 */ /* 0x000fe40000010100 */
        /* <DEDUP_REMOVED lines=21> */
[----:B------:R-:W0:Y:S01]  /*55d0*/  MUFU.TANH R7, R7 ;  /* 0x0000000700077308 */ /* 0x000e220000002400 */
[----:B------:R-:W-:Y:S01]  /*55e0*/  ULOP3.LUT UR4, URZ, UR4, URZ, 0x33, !UPT ;  /* 0x000000043f047292 */ /* 0x000fe2000f8e333f */
[----:B------:R-:W-:-:S02]  /*55f0*/  VIADD R35, R231, UR5 ;  /* 0x00000005e7237c36 */ /* 0x000fc40008000000 */
[----:B------:R-:W-:-:S03]  /*5600*/  IMAD R31, R3, 0x40, R18 ;  /* 0x00000040031f7824 */ /* 0x000fc600078e0212 */
[----:B------:R-:W-:Y:S01]  /*5610*/  VIADD R32, R231, UR4 ;  /* 0x00000004e7207c36 */ /* 0x000fe20008000000 */
[----:B------:R-:W3:Y:S01]  /*5620*/  MUFU.TANH R8, R8 ;  /* 0x0000000800087308 */ /* 0x000ee20000002400 */
[C---:B------:R-:W-:Y:S02]  /*5630*/  VIADDMNMX R225, R31.reuse, R35, R232, PT ;  /* 0x000000231fe17246 */ /* 0x040fe400038001e8 */
[----:B------:R-:W-:-:S05]  /*5640*/  IMAD.IADD R37, R31, 0x1, R32 ;  /* 0x000000011f257824 */ /* 0x000fca00078e0220 */
[----:B------:R-:W4:Y:S08]  /*5650*/  MUFU.TANH R9, R9 ;  /* 0x0000000900097308 */ /* 0x000f300000002400 */
[----:B------:R-:W0:Y:S08]  /*5660*/  MUFU.TANH R10, R10 ;  /* 0x0000000a000a7308 */ /* 0x000e300000002400 */
        /* <DEDUP_REMOVED lines=15> */
[----:B------:R-:W0:Y:S01]  /*5760*/  MUFU.TANH R33, R33 ;  /* 0x0000002100217308 */ /* 0x000e220000002400 */
[----:B---34-:R-:W-:Y:S05]  /*5770*/  @!P1 BRA `(.L_x_496) ;  /* 0x00000000005c9947 */ /* 0x018fea0003800000 */
[----:B------:R-:W-:Y:S01]  /*5780*/  IMAD.IADD R30, R230, 0x1, R31 ;  /* 0x00000001e61e7824 */ /* 0x000fe200078e021f */
[----:B------:R-:W-:Y:S04]  /*5790*/  BSSY B1, `(.L_x_497) ;  /* 0x0000012000017945 */ /* 0x000fe80003800000 */
        /* <DEDUP_REMOVED lines=11> */
.L_x_498:
[----:B------:R-:W-:-:S06]  /*5850*/  UISETP.NE.AND UP1, UPT, UR6, 0x1, UPT ;  /* 0x000000010600788c */ /* 0x000fcc000bf25270 */
[----:B------:R-:W-:-:S05]  /*5860*/  PLOP3.LUT P0, PT, PT, PT, UP1, 0x80, 0x0 ;  /* 0x000000000000781c */ /* 0x000fca0003f0f018 */
[----:B------:R-:W-:-:S08]  /*5870*/  @UP1 ULDC UR4, c[0x0][0x754] ;  /* 0x0001d50000041ab9 */ /* 0x000fd00000000800 */
[----:B------:R-:W-:Y:S01]  /*5880*/  @P0 IMAD.HI.U32 R34, R30, UR4, RZ ;  /* 0x000000041e220c27 */ /* 0x000fe2000f8e00ff */
[----:B------:R-:W-:-:S04]  /*5890*/  @UP1 ULDC UR4, c[0x0][0x758] ;  /* 0x0001d60000041ab9 */ /* 0x000fc80000000800 */
[----:B------:R-:W-:-:S07]  /*58a0*/  @P0 SHF.R.U32.HI R30, RZ, UR4, R34 ;  /* 0x00000004ff1e0c19 */ /* 0x000fce0008011622 */
.L_x_499:
[----:B------:R-:W-:Y:S05]  /*58b0*/  BSYNC B1 ;  /* 0x0000000000017941 */ /* 0x000fea0003800000 */
.L_x_497:
[----:B------:R-:W-:-:S05]  /*58c0*/  IMAD R30, R30, UR6, R233 ;  /* 0x000000061e1e7c24 */ /* 0x000fca000f8e02e9 */
[----:B------:R-:W-:Y:S02]  /*58d0*/  VIMNMX R37, R37, R30, !PT ;  /* 0x0000001e25257248 */ /* 0x000fe40007fe0100 */
[----:B------:R-:W-:-:S07]  /*58e0*/  VIADDMNMX R225, R30, UR6, R225, PT ;  /* 0x000000061ee17c46 */ /* 0x000fce000b8001e1 */
.L_x_496:
[----:B------:R-:W-:-:S04]  /*58f0*/  VIADD R39, R31, 0x8 ;  /* 0x000000081f277836 */ /* 0x000fc80000000000 */
[----:B------:R-:W-:Y:S01]  /*5900*/  IMAD.IADD R31, R32, 0x1, R39 ;  /* 0x00000001201f7824 */ /* 0x000fe200078e0227 */
[----:B------:R-:W-:Y:S01]  /*5910*/  VIADDMNMX R224, R39, R35, R232, PT ;  /* 0x0000002327e07246 */ /* 0x000fe200038001e8 */
[----:B------:R-:W-:Y:S06]  /*5920*/  @!P1 BRA `(.L_x_500) ;  /* 0x00000000005c9947 */ /* 0x000fec0003800000 */
        /* <DEDUP_REMOVED lines=13> */
.L_x_502:
[----:B------:R-:W-:-:S06]  /*5a00*/  UISETP.NE.AND UP1, UPT, UR6, 0x1, UPT ;  /* 0x000000010600788c */ /* 0x000fcc000bf25270 */
[----:B------:R-:W-:-:S05]  /*5a10*/  PLOP3.LUT P0, PT, PT, PT, UP1, 0x80, 0x0 ;  /* 0x000000000000781c */ /* 0x000fca0003f0f018 */
[----:B------:R-:W-:-:S08]  /*5a20*/  @UP1 ULDC UR4, c[0x0][0x754] ;  /* 0x0001d50000041ab9 */ /* 0x000fd00000000800 */
[----:B------:R-:W-:Y:S01]  /*5a30*/  @P0 IMAD.HI.U32 R32, R30, UR4, RZ ;  /* 0x000000041e200c27 */ /* 0x000fe2000f8e00ff */
[----:B------:R-:W-:-:S04]  /*5a40*/  @UP1 ULDC UR4, c[0x0][0x758] ;  /* 0x0001d60000041ab9 */ /* 0x000fc80000000800 */
[----:B------:R-:W-:-:S07]  /*5a50*/  @P0 SHF.R.U32.HI R30, RZ, UR4, R32 ;  /* 0x00000004ff1e0c19 */ /* 0x000fce0008011620 */
.L_x_503:
[----:B------:R-:W-:Y:S05]  /*5a60*/  BSYNC B1 ;  /* 0x0000000000017941 */ /* 0x000fea0003800000 */
.L_x_501:
[----:B------:R-:W-:-:S05]  /*5a70*/  IMAD R30, R30, UR6, R233 ;  /* 0x000000061e1e7c24 */ /* 0x000fca000f8e02e9 */
[----:B------:R-:W-:Y:S02]  /*5a80*/  VIMNMX R31, R31, R30, !PT ;  /* 0x0000001e1f1f7248 */ /* 0x000fe40007fe0100 */
[----:B------:R-:W-:-:S07]  /*5a90*/  VIADDMNMX R224, R30, UR6, R224, PT ;  /* 0x000000061ee07c46 */ /* 0x000fce000b8001e0 */
.L_x_500:
[----:B------:R-:W3:Y:S01]  /*5aa0*/  S2R R227, SR_CTAID.X ;  /* 0x0000000000e37919 */ /* 0x000ee20000002500 */
[----:B------:R-:W-:Y:S01]  /*5ab0*/  LOP3.LUT R42, R42, 0xffffffef, RZ, 0xc0, !PT ;  /* 0xffffffef2a2a7812 */ /* 0x000fe200078ec0ff */
        /* <DEDUP_REMOVED lines=26> */
[----:B---3--:R-:W-:-:S05]  /*5c60*/  IMAD R227, R227, -0x50, RZ ;  /* 0xffffffb0e3e37824 */ /* 0x008fca00078e02ff */
        /* <DEDUP_REMOVED lines=12> */
[----:B0-----:R-:W-:Y:S01]  /*5d30*/  FSEL R41, R11, -INF , !P3 ;  /* 0xff8000000b297808 */ /* 0x001fe20005800000 */
[--C-:B-1----:R-:W-:Y:S01]  /*5d40*/  FFMA.FTZ R30, R30, UR4, -R6.reuse ;  /* 0x000000041e1e7c23 */ /* 0x102fe20008010806 */
        /* <DEDUP_REMOVED lines=9> */
[----:B------:R-:W-:Y:S01]  /*5de0*/  ISETP.LT.OR P4, PT, R225, 0x12, P4 ;  /* 0x00000012e100780c */ /* 0x000fe20002781670 */
[----:B------:R-:W-:Y:S01]  /*5df0*/  FFMA.FTZ R13, -R13, R13, 1 ;  /* 0x3f8000000d0d7423 */ /* 0x000fe2000001010d */
[----:B------:R-:W-:Y:S01]  /*5e00*/  ISETP.GT.AND P2, PT, R37, 0x21, !P0 ;  /* 0x000000212500780c */ /* 0x000fe20004744270 */
[----:B--2---:R-:W-:Y:S01]  /*5e10*/  FFMA.FTZ R226, R226, UR4, -R5 ;  /* 0x00000004e2e27c23 */ /* 0x004fe20008010805 */
[----:B------:R-:W-:-:S02]  /*5e20*/  ISETP.LT.OR P3, PT, R225, 0x21, P3 ;  /* 0x00000021e100780c */ /* 0x000fc40001f61670 */
[----:B------:R-:W-:Y:S02]  /*5e30*/  ISETP.GE.AND P5, PT, R227, 0x31, PT ;  /* 0x00000031e300780c */ /* 0x000fe40003fa6270 */
[----:B------:R-:W-:Y:S01]  /*5e40*/  FSEL R35, R12, -INF , !P4 ;  /* 0xff8000000c237808 */ /* 0x000fe20006000000 */
[----:B------:R-:W-:Y:S01]  /*5e50*/  MUFU.EX2 R226, R226 ;  /* 0x000000e200e27308 */ /* 0x000fe20000000800 */
[----:B------:R-:W-:Y:S02]  /*5e60*/  ISETP.LT.OR P2, PT, R225, 0x22, P2 ;  /* 0x00000022e100780c */ /* 0x000fe40001741670 */
[C---:B------:R-:W-:Y:S01]  /*5e70*/  FSEL R34, R15.reuse, -INF , !P3 ;  /* 0xff8000000f227808 */ /* 0x040fe20005800000 */
[----:B------:R-:W-:Y:S01]  /*5e80*/  FFMA.FTZ R15, -R15, R15, 1 ;  /* 0x3f8000000f0f7423 */ /* 0x000fe2000001010f */
[----:B------:R-:W-:Y:S02]  /*5e90*/  ISETP.GE.AND P4, PT, R227, 0x32, PT ;  /* 0x00000032e300780c */ /* 0x000fe40003f86270 */
[----:B------:R-:W-:Y:S01]  /*5ea0*/  ISETP.GT.AND P3, PT, R37, 0x30, !P5 ;  /* 0x000000302500780c */ /* 0x000fe20006f64270 */
[----:B------:R-:W-:Y:S01]  /*5eb0*/  FFMA.FTZ R34, R34, UR4, -R6 ;  /* 0x0000000422227c23 */ /* 0x000fe20008010806 */
[----:B------:R-:W-:-:S02]  /*5ec0*/  FSEL R36, R20, -INF , !P2 ;  /* 0xff80000014247808 */ /* 0x000fc40005000000 */
[----:B------:R-:W-:Y:S02]  /*5ed0*/  ISETP.GT.AND P2, PT, R37, 0x31, !P4 ;  /* 0x000000312500780c */ /* 0x000fe40006744270 */
[C---:B------:R-:W-:Y:S02]  /*5ee0*/  ISETP.LT.OR P3, PT, R225.reuse, 0x31, P3 ;  /* 0x00000031e100780c */ /* 0x040fe40001f61670 */
[----:B------:R-:W-:Y:S02]  /*5ef0*/  ISETP.LT.OR P2, PT, R225, 0x32, P2 ;  /* 0x00000032e100780c */ /* 0x000fe40001741670 */
[----:B------:R-:W-:Y:S02]  /*5f00*/  FSEL R39, R23, -INF , !P3 ;  /* 0xff80000017277808 */ /* 0x000fe40005800000 */
[----:B------:R-:W-:Y:S02]  /*5f10*/  ISETP.GE.AND P3, PT, R227, 0x41, PT ;  /* 0x00000041e300780c */ /* 0x000fe40003f66270 */
[----:B------:R-:W-:-:S02]  /*5f20*/  FSEL R38, R24, -INF , !P2 ;  /* 0xff80000018267808 */ /* 0x000fc40005000000 */
[----:B------:R-:W-:Y:S02]  /*5f30*/  ISETP.GT.AND P2, PT, R37, 0x40, !P3 ;  /* 0x000000402500780c */ /* 0x000fe40005f44270 */
[----:B------:R-:W-:Y:S02]  /*5f40*/  ISETP.GE.AND P6, PT, R227, 0x1, PT ;  /* 0x00000001e300780c */ /* 0x000fe40003fc6270 */
[----:B------:R-:W-:Y:S02]  /*5f50*/  ISETP.LT.OR P2, PT, R225, 0x41, P2 ;  /* 0x00000041e100780c */ /* 0x000fe40001741670 */
[----:B------:R-:W-:Y:S02]  /*5f60*/  @P1 LOP3.LUT R42, R42, 0x10, RZ, 0xfc, !PT ;  /* 0x000000102a2a1812 */ /* 0x000fe400078efcff */
[----:B------:R-:W-:Y:S02]  /*5f70*/  FSEL R32, R27, -INF , !P2 ;  /* 0xff8000001b207808 */ /* 0x000fe40005000000 */
[----:B------:R-:W-:-:S02]  /*5f80*/  ISETP.GT.AND P2, PT, R37, RZ, !P6 ;  /* 0x000000ff2500720c */ /* 0x000fc40007744270 */
[----:B------:R-:W-:Y:S01]  /*5f90*/  ISETP.GT.AND P6, PT, R31, RZ, !P6 ;  /* 0x000000ff1f00720c */ /* 0x000fe200077c4270 */
[--C-:B------:R-:W-:Y:S01]  /*5fa0*/  FFMA.FTZ R32, R32, UR4, -R6.reuse ;  /* 0x0000000420207c23 */ /* 0x100fe20008010806 */
[----:B------:R-:W-:Y:S02]  /*5fb0*/  ISETP.LT.OR P2, PT, R225, 0x1, P2 ;  /* 0x00000001e100780c */ /* 0x000fe40001741670 */
[----:B------:R-:W-:Y:S02]  /*5fc0*/  ISETP.LT.OR P6, PT, R224, 0x1, P6 ;  /* 0x00000001e000780c */ /* 0x000fe400037c1670 */
[----:B------:R-:W-:Y:S02]  /*5fd0*/  FSEL R43, R7, -INF , !P2 ;  /* 0xff800000072b7808 */ /* 0x000fe40005000000 */
[----:B------:R-:W-:Y:S02]  /*5fe0*/  ISETP.GE.AND P2, PT, R227, 0x42, PT ;  /* 0x00000042e300780c */ /* 0x000fe40003f46270 */
[----:B------:R-:W-:Y:S01]  /*5ff0*/  ISETP.GT.AND P0, PT, R31, 0x21, !P0 ;  /* 0x000000211f00780c */ /* 0x000fe20004704270 */
[----:B------:R-:W-:Y:S01]  /*6000*/  FFMA.FTZ R43, R43, UR4, -R6 ;  /* 0x000000042b2b7c23 */ /* 0x000fe20008010806 */
[----:B------:R-:W-:-:S02]  /*6010*/  ISETP.GT.AND P1, PT, R37, 0x41, !P2 ;  /* 0x000000412500780c */ /* 0x000fc40005724270 */
[----:B------:R-:W-:Y:S02]  /*6020*/  ISETP.GT.AND P5, PT, R31, 0x30, !P5 ;  /* 0x000000301f00780c */ /* 0x000fe40006fa4270 */
[----:B------:R-:W-:Y:S01]  /*6030*/  ISETP.LT.OR P1, PT, R225, 0x42, P1 ;  /* 0x00000042e100780c */ /* 0x000fe20000f21670 */
[----:B------:R-:W-:Y:S01]  /*6040*/  MUFU.EX2 R43, R43 ;  /* 0x0000002b002b7308 */ /* 0x000fe20000000800 */
[C---:B------:R-:W-:Y:S01]  /*6050*/  FSEL R225, R9.reuse, -INF , !P6 ;  /* 0xff80000009e17808 */ /* 0x040fe20007000000 */
[----:B------:R-:W-:Y:S01]  /*6060*/  FFMA.FTZ R9, -R9, R9, 1 ;  /* 0x3f80000009097423 */ /* 0x000fe20000010109 */
[----:B------:R-:W-:Y:S01]  /*6070*/  ISETP.GE.AND P6, PT, R227, 0x12, PT ;  /* 0x00000012e300780c */ /* 0x000fe20003fc6270 */
[----:B------:R-:W-:Y:S01]  /*6080*/  IMAD R227, R18, 0x4, R17 ;  /* 0x0000000412e37824 */ /* 0x000fe200078e0211 */
[----:B------:R-:W-:Y:S01]  /*6090*/  FSEL R37, R28, -INF , !P1 ;  /* 0xff8000001c257808 */ /* 0x000fe20004800000 */
[----:B------:R-:W-:Y:S01]  /*60a0*/  FFMA.FTZ R225, R225, UR4, -R5 ;  /* 0x00000004e1e17c23 */ /* 0x000fe20008010805 */
[----:B------:R-:W-:-:S02]  /*60b0*/  LOP3.LUT P1, RZ, R42, 0x10, RZ, 0xc0, !PT ;  /* 0x000000102aff7812 */ /* 0x000fc4000782c0ff */
[----:B------:R-:W0:Y:S01]  /*60c0*/  LDS R42, [R227+0x2c300] ;  /* 0x02c30000e32a7984 */ /* 0x000e220000000800 */
[----:B------:R-:W-:Y:S01]  /*60d0*/  ISETP.GT.AND P6, PT, R31, 0x11, !P6 ;  /* 0x000000111f00780c */ /* 0x000fe200077c4270 */
[----:B------:R-:W-:Y:S01]  /*60e0*/  FFMA.FTZ R37, R37, UR4, -R6 ;  /* 0x0000000425257c23 */ /* 0x000fe20008010806 */
[C---:B------:R-:W-:Y:S01]  /*60f0*/  ISETP.GT.AND P1, PT, R31.reuse, 0x20, !P1 ;  /* 0x000000201f00780c */ /* 0x040fe20004f24270 */
[----:B------:R-:W1:Y:S01]  /*6100*/  MUFU.EX2 R225, R225 ;  /* 0x000000e100e17308 */ /* 0x000e620000000800 */
[C---:B------:R-:W-:Y:S02]  /*6110*/  ISETP.GT.AND P4, PT, R31.reuse, 0x31, !P4 ;  /* 0x000000311f00780c */ /* 0x040fe40006784270 */
[C---:B------:R-:W-:Y:S02]  /*6120*/  ISETP.GT.AND P3, PT, R31.reuse, 0x40, !P3 ;  /* 0x000000401f00780c */ /* 0x040fe40005f64270 */
[----:B------:R-:W-:Y:S02]  /*6130*/  ISETP.GT.AND P2, PT, R31, 0x41, !P2 ;  /* 0x000000411f00780c */ /* 0x000fe40005744270 */
[----:B------:R-:W2:Y:S01]  /*6140*/  LDS R31, [R227+0x2c320] ;  /* 0x02c32000e31f7984 */ /* 0x000ea20000000800 */
[----:B------:R-:W-:-:S02]  /*6150*/  WARPGROUP.DEPBAR.LE gsb0, 0x0 ;  /* 0x00008000000079c5 */ /* 0x000fc40000010000 */
[C---:B------:R-:W-:Y:S02]  /*6160*/  ISETP.LT.OR P6, PT, R224.reuse, 0x12, P6 ;  /* 0x00000012e000780c */ /* 0x040fe400037c1670 */
[C---:B------:R-:W-:Y:S02]  /*6170*/  ISETP.LT.OR P1, PT, R224.reuse, 0x21, P1 ;  /* 0x00000021e000780c */ /* 0x040fe40000f21670 */
[C---:B------:R-:W-:Y:S02]  /*6180*/  ISETP.LT.OR P0, PT, R224.reuse, 0x22, P0 ;  /* 0x00000022e000780c */ /* 0x040fe40000701670 */
[C---:B------:R-:W-:Y:S02]  /*6190*/  ISETP.LT.OR P5, PT, R224.reuse, 0x31, P5 ;  /* 0x00000031e000780c */ /* 0x040fe40002fa1670 */
[C---:B------:R-:W-:Y:S02]  /*61a0*/  ISETP.LT.OR P4, PT, R224.reuse, 0x32, P4 ;  /* 0x00000032e000780c */ /* 0x040fe40002781670 */
[----:B------:R-:W-:-:S02]  /*61b0*/  ISETP.LT.OR P3, PT, R224, 0x41, P3 ;  /* 0x00000041e000780c */ /* 0x000fc40001f61670 */
[----:B------:R-:W-:Y:S01]  /*61c0*/  ISETP.LT.OR P2, PT, R224, 0x42, P2 ;  /* 0x00000042e000780c */ /* 0x000fe20001741670 */
[--C-:B0-----:R-:W-:Y:S01]  /*61d0*/  FADD.FTZ R44, R44, -R42.reuse ;  /* 0x8000002a2c2c7221 */ /* 0x101fe20000010000 */
        /* <DEDUP_REMOVED lines=8> */
[----:B------:R-:W-:-:S02]  /*6260*/  FADD.FTZ R42, R221, -R42 ;  /* 0x8000002add2a7221 */ /* 0x000fc40000010000 */
[----:B------:R-:W0:Y:S01]  /*6270*/  MUFU.EX2 R221, R30 ;  /* 0x0000001e00dd7308 */ /* 0x000e220000000800 */
[--C-:B--2---:R-:W-:Y:S01]  /*6280*/  FADD.FTZ R46, R46, -R31.reuse ;  /* 0x8000001f2e2e7221 */ /* 0x104fe20000010000 */
        /* <DEDUP_REMOVED lines=9> */
[C---:B-1----:R-:W-:Y:S01]  /*6320*/  F2FP.F16.F32.PACK_AB R31, R226.reuse, R225 ;  /* 0x000000e1e21f723e */ /* 0x042fe200000000ff */
[----:B------:R-:W-:Y:S01]  /*6330*/  FMUL.FTZ R46, R225, R46 ;  /* 0x0000002ee12e7220 */ /* 0x000fe20000410000 */
[----:B------:R-:W-:-:S03]  /*6340*/  FMUL.FTZ R47, R226, R47 ;  /* 0x0000002fe22f7220 */ /* 0x000fc60000410000 */
[----:B------:R-:W-:Y:S01]  /*6350*/  FMUL.FTZ R46, R46, R9 ;  /* 0x000000092e2e7220 */ /* 0x000fe20000410000 */
[C---:B0-----:R-:W-:Y:S01]  /*6360*/  F2FP.F16.F32.PACK_AB R30, R221.reuse, R43 ;  /* 0x0000002bdd1e723e */ /* 0x041fe200000000ff */
[----:B------:R-:W-:Y:S01]  /*6370*/  BAR.SYNC.DEFER_BLOCKING 0x9, 0x100 ;  /* 0x0244000000007b1d */ /* 0x000fe20000010000 */
[----:B------:R-:W-:Y:S01]  /*6380*/  FMUL.FTZ R45, R221, R45 ;  /* 0x0000002ddd2d7220 */ /* 0x000fe20000410000 */
[----:B------:R-:W-:Y:S01]  /*6390*/  FFMA.FTZ R221, R35, UR4, -R6 ;  /* 0x0000000423dd7c23 */ /* 0x000fe20008010806 */
[----:B------:R-:W-:Y:S01]  /*63a0*/  FMUL.FTZ R43, R43, R44 ;  /* 0x0000002c2b2b7220 */ /* 0x000fe20000410000 */
[----:B------:R-:W-:Y:S01]  /*63b0*/  FMUL.FTZ R47, R47, R10 ;  /* 0x0000000a2f2f7220 */ /* 0x000fe20000410000 */
[----:B------:R-:W-:Y:S01]  /*63c0*/  FFMA.FTZ R10, -R14, R14, 1 ;  /* 0x3f8000000e0a7423 */ /* 0x000fe2000001010e */
[----:B------:R-:W-:Y:S08]  /*63d0*/  MUFU.EX2 R44, R221 ;  /* 0x000000dd002c7308 */ /* 0x000ff00000000800 */
[----:B------:R0:W1:Y:S02]  /*63e0*/  MUFU.EX2 R35, R34 ;  /* 0x0000002200237308 */ /* 0x0000640000000800 */
[----:B0-----:R-:W-:Y:S01]  /*63f0*/  FFMA.FTZ R34, -R20, R20, 1 ;  /* 0x3f80000014227423 */ /* 0x001fe20000010114 */
[----:B------:R0:W-:Y:S01]  /*6400*/  STSM.16.M88.2 [R0+0x2c500], R30 ;  /* 0x02c5001e00007844 */ /* 0x0001e20000000100 */
[----:B-1----:R-:W-:-:S04]  /*6410*/  FMUL.FTZ R20, R35, R52 ;  /* 0x0000003423147220 */ /* 0x002fc80000410000 */
[----:B------:R-:W-:Y:S01]  /*6420*/  FMUL.FTZ R20, R20, R15 ;  /* 0x0000000f14147220 */ /* 0x000fe20000410000 */
[----:B0-----:R-:W-:Y:S01]  /*6430*/  FFMA.FTZ R30, -R8, R8, 1 ;  /* 0x3f800000081e7423 */ /* 0x001fe20000010108 */
[--C-:B------:R-:W-:Y:S01]  /*6440*/  FFMA.FTZ R8, R36, UR4, -R6.reuse ;  /* 0x0000000424087c23 */ /* 0x100fe20008010806 */
[----:B------:R-:W-:Y:S01]  /*6450*/  FFMA.FTZ R31, R39, UR4, -R6 ;  /* 0x00000004271f7c23 */ /* 0x000fe20008010806 */
[----:B------:R-:W-:Y:S01]  /*6460*/  FFMA.FTZ R39, -R12, R12, 1 ;  /* 0x3f8000000c277423 */ /* 0x000fe2000001010c */
[----:B------:R-:W-:Y:S01]  /*6470*/  FMUL.FTZ R12, R44, R49 ;  /* 0x000000312c0c7220 */ /* 0x000fe20000410000 */
[----:B------:R-:W-:Y:S01]  /*6480*/  FMUL.FTZ R45, R45, R30 ;  /* 0x0000001e2d2d7220 */ /* 0x000fe20000410000 */
[----:B------:R-:W-:Y:S01]  /*6490*/  FFMA.FTZ R30, -R11, R11, 1 ;  /* 0x3f8000000b1e7423 */ /* 0x000fe2000001010b */
[----:B------:R-:W0:Y:S01]  /*64a0*/  MUFU.EX2 R8, R8 ;  /* 0x0000000800087308 */ /* 0x000e220000000800 */
[----:B------:R-:W-:Y:S01]  /*64b0*/  FMUL.FTZ R12, R12, R39 ;  /* 0x000000270c0c7220 */ /* 0x000fe20000410000 */
[----:B------:R-:W-:Y:S01]  /*64c0*/  FMUL.FTZ R11, R41, R48 ;  /* 0x00000030290b7220 */ /* 0x000fe20000410000 */
[----:B------:R-:W-:-:S03]  /*64d0*/  FFMA.FTZ R49, -R24, R24, 1 ;  /* 0x3f80000018317423 */ /* 0x000fc60000010118 */
[----:B------:R-:W-:Y:S01]  /*64e0*/  FMUL.FTZ R11, R11, R30 ;  /* 0x0000001e0b0b7220 */ /* 0x000fe20000410000 */
[----:B------:R-:W-:Y:S01]  /*64f0*/  FFMA.FTZ R30, R38, UR4, -R6 ;  /* 0x00000004261e7c23 */ /* 0x000fe20008010806 */
[----:B------:R-:W1:Y:S01]  /*6500*/  MUFU.EX2 R31, R31 ;  /* 0x0000001f001f7308 */ /* 0x000e620000000800 */
[----:B------:R-:W-:-:S07]  /*6510*/  FFMA.FTZ R6, -R27, R27, 1 ;  /* 0x3f8000001b067423 */ /* 0x000fce000001011b */
[----:B------:R-:W2:Y:S01]  /*6520*/  MUFU.EX2 R39, R32 ;  /* 0x0000002000277308 */ /* 0x000ea20000000800 */
[C---:B0-----:R-:W-:Y:S01]  /*6530*/  FMUL.FTZ R53, R8.reuse, R53 ;  /* 0x0000003508357220 */ /* 0x041fe20000410000 */
[----:B------:R-:W-:Y:S02]  /*6540*/  F2FP.F16.F32.PACK_AB R8, R8, R35 ;  /* 0x000000230808723e */ /* 0x000fe400000000ff */
[----:B------:R-:W-:Y:S01]  /*6550*/  F2FP.F16.F32.PACK_AB R35, R47, R46 ;  /* 0x0000002e2f23723e */ /* 0x000fe200000000ff */
[----:B------:R-:W-:Y:S01]  /*6560*/  FMUL.FTZ R15, R53, R34 ;  /* 0x00000022350f7220 */ /* 0x000fe20000410000 */
[----:B------:R-:W-:Y:S02]  /*6570*/  FFMA.FTZ R34, -R23, R23, 1 ;  /* 0x3f80000017227423 */ /* 0x000fe40000010117 */
[----:B------:R0:W3:Y:S01]  /*6580*/  MUFU.EX2 R32, R37 ;  /* 0x0000002500207308 */ /* 0x0000e20000000800 */
[----:B-1----:R-:W-:-:S04]  /*6590*/  FMUL.FTZ R23, R31, R216 ;  /* 0x000000d81f177220 */ /* 0x002fc80000410000 */
[----:B------:R-:W-:Y:S01]  /*65a0*/  FMUL.FTZ R23, R23, R34 ;  /* 0x0000002217177220 */ /* 0x000fe20000410000 */
[----:B------:R-:W-:Y:S01]  /*65b0*/  FFMA.FTZ R34, -R7, R7, 1 ;  /* 0x3f80000007227423 */ /* 0x000fe20000010107 */
[--C-:B------:R-:W-:Y:S01]  /*65c0*/  FFMA.FTZ R7, R40, UR4, -R5.reuse ;  /* 0x0000000428077c23 */ /* 0x100fe20008010805 */
[----:B------:R-:W1:Y:S01]  /*65d0*/  MUFU.EX2 R30, R30 ;  /* 0x0000001e001e7308 */ /* 0x000e620000000800 */
[----:B--2---:R-:W-:Y:S01]  /*65e0*/  FMUL.FTZ R27, R39, R220 ;  /* 0x000000dc271b7220 */ /* 0x004fe20000410000 */
[----:B0-----:R-:W-:Y:S01]  /*65f0*/  FFMA.FTZ R37, -R28, R28, 1 ;  /* 0x3f8000001c257423 */ /* 0x001fe2000001011c */
[----:B------:R-:W-:Y:S02]  /*6600*/  FMUL.FTZ R34, R43, R34 ;  /* 0x000000222b227220 */ /* 0x000fe40000410000 */
[----:B------:R-:W-:Y:S01]  /*6610*/  FMUL.FTZ R27, R27, R6 ;  /* 0x000000061b1b7220 */ /* 0x000fe20000410000 */
[----:B------:R-:W-:Y:S02]  /*6620*/  FSEL R6, R14, -INF , !P6 ;  /* 0xff8000000e067808 */ /* 0x000fe40007000000 */
[----:B------:R-:W0:Y:S01]  /*6630*/  MUFU.EX2 R7, R7 ;  /* 0x0000000700077308 */ /* 0x000e220000000800 */
[C---:B---3--:R-:W-:Y:S01]  /*6640*/  FMUL.FTZ R28, R32.reuse, R42 ;  /* 0x0000002a201c7220 */ /* 0x048fe20000410000 */
[----:B------:R-:W-:Y:S01]  /*6650*/  F2FP.F16.F32.PACK_AB R32, R32, R39 ;  /* 0x000000272020723e */ /* 0x000fe200000000ff */
[----:B------:R-:W-:Y:S01]  /*6660*/  FFMA.FTZ R36, R6, UR4, -R5 ;  /* 0x0000000406247c23 */ /* 0x000fe20008010805 */
[----:B------:R-:W-:Y:S01]  /*6670*/  FSEL R6, R21, -INF , !P1 ;  /* 0xff80000015067808 */ /* 0x000fe20004800000 */
[----:B------:R-:W-:Y:S01]  /*6680*/  FMUL.FTZ R28, R28, R37 ;  /* 0x000000251c1c7220 */ /* 0x000fe20000410000 */
[----:B------:R-:W-:-:S03]  /*6690*/  F2FP.F16.F32.PACK_AB R34, R45, R34 ;  /* 0x000000222d22723e */ /* 0x000fc600000000ff */
[----:B------:R-:W2:Y:S01]  /*66a0*/  MUFU.EX2 R36, R36 ;  /* 0x0000002400247308 */ /* 0x000ea20000000800 */
[----:B------:R-:W-:Y:S01]  /*66b0*/  FFMA.FTZ R9, R6, UR4, -R5 ;  /* 0x0000000406097c23 */ /* 0x000fe20008010805 */
[----:B------:R-:W-:Y:S01]  /*66c0*/  FSEL R6, R22, -INF , !P0 ;  /* 0xff80000016067808 */ /* 0x000fe20004000000 */
[C---:B-1----:R-:W-:Y:S01]  /*66d0*/  FMUL.FTZ R24, R30.reuse, R217 ;  /* 0x000000d91e187220 */ /* 0x042fe20000410000 */
[----:B------:R-:W-:-:S03]  /*66e0*/  F2FP.F16.F32.PACK_AB R30, R30, R31 ;  /* 0x0000001f1e1e723e */ /* 0x000fc600000000ff */
[----:B------:R-:W-:Y:S01]  /*66f0*/  FFMA.FTZ R38, R6, UR4, -R5 ;  /* 0x0000000406267c23 */ /* 0x000fe20008010805 */
[----:B------:R-:W1:Y:S01]  /*6700*/  MUFU.EX2 R9, R9 ;  /* 0x0000000900097308 */ /* 0x000e620000000800 */
[----:B------:R-:W-:Y:S01]  /*6710*/  FSEL R6, R25, -INF , !P5 ;  /* 0xff80000019067808 */ /* 0x000fe20006800000 */
[----:B0-----:R-:W-:Y:S01]  /*6720*/  FMUL.FTZ R14, R7, R50 ;  /* 0x00000032070e7220 */ /* 0x001fe20000410000 */
[----:B------:R-:W-:-:S03]  /*6730*/  FMUL.FTZ R24, R24, R49 ;  /* 0x0000003118187220 */ /* 0x000fc60000410000 */
[----:B------:R-:W-:Y:S01]  /*6740*/  FMUL.FTZ R14, R14, R13 ;  /* 0x0000000d0e0e7220 */ /* 0x000fe20000410000 */
[----:B------:R-:W-:Y:S01]  /*6750*/  FFMA.FTZ R43, R6, UR4, -R5 ;  /* 0x00000004062b7c23 */ /* 0x000fe20008010805 */
[----:B------:R-:W-:Y:S02]  /*6760*/  VIADD R13, R17, 0x2c500 ;  /* 0x0002c500110d7836 */ /* 0x000fe40000000000 */
[----:B--2---:R-:W-:Y:S01]  /*6770*/  FMUL.FTZ R37, R36, R51 ;  /* 0x0000003324257220 */ /* 0x004fe20000410000 */
[----:B------:R-:W-:Y:S01]  /*6780*/  FSEL R6, R26, -INF , !P4 ;  /* 0xff8000001a067808 */ /* 0x000fe20006000000 */
[----:B------:R-:W0:Y:S01]  /*6790*/  MUFU.EX2 R38, R38 ;  /* 0x0000002600267308 */ /* 0x000e220000000800 */
[----:B------:R-:W-:Y:S01]  /*67a0*/  F2FP.F16.F32.PACK_AB R7, R36, R7 ;  /* 0x000000072407723e */ /* 0x000fe200000000ff */
[----:B------:R-:W-:Y:S01]  /*67b0*/  FMUL.FTZ R37, R37, R10 ;  /* 0x0000000a25257220 */ /* 0x000fe20000410000 */
[----:B------:R-:W-:Y:S01]  /*67c0*/  FFMA.FTZ R10, -R21, R21, 1 ;  /* 0x3f800000150a7423 */ /* 0x000fe20000010115 */
[----:B------:R-:W-:Y:S01]  /*67d0*/  SHF.R.U32.HI R21, RZ, 0x4, R13 ;  /* 0x00000004ff157819 */ /* 0x000fe2000001160d */
[--C-:B------:R-:W-:Y:S01]  /*67e0*/  FFMA.FTZ R42, R6, UR4, -R5.reuse ;  /* 0x00000004062a7c23 */ /* 0x100fe20008010805 */
[----:B-1----:R-:W-:Y:S01]  /*67f0*/  FMUL.FTZ R13, R9, R54 ;  /* 0x00000036090d7220 */ /* 0x002fe20000410000 */
[C---:B------:R-:W-:Y:S01]  /*6800*/  FSEL R6, R29.reuse, -INF , !P3 ;  /* 0xff8000001d067808 */ /* 0x040fe20005800000 */
[----:B------:R-:W1:Y:S01]  /*6810*/  MUFU.EX2 R43, R43 ;  /* 0x0000002b002b7308 */ /* 0x000e620000000800 */
[----:B------:R-:W-:Y:S01]  /*6820*/  FFMA.FTZ R29, -R29, R29, 1 ;  /* 0x3f8000001d1d7423 */ /* 0x000fe2000001011d */
[----:B------:R-:W-:Y:S01]  /*6830*/  FMUL.FTZ R13, R13, R10 ;  /* 0x0000000a0d0d7220 */ /* 0x000fe20000410000 */
[----:B------:R-:W-:Y:S01]  /*6840*/  LOP3.LUT R10, R21, 0x3fff, RZ, 0xc0, !PT ;  /* 0x00003fff150a7812 */ /* 0x000fe200078ec0ff */
[----:B------:R-:W-:Y:S01]  /*6850*/  FFMA.FTZ R21, R6, UR4, -R5 ;  /* 0x0000000406157c23 */ /* 0x000fe20008010805 */
[----:B------:R-:W-:-:S02]  /*6860*/  FSEL R6, R33, -INF , !P2 ;  /* 0xff80000021067808 */ /* 0x000fc40005000000 */
[----:B------:R-:W-:Y:S01]  /*6870*/  LOP3.LUT R10, R10, 0x80000, RZ, 0xfc, !PT ;  /* 0x000800000a0a7812 */ /* 0x000fe200078efcff */
[----:B------:R-:W2:Y:S01]  /*6880*/  MUFU.EX2 R42, R42 ;  /* 0x0000002a002a7308 */ /* 0x000ea20000000800 */
[----:B0-----:R-:W-:Y:S01]  /*6890*/  F2FP.F16.F32.PACK_AB R9, R38, R9 ;  /* 0x000000092609723e */ /* 0x001fe200000000ff */
[----:B------:R-:W-:Y:S01]  /*68a0*/  FFMA.FTZ R6, R6, UR4, -R5 ;  /* 0x0000000406067c23 */ /* 0x000fe20008010805 */
[----:B------:R-:W-:Y:S01]  /*68b0*/  FMUL.FTZ R40, R38, R55 ;  /* 0x0000003726287220 */ /* 0x000fe20000410000 */
[----:B------:R-:W-:Y:S01]  /*68c0*/  VIADD R5, R10, 0x80 ;  /* 0x000000800a057836 */ /* 0x000fe20000000000 */
[----:B------:R-:W-:Y:S01]  /*68d0*/  F2FP.F16.F32.PACK_AB R36, R12, R11 ;  /* 0x0000000b0c24723e */ /* 0x000fe200000000ff */
[----:B------:R-:W-:Y:S01]  /*68e0*/  VIADD R49, R10, 0x180 ;  /* 0x000001800a317836 */ /* 0x000fe20000000000 */
[----:B------:R-:W-:Y:S01]  /*68f0*/  F2FP.F16.F32.PACK_AB R37, R37, R14 ;  /* 0x0000000e2525723e */ /* 0x000fe200000000ff */
[----:B------:R0:W3:Y:S01]  /*6900*/  MUFU.EX2 R48, R6 ;  /* 0x0000000600307308 */ /* 0x0000e20000000800 */
[----:B------:R-:W-:Y:S01]  /*6910*/  R2UR UR4, R5 ;  /* 0x00000000050472ca */ /* 0x000fe200000e0000 */
[----:B------:R-:W-:Y:S01]  /*6920*/  FFMA.FTZ R5, -R22, R22, 1 ;  /* 0x3f80000016057423 */ /* 0x000fe20000010116 */
[C---:B------:R-:W-:Y:S01]  /*6930*/  VIADD R22, R10.reuse, 0x100 ;  /* 0x000001000a167836 */ /* 0x040fe20000000000 */
[----:B------:R-:W-:Y:S01]  /*6940*/  F2FP.F16.F32.PACK_AB R12, R15, R20 ;  /* 0x000000140f0c723e */ /* 0x000fe200000000ff */
[----:B------:R-:W-:-:S02]  /*6950*/  VIADD R15, R10, 0x30 ;  /* 0x000000300a0f7836 */ /* 0x000fc40000000000 */
[----:B------:R-:W-:Y:S01]  /*6960*/  FMUL.FTZ R40, R40, R5 ;  /* 0x0000000528287220 */ /* 0x000fe20000410000 */
[----:B-1----:R-:W-:Y:S01]  /*6970*/  FMUL.FTZ R5, R43, R218 ;  /* 0x000000da2b057220 */ /* 0x002fe20000410000 */
[----:B------:R-:W1:Y:S01]  /*6980*/  MUFU.EX2 R21, R21 ;  /* 0x0000001500157308 */ /* 0x000e620000000800 */
[----:B0-----:R-:W-:Y:S01]  /*6990*/  FFMA.FTZ R6, -R33, R33, 1 ;  /* 0x3f80000021067423 */ /* 0x001fe20000010121 */
[----:B--2---:R-:W-:Y:S01]  /*69a0*/  F2FP.F16.F32.PACK_AB R31, R42, R43 ;  /* 0x0000002b2a1f723e */ /* 0x004fe200000000ff */
[----:B------:R-:W-:Y:S01]  /*69b0*/  VIADD R20, R10, 0xb0 ;  /* 0x000000b00a147836 */ /* 0x000fe20000000000 */
[----:B------:R-:W-:Y:S01]  /*69c0*/  R2UR UR5, R22 ;  /* 0x00000000160572ca */ /* 0x000fe200000e0000 */
[----:B------:R-:W-:Y:S01]  /*69d0*/  FFMA.FTZ R22, -R25, R25, 1 ;  /* 0x3f80000019167423 */ /* 0x000fe20000010119 */
[----:B------:R-:W-:Y:S01]  /*69e0*/  FFMA.FTZ R25, -R26, R26, 1 ;  /* 0x3f8000001a197423 */ /* 0x000fe2000001011a */
[----:B------:R-:W-:Y:S01]  /*69f0*/  FMUL.FTZ R26, R42, R219 ;  /* 0x000000db2a1a7220 */ /* 0x000fe20000410000 */
[----:B------:R-:W-:Y:S01]  /*6a00*/  F2FP.F16.F32.PACK_AB R13, R40, R13 ;  /* 0x0000000d280d723e */ /* 0x000fe200000000ff */
[----:B---3--:R-:W-:Y:S01]  /*6a10*/  FMUL.FTZ R223, R48, R223 ;  /* 0x000000df30df7220 */ /* 0x008fe20000410000 */
[----:B------:R-:W-:Y:S01]  /*6a20*/  FMUL.FTZ R5, R5, R22 ;  /* 0x0000001605057220 */ /* 0x000fe20000410000 */
[----:B------:R-:W-:-:S02]  /*6a30*/  IMAD R22, R4, 0x2000, R17 ;  /* 0x0000200004167824 */ /* 0x000fc400078e0211 */
[----:B------:R-:W-:Y:S01]  /*6a40*/  FMUL.FTZ R26, R26, R25 ;  /* 0x000000191a1a7220 */ /* 0x000fe20000410000 */
[----:B------:R-:W-:Y:S01]  /*6a50*/  FMUL.FTZ R50, R223, R6 ;  /* 0x00000006df327220 */ /* 0x000fe20000410000 */
[----:B------:R-:W-:Y:S01]  /*6a60*/  F2FP.F16.F32.PACK_AB R6, R44, R41 ;  /* 0x000000292c06723e */ /* 0x000fe200000000ff */
[----:B------:R-:W-:Y:S01]  /*6a70*/  UMOV UR10, UR4 ;  /* 0x00000004000a7c82 */ /* 0x000fe20008000000 */
[----:B------:R-:W-:Y:S01]  /*6a80*/  R2UR UR58, R10 ;  /* 0x000000000a3a72ca */ /* 0x000fe200000e0000 */
[----:B-1----:R-:W-:Y:S01]  /*6a90*/  FMUL.FTZ R222, R21, R222 ;  /* 0x000000de15de7220 */ /* 0x002fe20000410000 */
[----:B------:R-:W-:Y:S01]  /*6aa0*/  F2FP.F16.F32.PACK_AB R33, R48, R21 ;  /* 0x000000153021723e */ /* 0x000fe200000000ff */
[----:B------:R0:W-:Y:S01]  /*6ab0*/  STSM.16.M88.2 [R0+0x2cd00], R6 ;  /* 0x02cd000600007844 */ /* 0x0001e20000000100 */
[----:B------:R-:W-:Y:S02]  /*6ac0*/  VIADD R21, R22, 0x24100 ;  /* 0x0002410016157836 */ /* 0x000fe40000000000 */
[----:B------:R-:W-:Y:S01]  /*6ad0*/  FMUL.FTZ R25, R222, R29 ;  /* 0x0000001dde197220 */ /* 0x000fe20000410000 */
[----:B------:R-:W-:Y:S01]  /*6ae0*/  R2UR UR6, R49 ;  /* 0x00000000310672ca */ /* 0x000fe200000e0000 */
[----:B------:R1:W-:Y:S01]  /*6af0*/  STSM.16.M88.2 [R0+0x2d500], R8 ;  /* 0x02d5000800007844 */ /* 0x0003e20000000100 */
[----:B------:R-:W-:Y:S01]  /*6b00*/  UMOV UR12, UR10 ;  /* 0x0000000a000c7c82 */ /* 0x000fe20008000000 */
[----:B------:R-:W-:-:S02]  /*6b10*/  SHF.R.U32.HI R21, RZ, 0x4, R21 ;  /* 0x00000004ff157819 */ /* 0x000fc40000011615 */
[----:B------:R-:W-:Y:S01]  /*6b20*/  STSM.16.M88.2 [R0+0x2dd00], R30 ;  /* 0x02dd001e00007844 */ /* 0x000fe20000000100 */
[----:B------:R-:W-:Y:S02]  /*6b30*/  F2FP.F16.F32.PACK_AB R25, R50, R25 ;  /* 0x000000193219723e */ /* 0x000fe400000000ff */
[----:B------:R-:W-:Y:S01]  /*6b40*/  LOP3.LUT R216, R21, 0x3fff, RZ, 0xc0, !PT ;  /* 0x00003fff15d87812 */ /* 0x000fe200078ec0ff */
[----:B------:R-:W-:Y:S01]  /*6b50*/  STSM.16.M88.2 [R0+0x2e500], R32 ;  /* 0x02e5002000007844 */ /* 0x000fe20000000100 */
[----:B0-----:R-:W-:Y:S02]  /*6b60*/  F2FP.F16.F32.PACK_AB R6, R24, R23 ;  /* 0x000000171806723e */ /* 0x001fe400000000ff */
[----:B------:R-:W-:Y:S01]  /*6b70*/  R2UR UR56, R216 ;  /* 0x00000000d83872ca */ /* 0x000fe200000e0000 */
[----:B------:R0:W-:Y:S06]  /*6b80*/  MEMBAR.ALL.CTA ;  /* 0x0000000000007992 */ /* 0x0001ec0000008000 */
[----:B0-----:R-:W0:Y:S01]  /*6b90*/  FENCE.VIEW.ASYNC.S ;  /* 0x00000000000073c6 */ /* 0x001e220000000000 */
[----:B------:R-:W-:Y:S01]  /*6ba0*/  F2FP.F16.F32.PACK_AB R7, R26, R5 ;  /* 0x000000051a07723e */ /* 0x000fe200000000ff */
[----:B------:R-:W-:Y:S01]  /*6bb0*/  VIADD R5, R10, 0x200 ;  /* 0x000002000a057836 */ /* 0x000fe20000000000 */
[----:B------:R-:W-:Y:S01]  /*6bc0*/  F2FP.F16.F32.PACK_AB R24, R28, R27 ;  /* 0x0000001b1c18723e */ /* 0x000fe200000000ff */
[----:B------:R-:W-:Y:S01]  /*6bd0*/  UMOV UR18, UR6 ;  /* 0x0000000600127c82 */ /* 0x000fe20008000000 */
[----:B-1----:R-:W-:Y:S01]  /*6be0*/  MOV R9, UR58 ;  /* 0x0000003a00097c02 */ /* 0x002fe20008000f00 */
[C---:B------:R-:W-:Y:S01]  /*6bf0*/  VIADD R14, R216.reuse, 0x180 ;  /* 0x00000180d80e7836 */ /* 0x040fe20000000000 */
[----:B------:R-:W-:Y:S01]  /*6c00*/  R2UR UR7, R5 ;  /* 0x00000000050772ca */ /* 0x000fe200000e0000 */
[----:B------:R-:W-:Y:S01]  /*6c10*/  VIADD R5, R216, 0x80 ;  /* 0x00000080d8057836 */ /* 0x000fe20000000000 */
[----:B------:R-:W-:Y:S01]  /*6c20*/  MOV R8, UR59 ;  /* 0x0000003b00087c02 */ /* 0x000fe20008000f00 */
[----:B------:R-:W-:Y:S01]  /*6c30*/  UMOV UR8, UR56 ;  /* 0x0000003800087c82 */ /* 0x000fe20008000000 */
[----:B------:R-:W-:-:S02]  /*6c40*/  UMOV UR16, UR56 ;  /* 0x0000003800107c82 */ /* 0x000fc40008000000 */
[----:B------:R-:W-:Y:S01]  /*6c50*/  R2UR UR48, R5 ;  /* 0x00000000053072ca */ /* 0x000fe200000e0000 */
[----:B------:R-:W-:-:S05]  /*6c60*/  VIADD R5, R10, 0x90 ;  /* 0x000000900a057836 */ /* 0x000fca0000000000 */
[----:B------:R-:W-:Y:S01]  /*6c70*/  R2UR UR4, R5 ;  /* 0x00000000050472ca */ /* 0x000fe200000e0000 */
[C---:B------:R-:W-:Y:S01]  /*6c80*/  VIADD R5, R10.reuse, 0x190 ;  /* 0x000001900a057836 */ /* 0x040fe20000000000 */
[----:B0-----:R-:W-:Y:S04]  /*6c90*/  BAR.SYNC.DEFER_BLOCKING 0x9, 0x100 ;  /* 0x0244000000007b1d */ /* 0x001fe80000010000 */
        /* <DEDUP_REMOVED lines=9> */
[C---:B------:R-:W-:Y:S01]  /*6d30*/  VIADD R5, R10.reuse, 0x1a0 ;  /* 0x000001a00a057836 */ /* 0x040fe20000000000 */
[----:B------:R-:W-:Y:S04]  /*6d40*/  STSM.16.M88.2 [R0+0x2ed00], R34 ;  /* 0x02ed002200007844 */ /* 0x000fe80000000100 */
[----:B------:R-:W-:Y:S01]  /*6d50*/  R2UR UR34, R5 ;  /* 0x00000000052272ca */ /* 0x000fe200000e0000 */
[----:B------:R-:W-:Y:S01]  /*6d60*/  VIADD R5, R10, 0x220 ;  /* 0x000002200a057836 */ /* 0x000fe20000000000 */
[----:B------:R-:W-:Y:S01]  /*6d70*/  STSM.16.M88.2 [R0+0x2f500], R36 ;  /* 0x02f5002400007844 */ /* 0x000fe20000000100 */
[----:B------:R-:W-:Y:S01]  /*6d80*/  UMOV UR40, UR28 ;  /* 0x0000001c00287c82 */ /* 0x000fe20008000000 */
[----:B------:R-:W-:Y:S01]  /*6d90*/  UMOV UR36, UR28 ;  /* 0x0000001c00247c82 */ /* 0x000fe20008000000 */
[----:B------:R-:W-:Y:S01]  /*6da0*/  UMOV UR32, UR28 ;  /* 0x0000001c00207c82 */ /* 0x000fe20008000000 */
[----:B------:R-:W-:Y:S01]  /*6db0*/  STSM.16.M88.2 [R0+0x2fd00], R12 ;  /* 0x02fd000c00007844 */ /* 0x000fe20000000100 */
[----:B------:R-:W-:Y:S01]  /*6dc0*/  R2UR UR26, R5 ;  /* 0x00000000051a72ca */ /* 0x000fe200000e0000 */
[----:B------:R-:W-:Y:S01]  /*6dd0*/  UMOV UR24, UR28 ;  /* 0x0000001c00187c82 */ /* 0x000fe20008000000 */
[----:B------:R-:W-:Y:S01]  /*6de0*/  IMAD R5, R4, 0x2800, R17 ;  /* 0x0000280004057824 */ /* 0x000fe200078e0211 */
[----:B------:R0:W-:Y:S04]  /*6df0*/  STSM.16.M88.2 [R0+0x30500], R6 ;  /* 0x0305000600007844 */ /* 0x0001e80000000100 */
[----:B------:R1:W-:Y:S01]  /*6e00*/  STSM.16.M88.2 [R0+0x30d00], R24 ;  /* 0x030d001800007844 */ /* 0x0003e20000000100 */
[----:B------:R-:W-:Y:S01]  /*6e10*/  WARPGROUP.ARRIVE ;  /* 0x00000000000079c5 */ /* 0x000fe20000000000 */
[----:B------:R-:W-:-:S04]  /*6e20*/  SHF.R.U32.HI R5, RZ, 0x4, R5 ;  /* 0x00000004ff057819 */ /* 0x000fc80000011605 */
[----:B------:R-:W-:Y:S01]  /*6e30*/  LOP3.LUT R5, R5, 0x3fff, RZ, 0xc0, !PT ;  /* 0x00003fff05057812 */ /* 0x000fe200078ec0ff */
[----:B------:R-:W-:Y:S01]  /*6e40*/  HGMMA.64x16x16.F32 R136, gdesc[UR56].tnspA.tnspB, R136 ;  /* 0x60200000388879f0 */ /* 0x000fe20008700888 */
[----:B0-----:R-:W-:-:S03]  /*6e50*/  VIADD R6, R10, 0x10 ;  /* 0x000000100a067836 */ /* 0x001fc60000000000 */
        /* <DEDUP_REMOVED lines=9> */
[----:B------:R-:W-:Y:S01]  /*6ef0*/  VIADD R6, R10, 0x110 ;  /* 0x000001100a067836 */ /* 0x000fe20000000000 */
        /* <DEDUP_REMOVED lines=25> */
[----:B------:R-:W-:Y:S01]  /*7090*/  R2UR UR38, R6 ;  /* 0x00000000062672ca */ /* 0x000fe200000e0000 */
[----:B------:R-:W-:-:S05]  /*70a0*/  VIADD R6, R17, 0x2ed00 ;  /* 0x0002ed0011067836 */ /* 0x000fca0000000000 */
[----:B------:R-:W-:-:S04]  /*70b0*/  SHF.R.U32.HI R6, RZ, 0x4, R6 ;  /* 0x00000004ff067819 */ /* 0x000fc80000011606 */
[----:B------:R-:W-:Y:S01]  /*70c0*/  LOP3.LUT R23, R6, 0x3fff, RZ, 0xc0, !PT ;  /* 0x00003fff06177812 */ /* 0x000fe200078ec0ff */
[----:B------:R-:W-:Y:S03]  /*70d0*/  HGMMA.64x16x16.F32 R136, gdesc[UR48].tnspA.tnspB, R136 ;  /* 0x60200000308879f0 */ /* 0x000fe60008700888 */
[----:B------:R-:W-:Y:S01]  /*70e0*/  LOP3.LUT R6, R23, 0x400000, RZ, 0xfc, !PT ;  /* 0x0040000017067812 */ /* 0x000fe200078efcff */
        /* <DEDUP_REMOVED lines=15> */
[C---:B------:R-:W-:Y:S01]  /*71e0*/  VIADD R14, R10.reuse, 0x130 ;  /* 0x000001300a0e7836 */ /* 0x040fe20000000000 */
[----:B------:R-:W-:Y:S01]  /*71f0*/  HGMMA.64x16x16.F32 R200, gdesc[UR44].tnspA.tnspB, R200 ;  /* 0x602000002cc879f0 */ /* 0x000fe200087008c8 */
[----:B------:R-:W-:Y:S01]  /*7200*/  R2UR UR10, R15 ;  /* 0x000000000f0a72ca */ /* 0x000fe200000e0000 */
[C---:B------:R-:W-:Y:S01]  /*7210*/  VIADD R15, R10.reuse, 0x1b0 ;  /* 0x000001b00a0f7836 */ /* 0x040fe20000000000 */
        /* <DEDUP_REMOVED lines=8> */
[----:B------:R-:W-:Y:S01]  /*72a0*/  R2UR UR6, R10 ;  /* 0x000000000a0672ca */ /* 0x000fe200000e0000 */
[----:B------:R-:W-:Y:S01]  /*72b0*/  UMOV UR16, UR8 ;  /* 0x0000000800107c82 */ /* 0x000fe20008000000 */
[----:B------:R-:W-:Y:S01]  /*72c0*/  MOV R217, UR59 ;  /* 0x0000003b00d97c02 */ /* 0x000fe20008000f00 */
[----:B------:R-:W-:Y:S01]  /*72d0*/  UMOV UR59, UR7 ;  /* 0x00000007003b7c82 */ /* 0x000fe20008000000 */
[----:B------:R-:W-:Y:S01]  /*72e0*/  UMOV UR17, UR9 ;  /* 0x0000000900117c82 */ /* 0x000fe20008000000 */
[----:B------:R-:W-:Y:S01]  /*72f0*/  MOV R220, UR59 ;  /* 0x0000003b00dc7c02 */ /* 0x000fe20008000f00 */
[----:B------:R-:W-:Y:S01]  /*7300*/  UMOV UR59, UR11 ;  /* 0x0000000b003b7c82 */ /* 0x000fe20008000000 */
[----:B------:R-:W-:Y:S01]  /*7310*/  UMOV UR11, 0x40 ;  /* 0x00000040000b7882 */ /* 0x000fe20000000000 */
        /* <DEDUP_REMOVED lines=13> */
[----:B------:R-:W-:Y:S01]  /*73f0*/  HGMMA.64x16x16.F32 R136, gdesc[UR28].tnspA.tnspB, R136 ;  /* 0x602000001c8879f0 */ /* 0x000fe20008700888 */
[----:B------:R-:W-:Y:S01]  /*7400*/  VIADD R10, R5, 0x80 ;  /* 0x00000080050a7836 */ /* 0x000fe20000000000 */
[----:B------:R-:W-:Y:S01]  /*7410*/  UMOV UR29, 0x40000040 ;  /* 0x40000040001d7882 */ /* 0x000fe20000000000 */
[----:B------:R-:W-:Y:S01]  /*7420*/  VIADD R14, R6, 0x80 ;  /* 0x00000080060e7836 */ /* 0x000fe20000000000 */
[----:B------:R-:W-:Y:S01]  /*7430*/  HGMMA.64x16x16.F32 R152, gdesc[UR40].tnspA.tnspB, R152 ;  /* 0x60200000289879f0 */ /* 0x000fe20008700898 */
[----:B------:R-:W-:Y:S01]  /*7440*/  IMAD.U32 R20, RZ, RZ, UR58 ;  /* 0x0000003aff147e24 */ /* 0x000fe2000f8e00ff */
[----:B------:R-:W-:Y:S01]  /*7450*/  UMOV UR40, UR52 ;  /* 0x0000003400287c82 */ /* 0x000fe20008000000 */
[----:B------:R-:W-:Y:S01]  /*7460*/  IMAD.U32 R21, RZ, RZ, UR59 ;  /* 0x0000003bff157e24 */ /* 0x000fe2000f8e00ff */
        /* <DEDUP_REMOVED lines=19> */
[----:B0-----:R-:W-:Y:S06]  /*75a0*/  BAR.SYNC.DEFER_BLOCKING 0x9, 0x100 ;  /* 0x0244000000007b1d */ /* 0x001fec0000010000 */
[----:B-1----:R-:W-:-:S06]  /*75b0*/  WARPGROUP.ARRIVE ;  /* 0x00000000000079c5 */ /* 0x002fcc0000000000 */
        /* <DEDUP_REMOVED lines=26> */
[----:B------:R-:W-:Y:S01]  /*7760*/  IMAD.U32 R12, RZ, RZ, UR58 ;  /* 0x0000003aff0c7e24 */ /* 0x000fe2000f8e00ff */
[----:B------:R-:W-:Y:S01]  /*7770*/  HGMMA.64x64x16.F32 R24, gdesc[UR56].tnspA, R24 ;  /* 0x20e00000381879f0 */ /* 0x000fe20008700818 */
[----:B------:R-:W-:Y:S01]  /*7780*/  R2UR UR58, R11 ;  /* 0x000000000b3a72ca */ /* 0x000fe200000e0000 */
[----:B------:R-:W-:Y:S01]  /*7790*/  VIADD R11, R6, 0x180 ;  /* 0x00000180060b7836 */ /* 0x000fe20000000000 */
[----:B------:R-:W-:-:S08]  /*77a0*/  R2UR UR59, R220 ;  /* 0x00000000dc3b72ca */ /* 0x000fd000000e0000 */
[----:B------:R-:W-:Y:S01]  /*77b0*/  UMOV UR56, UR4 ;  /* 0x0000000400387c82 */ /* 0x000fe20008000000 */
[----:B------:R-:W-:Y:S01]  /*77c0*/  UMOV UR57, 0x40000040 ;  /* 0x4000004000397882 */ /* 0x000fe20000000000 */
[----:B------:R-:W-:Y:S01]  /*77d0*/  VIADD R6, R6, 0x200 ;  /* 0x0000020006067836 */ /* 0x000fe20000000000 */
[----:B------:R-:W-:Y:S01]  /*77e0*/  R2UR UR5, R11 ;  /* 0x000000000b0572ca */ /* 0x000fe200000e0000 */
[----:B------:R-:W-:Y:S01]  /*77f0*/  UMOV UR48, UR58 ;  /* 0x0000003a00307c82 */ /* 0x000fe20008000000 */
[----:B------:R-:W-:Y:S01]  /*7800*/  UMOV UR49, UR59 ;  /* 0x0000003b00317c82 */ /* 0x000fe20008000000 */
[----:B------:R-:W-:Y:S02]  /*7810*/  UMOV UR59, 0x8 ;  /* 0x00000008003b7882 */ /* 0x000fe40000000000 */
[----:B------:R-:W-:-:S08]  /*7820*/  IMAD.U32 R11, RZ, RZ, UR59 ;  /* 0x0000003bff0b7e24 */ /* 0x000fd0000f8e00ff */
[----:B------:R-:W-:Y:S01]  /*7830*/  UMOV UR58, UR5 ;  /* 0x00000005003a7c82 */ /* 0x000fe20008000000 */
[----:B------:R-:W-:Y:S01]  /*7840*/  R2UR UR5, R6 ;  /* 0x00000000060572ca */ /* 0x000fe200000e0000 */
[----:B------:R-:W-:Y:S01]  /*7850*/  IMAD.U32 R10, RZ, RZ, UR58 ;  /* 0x0000003aff0a7e24 */ /* 0x000fe2000f8e00ff */
[----:B------:R-:W-:Y:S01]  /*7860*/  HGMMA.64x64x16.F32 R24, gdesc[UR56].tnspA, R24 ;  /* 0x20e00000381879f0 */ /* 0x000fe20008700818 */
[----:B------:R-:W-:Y:S01]  /*7870*/  R2UR UR56, R7 ;  /* 0x00000000073872ca */ /* 0x000fe200000e0000 */
[----:B------:R-:W-:Y:S01]  /*7880*/  VIADD R7, R5, 0x200 ;  /* 0x0000020005077836 */ /* 0x000fe20000000000 */
[----:B------:R-:W-:Y:S01]  /*7890*/  R2UR UR59, R217 ;  /* 0x00000000d93b72ca */ /* 0x000fe200000e0000 */
[----:B------:R-:W-:Y:S01]  /*78a0*/  VIADD R217, R216, 0x400 ;  /* 0x00000400d8d97836 */ /* 0x000fe20000000000 */
        /* <DEDUP_REMOVED lines=40> */
[----:B------:R-:W-:Y:S01]  /*7b30*/  ULDC.64 UR56, c[0x0][0x208] ;  /* 0x0000820000387ab9 */ /* 0x000fe20000000a00 */
[----:B------:R-:W-:-:S03]  /*7b40*/  VIADD R216, R216, 0x580 ;  /* 0x00000580d8d87836 */ /* 0x000fc60000000000 */
        /* <DEDUP_REMOVED lines=49> */
[----:B0-----:R-:W-:Y:S01]  /*7e60*/  LOP3.LUT R24, R23, 0x80000, RZ, 0xfc, !PT ;  /* 0x0008000017187812 */ /* 0x001fe200078efcff */
        /* <DEDUP_REMOVED lines=16> */
[----:B------:R-:W-:Y:S01]  /*7f70*/  UMOV UR8, UR52 ;  /* 0x0000003400087c82 */ /* 0x000fe20008000000 */
[----:B------:R-:W-:Y:S01]  /*7f80*/  UMOV UR9, UR53 ;  /* 0x0000003500097c82 */ /* 0x000fe20008000000 */
[----:B------:R-:W-:Y:S01]  /*7f90*/  UMOV UR35, 0x40 ;  /* 0x0000004000237882 */ /* 0x000fe20000000000 */
[----:B------:R-:W-:Y:S01]  /*7fa0*/  UMOV UR31, 0x40 ;  /* 0x00000040001f7882 */ /* 0x000fe20000000000 */
[----:B------:R-:W-:Y:S01]  /*7fb0*/  PLOP3.LUT P0, PT, PT, PT, UP0, 0x40, 0x0 ;  /* 0x000000000000781c */ /* 0x000fe20003f0e808 */
[----:B------:R-:W-:Y:S01]  /*7fc0*/  UMOV UR7, 0x40 ;  /* 0x0000004000077882 */ /* 0x000fe20000000000 */
[----:B------:R-:W-:Y:S01]  /*7fd0*/  UMOV UR10, UR4 ;  /* 0x00000004000a7c82 */ /* 0x000fe20008000000 */
[----:B------:R-:W-:Y:S01]  /*7fe0*/  R2UR UR4, R25 ;  /* 0x00000000190472ca */ /* 0x000fe200000e0000 */
        /* <DEDUP_REMOVED lines=26> */
[----:B------:R0:W-:Y:S01]  /*8190*/  REDG.E.ADD.F32x4.FTZ.RN.STRONG.GPU desc[UR56][R8.64+0x800], R28 ;  /* 0x0008001c080079a6 */ /* 0x0001e2000c10f7b8 */
[----:B------:R-:W-:-:S03]  /*81a0*/  VIADD R26, R24, 0x10 ;  /* 0x00000010181a7836 */ /* 0x000fc60000000000 */
        /* <DEDUP_REMOVED lines=9> */
[----:B------:R-:W-:Y:S01]  /*8240*/  IMAD.U32 R221, RZ, RZ, UR11 ;  /* 0x0000000bffdd7e24 */ /* 0x000fe2000f8e00ff */
[----:B------:R-:W-:Y:S01]  /*8250*/  UMOV UR49, UR45 ;  /* 0x0000002d00317c82 */ /* 0x000fe20008000000 */
[----:B------:R-:W-:Y:S01]  /*8260*/  UMOV UR41, UR25 ;  /* 0x0000001900297c82 */ /* 0x000fe20008000000 */
[----:B------:R-:W-:Y:S01]  /*8270*/  R2UR UR6, R25 ;  /* 0x00000000190672ca */ /* 0x000fe200000e0000 */
[C---:B------:R-:W-:Y:S01]  /*8280*/  VIADD R25, R24.reuse, 0x210 ;  /* 0x0000021018197836 */ /* 0x040fe20000000000 */
[----:B------:R-:W-:Y:S01]  /*8290*/  UMOV UR8, UR44 ;  /* 0x0000002c00087c82 */ /* 0x000fe20008000000 */
[----:B------:R-:W-:Y:S01]  /*82a0*/  UMOV UR37, UR25 ;  /* 0x0000001900257c82 */ /* 0x000fe20008000000 */
[----:B------:R-:W-:Y:S01]  /*82b0*/  UMOV UR33, UR25 ;  /* 0x0000001900217c82 */ /* 0x000fe20008000000 */
[----:B------:R-:W-:Y:S01]  /*82c0*/  UMOV UR29, UR25 ;  /* 0x00000019001d7c82 */ /* 0x000fe20008000000 */
[----:B------:R-:W-:Y:S01]  /*82d0*/  R2UR UR50, R25 ;  /* 0x00000000193272ca */ /* 0x000fe200000e0000 */
[----:B------:R-:W-:Y:S01]  /*82e0*/  UMOV UR11, 0x40 ;  /* 0x00000040000b7882 */ /* 0x000fe20000000000 */
[----:B------:R-:W-:Y:S01]  /*82f0*/  UMOV UR15, 0x40 ;  /* 0x00000040000f7882 */ /* 0x000fe20000000000 */
[----:B------:R-:W-:Y:S01]  /*8300*/  UMOV UR10, UR4 ;  /* 0x00000004000a7c82 */ /* 0x000fe20008000000 */
[----:B------:R-:W-:Y:S01]  /*8310*/  HGMMA.64x16x16.F32 R56, gdesc[UR44].tnspA.tnspB, R56 ;  /* 0x602000002c3879f0 */ /* 0x000fe20008700838 */
[----:B------:R-:W-:Y:S01]  /*8320*/  IMAD.U32 R222, RZ, RZ, UR10 ;  /* 0x0000000affde7e24 */ /* 0x000fe2000f8e00ff */
[----:B------:R0:W-:Y:S01]  /*8330*/  REDG.E.ADD.F32x4.FTZ.RN.STRONG.GPU desc[UR56][R8.64+0x1000], R32 ;  /* 0x00100020080079a6 */ /* 0x0001e2000c10f7b8 */
        /* <DEDUP_REMOVED lines=13> */
[----:B------:R-:W-:Y:S01]  /*8410*/  UMOV UR48, UR44 ;  /* 0x0000002c00307c82 */ /* 0x000fe20008000000 */
[----:B------:R-:W-:Y:S01]  /*8420*/  HGMMA.64x16x16.F32 R80, gdesc[UR8].tnspA.tnspB, R80 ;  /* 0x60200000085079f0 */ /* 0x000fe20008700850 */
[----:B------:R-:W-:Y:S01]  /*8430*/  VIADD R25, R237, 0x100 ;  /* 0x00000100ed197836 */ /* 0x000fe20000000000 */
[----:B------:R0:W-:Y:S02]  /*8440*/  REDG.E.ADD.F32x4.FTZ.RN.STRONG.GPU desc[UR56][R8.64+0x1800], R36 ;  /* 0x00180024080079a6 */ /* 0x0001e4000c10f7b8 */
[----:B------:R-:W-:Y:S02]  /*8450*/  HGMMA.64x16x16.F32 R88, gdesc[UR48].tnspA.tnspB, R88 ;  /* 0x60200000305879f0 */ /* 0x000fe40008700858 */
[----:B------:R-:W-:Y:S01]  /*8460*/  R2UR UR24, R25 ;  /* 0x00000000191872ca */ /* 0x000fe200000e0000 */
[----:B------:R-:W-:-:S02]  /*8470*/  VIADD R25, R24, 0x120 ;  /* 0x0000012018197836 */ /* 0x000fc40000000000 */
[C---:B------:R-:W-:Y:S01]  /*8480*/  VIADD R26, R24.reuse, 0x20 ;  /* 0x00000020181a7836 */ /* 0x040fe20000000000 */
[----:B------:R-:W-:Y:S01]  /*8490*/  UMOV UR5, 0x40000040 ;  /* 0x4000004000057882 */ /* 0x000fe20000000000 */
[----:B------:R-:W-:Y:S01]  /*84a0*/  IMAD.U32 R226, RZ, RZ, UR10 ;  /* 0x0000000affe27e24 */ /* 0x000fe2000f8e00ff */
[----:B------:R-:W-:Y:S01]  /*84b0*/  R2UR UR38, R25 ;  /* 0x00000000192672ca */ /* 0x000fe200000e0000 */
[----:B------:R-:W-:Y:S01]  /*84c0*/  VIADD R25, R24, 0x1a0 ;  /* 0x000001a018197836 */ /* 0x000fe20000000000 */
[----:B------:R-:W-:Y:S01]  /*84d0*/  R2UR UR26, R26 ;  /* 0x000000001a1a72ca */ /* 0x000fe200000e0000 */
[C---:B------:R-:W-:Y:S01]  /*84e0*/  VIADD R26, R24.reuse, 0xa0 ;  /* 0x000000a0181a7836 */ /* 0x040fe20000000000 */
[----:B------:R0:W-:Y:S02]  /*84f0*/  REDG.E.ADD.F32x4.FTZ.RN.STRONG.GPU desc[UR56][R8.64+0x2000], R40 ;  /* 0x00200028080079a6 */ /* 0x0001e4000c10f7b8 */
[----:B------:R-:W-:Y:S01]  /*8500*/  R2UR UR34, R25 ;  /* 0x00000000192272ca */ /* 0x000fe200000e0000 */
[----:B------:R-:W-:Y:S01]  /*8510*/  VIADD R25, R24, 0x220 ;  /* 0x0000022018197836 */ /* 0x000fe20000000000 */
[----:B------:R-:W-:Y:S01]  /*8520*/  R2UR UR42, R26 ;  /* 0x000000001a2a72ca */ /* 0x000fe200000e0000 */
[----:B------:R-:W-:Y:S01]  /*8530*/  UMOV UR40, UR24 ;  /* 0x0000001800287c82 */ /* 0x000fe20008000000 */
[----:B------:R-:W-:Y:S01]  /*8540*/  UMOV UR36, UR24 ;  /* 0x0000001800247c82 */ /* 0x000fe20008000000 */
[----:B------:R-:W-:Y:S01]  /*8550*/  UMOV UR32, UR24 ;  /* 0x0000001800207c82 */ /* 0x000fe20008000000 */
[----:B------:R-:W-:Y:S01]  /*8560*/  R2UR UR30, R25 ;  /* 0x00000000191e72ca */ /* 0x000fe200000e0000 */
[----:B------:R-:W-:-:S02]  /*8570*/  UMOV UR28, UR24 ;  /* 0x00000018001c7c82 */ /* 0x000fc40008000000 */
[----:B------:R-:W-:Y:S01]  /*8580*/  HGMMA.64x16x16.F32 R56, gdesc[UR24].tnspA.tnspB, R56 ;  /* 0x60200000183879f0 */ /* 0x000fe20008700838 */
[----:B------:R-:W-:Y:S01]  /*8590*/  UMOV UR21, UR5 ;  /* 0x0000000500157c82 */ /* 0x000fe20008000000 */
[----:B------:R-:W-:Y:S01]  /*85a0*/  UMOV UR17, UR5 ;  /* 0x0000000500117c82 */ /* 0x000fe20008000000 */
[----:B------:R-:W-:-:S03]  /*85b0*/  IMAD.U32 R227, RZ, RZ, UR11 ;  /* 0x0000000bffe37e24 */ /* 0x000fc6000f8e00ff */
[----:B------:R-:W-:Y:S01]  /*85c0*/  HGMMA.64x16x16.F32 R64, gdesc[UR40].tnspA.tnspB, R64 ;  /* 0x60200000284079f0 */ /* 0x000fe20008700840 */
[----:B------:R-:W-:Y:S01]  /*85d0*/  UMOV UR13, UR5 ;  /* 0x00000005000d7c82 */ /* 0x000fe20008000000 */
[----:B------:R-:W-:Y:S01]  /*85e0*/  UMOV UR9, UR5 ;  /* 0x0000000500097c82 */ /* 0x000fe20008000000 */
[----:B------:R0:W-:Y:S01]  /*85f0*/  REDG.E.ADD.F32x4.FTZ.RN.STRONG.GPU desc[UR56][R8.64+0x2800], R44 ;  /* 0x0028002c080079a6 */ /* 0x0001e2000c10f7b8 */
[----:B------:R-:W-:Y:S01]  /*8600*/  HGMMA.64x16x16.F32 R72, gdesc[UR36].tnspA.tnspB, R72 ;  /* 0x60200000244879f0 */ /* 0x000fe20008700848 */
[----:B------:R-:W-:Y:S02]  /*8610*/  VIADD R25, R237, 0x180 ;  /* 0x00000180ed197836 */ /* 0x000fe40000000000 */
[----:B------:R-:W-:Y:S01]  /*8620*/  VIADD R26, R24, 0x30 ;  /* 0x00000030181a7836 */ /* 0x000fe20000000000 */
[----:B------:R-:W-:Y:S01]  /*8630*/  UMOV UR11, 0x40 ;  /* 0x00000040000b7882 */ /* 0x000fe20000000000 */
[----:B------:R0:W-:Y:S01]  /*8640*/  REDG.E.ADD.F32x4.FTZ.RN.STRONG.GPU desc[UR56][R8.64+0x3000], R48 ;  /* 0x00300030080079a6 */ /* 0x0001e2000c10f7b8 */
[----:B------:R-:W-:Y:S01]  /*8650*/  HGMMA.64x16x16.F32 R80, gdesc[UR32].tnspA.tnspB, R80 ;  /* 0x60200000205079f0 */ /* 0x000fe20008700850 */
[----:B------:R-:W-:-:S02]  /*8660*/  R2UR UR4, R25 ;  /* 0x00000000190472ca */ /* 0x000fc400000e0000 */
[----:B------:R0:W-:Y:S01]  /*8670*/  REDG.E.ADD.F32x4.FTZ.RN.STRONG.GPU desc[UR56][R8.64+0x3800], R52 ;  /* 0x00380034080079a6 */ /* 0x0001e2000c10f7b8 */
[----:B------:R-:W-:Y:S01]  /*8680*/  VIADD R25, R24, 0x130 ;  /* 0x0000013018197836 */ /* 0x000fe20000000000 */
[----:B------:R-:W-:Y:S01]  /*8690*/  R2UR UR6, R26 ;  /* 0x000000001a0672ca */ /* 0x000fe200000e0000 */
[C---:B------:R-:W-:Y:S01]  /*86a0*/  VIADD R26, R24.reuse, 0xb0 ;  /* 0x000000b0181a7836 */ /* 0x040fe20000000000 */
[----:B------:R-:W-:Y:S02]  /*86b0*/  HGMMA.64x16x16.F32 R88, gdesc[UR28].tnspA.tnspB, R88 ;  /* 0x602000001c5879f0 */ /* 0x000fe40008700858 */
[----:B------:R-:W-:Y:S01]  /*86c0*/  R2UR UR18, R25 ;  /* 0x00000000191272ca */ /* 0x000fe200000e0000 */
[----:B------:R-:W-:Y:S01]  /*86d0*/  VIADD R25, R24, 0x1b0 ;  /* 0x000001b018197836 */ /* 0x000fe20000000000 */
[----:B------:R-:W-:Y:S01]  /*86e0*/  R2UR UR22, R26 ;  /* 0x000000001a1672ca */ /* 0x000fe200000e0000 */
[----:B------:R-:W-:-:S03]  /*86f0*/  VIADD R24, R24, 0x230 ;  /* 0x0000023018187836 */ /* 0x000fc60000000000 */
        /* <DEDUP_REMOVED lines=12> */
[----:B0-----:R-:W-:Y:S05]  /*87c0*/  @P0 BRA `(.L_x_504) ;  /* 0x0000000000040947 */ /* 0x001fea0003800000 */
[----:B------:R-:W-:Y:S01]  /*87d0*/  BPT.TRAP 0x1 ;  /* 0x000000040000795c */ /* 0x000fe20000300000 */
.L_x_504:
        /* <DEDUP_REMOVED lines=71> */
[----:B------:R-:W-:Y:S01]  /*8c50*/  UMOV UR5, 0x40000040 ;  /* 0x4000004000057882 */ /* 0x000fe20000000000 */
[----:B------:R-:W-:Y:S01]  /*8c60*/  PLOP3.LUT P0, PT, PT, PT, UP0, 0x40, 0x0 ;  /* 0x000000000000781c */ /* 0x000fe20003f0e808 */
        /* <DEDUP_REMOVED lines=38> */
[----:B0-----:R-:W-:Y:S05]  /*8ed0*/  @P0 BRA `(.L_x_505) ;  /* 0x0000000000040947 */ /* 0x001fea0003800000 */
[----:B------:R-:W-:Y:S01]  /*8ee0*/  BPT.TRAP 0x1 ;  /* 0x000000040000795c */ /* 0x000fe20000300000 */
.L_x_505:
[----:B------:R-:W-:Y:S01]  /*8ef0*/  VIADD R3, R3, 0x1 ;  /* 0x0000000103037836 */ /* 0x000fe20000000000 */
[----:B------:R-:W-:Y:S01]  /*8f00*/  ULOP3.LUT UR60, UR60, 0x1, URZ, 0x3c, !UPT ;  /* 0x000000013c3c7892 */ /* 0x000fe2000f8e3c3f */
[----:B------:R-:W-:Y:S02]  /*8f10*/  VIADD R2, R2, 0x1 ;  /* 0x0000000102027836 */ /* 0x000fe40000000000 */
[----:B------:R-:W-:Y:S01]  /*8f20*/  VIADD R16, R16, 0x31620 ;  /* 0x0003162010107836 */ /* 0x000fe20000000000 */
[----:B------:R-:W-:Y:S02]  /*8f30*/  ISETP.GE.AND P1, PT, R3, UR61, PT ;  /* 0x0000003d03007c0c */ /* 0x000fe4000bf26270 */
        /* <DEDUP_REMOVED lines=89> */
.L_x_485:
[----:B------:R-:W-:Y:S05]  /*94d0*/  @P0 BRA `(.L_x_507) ;  /* 0x0000002400900947 */ /* 0x000fea0003800000 */
[----:B------:R-:W1:Y:S01]  /*94e0*/  S2R R2, SR_TID.X ;  /* 0x0000000000027919 */ /* 0x000e620000002100 */
[----:B------:R-:W2:Y:S01]  /*94f0*/  S2UR UR5, SR_CgaCtaId ;  /* 0x00000000000579c3 */ /* 0x000ea20000008800 */
        /* <DEDUP_REMOVED lines=15> */
[----:B--2---:R-:W-:Y:S01]  /*95f0*/  ULEA UR4, UR5, UR4, 0x18 ;  /* 0x0000000405047291 */ /* 0x004fe2000f8ec03f */
[----:B------:R-:W-:-:S02]  /*9600*/  F2FP.F16.F32.PACK_AB R145, R147, R146 ;  /* 0x000000929391723e */ /* 0x000fc400000000ff */
[----:B------:R-:W-:Y:S02]  /*9610*/  F2FP.F16.F32.PACK_AB R208, R209, R208 ;  /* 0x000000d0d1d0723e */ /* 0x000fe400000000ff */
[----:B------:R-:W-:Y:S01]  /*9620*/  F2FP.F16.F32.PACK_AB R56, R57, R56 ;  /* 0x000000383938723e */ /* 0x000fe200000000ff */
[----:B-1----:R-:W-:Y:S01]  /*9630*/  VIADD R2, R2, 0xffffff80 ;  /* 0xffffff8002027836 */ /* 0x002fe20000000000 */
        /* <DEDUP_REMOVED lines=12> */
[----:B------:R-:W1:Y:S01]  /*9700*/  S2R R39, SR_CTAID.X ;  /* 0x0000000000277919 */ /* 0x000e620000002500 */
[CC--:B------:R-:W-:Y:S01]  /*9710*/  LEA.HI R11, R9.reuse, R2.reuse, RZ, 0x5 ;  /* 0x00000002090b7211 */ /* 0x0c0fe200078f28ff */
[----:B------:R-:W2:Y:S01]  /*9720*/  LDC.64 R36, c[0x0][0x850] ;  /* 0x00021400ff247b82 */ /* 0x000ea20000000a00 */
        /* <DEDUP_REMOVED lines=13> */
[----:B------:R-:W3:Y:S01]  /*9800*/  LDC.64 R6, c[0x0][0x870] ;  /* 0x00021c00ff067b82 */ /* 0x000ee20000000a00 */
[----:B------:R-:W-:-:S02]  /*9810*/  SHF.R.S32.HI R9, RZ, 0x7, R9 ;  /* 0x00000007ff097819 */ /* 0x000fc40000011409 */
[----:B------:R-:W-:Y:S02]  /*9820*/  LOP3.LUT R3, R4, R3, RZ, 0x3c, !PT ;  /* 0x0000000304037212 */ /* 0x000fe400078e3cff */
[----:B------:R-:W-:Y:S01]  /*9830*/  F2FP.F16.F32.PACK_AB R147, R151, R150 ;  /* 0x000000969793723e */ /* 0x000fe200000000ff */
[----:B------:R-:W-:Y:S01]  /*9840*/  IMAD R8, R9, 0xa, R8 ;  /* 0x0000000a09087824 */ /* 0x000fe200078e0208 */
[----:B------:R-:W-:Y:S01]  /*9850*/  F2FP.F16.F32.PACK_AB R153, R155, R154 ;  /* 0x0000009a9b99723e */ /* 0x000fe200000000ff */
[----:B------:R-:W4:Y:S01]  /*9860*/  LDC.64 R4, c[0x0][0x870] ;  /* 0x00021c00ff047b82 */ /* 0x000f220000000a00 */
        /* <DEDUP_REMOVED lines=74> */
[----:B---3--:R-:W-:-:S03]  /*9d10*/  ISETP.NE.U32.AND P0, PT, R6, RZ, PT ;  /* 0x000000ff0600720c */ /* 0x008fc60003f05070 */
[----:B------:R3:W-:Y:S01]  /*9d20*/  STSM.16.MT88.4 [R3+0x7000], R128 ;  /* 0x0070008003007844 */ /* 0x0007e20000004200 */
[----:B------:R-:W-:Y:S01]  /*9d30*/  BAR.SYNC.DEFER_BLOCKING 0x1, 0x100 ;  /* 0x0044000000007b1d */ /* 0x000fe20000010000 */
[----:B------:R-:W-:Y:S01]  /*9d40*/  ISETP.NE.AND.EX P0, PT, R7, RZ, PT, P0 ;  /* 0x000000ff0700720c */ /* 0x000fe20003f05300 */
[----:B----4-:R-:W-:-:S06]  /*9d50*/  IMAD.WIDE R6, R234, 0x4, R4 ;  /* 0x00000004ea067825 */ /* 0x010fcc00078e0204 */
[----:B------:R-:W4:Y:S06]  /*9d60*/  LDC.64 R4, c[0x0][0x878] ;  /* 0x00021e00ff047b82 */ /* 0x000f2c0000000a00 */
[----:B------:R-:W2:Y:S01]  /*9d70*/  @P0 LDG.E R9, desc[UR8][R6.64] ;  /* 0x0000000806090981 */ /* 0x000ea2000c1e1900 */
[----:B------:R-:W-:Y:S01]  /*9d80*/  LOP3.LUT R11, R11, 0xffffffe0, RZ, 0xc0, !PT ;  /* 0xffffffe00b0b7812 */ /* 0x000fe200078ec0ff */
[----:B------:R-:W-:Y:S01]  /*9d90*/  ULDC UR5, c[0x0][0x808] ;  /* 0x0002020000057ab9 */ /* 0x000fe20000000800 */
[----:B------:R-:W0:Y:S01]  /*9da0*/  S2UR UR7, SR_CTAID.Y ;  /* 0x00000000000779c3 */ /* 0x000e220000002600 */
[----:B------:R-:W-:Y:S01]  /*9db0*/  IMAD.U32 R8, RZ, RZ, UR5 ;  /* 0x00000005ff087e24 */ /* 0x000fe2000f8e00ff */
[----:B----4-:R-:W-:Y:S01]  /*9dc0*/  ISETP.NE.U32.AND P1, PT, R4, RZ, PT ;  /* 0x000000ff0400720c */ /* 0x010fe20003f25070 */
[----:B------:R-:W-:-:S02]  /*9dd0*/  IMAD.IADD R11, R2, 0x1, -R11 ;  /* 0x00000001020b7824 */ /* 0x000fc400078e0a0b */
[----:B------:R-:W-:Y:S01]  /*9de0*/  IMAD.SHL.U32 R2, R0, 0x40, RZ ;  /* 0x0000004000027824 */ /* 0x000fe200078e00ff */
[----:B------:R-:W-:Y:S01]  /*9df0*/  ISETP.NE.AND.EX P1, PT, R5, RZ, PT, P1 ;  /* 0x000000ff0500720c */ /* 0x000fe20003f25310 */
[----:B------:R-:W-:Y:S01]  /*9e00*/  IMAD.SHL.U32 R28, R11, 0x8, RZ ;  /* 0x000000080b1c7824 */ /* 0x000fe200078e00ff */
[----:B------:R-:W-:Y:S02]  /*9e10*/  SHF.R.S32.HI R10, RZ, 0x1f, R11 ;  /* 0x0000001fff0a7819 */ /* 0x000fe4000001140b */
[----:B---3--:R-:W-:Y:S02]  /*9e20*/  LOP3.LUT R3, R2, 0x1c0, RZ, 0xc0, !PT ;  /* 0x000001c002037812 */ /* 0x008fe400078ec0ff */
[----:B------:R-:W-:Y:S02]  /*9e30*/  LEA.HI R10, R10, R11, RZ, 0x3 ;  /* 0x0000000b0a0a7211 */ /* 0x000fe400078f18ff */
[----:B------:R-:W-:Y:S02]  /*9e40*/  LOP3.LUT R2, R3, 0x38, R28, 0xf8, !PT ;  /* 0x0000003803027812 */ /* 0x000fe400078ef81c */
[----:B------:R-:W-:-:S03]  /*9e50*/  SHF.R.U32.HI R3, RZ, 0x3, R3 ;  /* 0x00000003ff037819 */ /* 0x000fc60000011603 */
[----:B------:R-:W3:Y:S01]  /*9e60*/  @P1 LDC.64 R4, c[0x0][0x878] ;  /* 0x00021e00ff041b82 */ /* 0x000ee20000000a00 */
[----:B------:R-:W-:Y:S02]  /*9e70*/  LOP3.LUT R3, R2, R3, RZ, 0x3c, !PT ;  /* 0x0000000302037212 */ /* 0x000fe400078e3cff */
[----:B------:R-:W-:-:S05]  /*9e80*/  SHF.R.S32.HI R10, RZ, 0x3, R10 ;  /* 0x00000003ff0a7819 */ /* 0x000fca000001140a */
[----:B------:R-:W-:Y:S01]  /*9e90*/  IMAD R10, R10, 0x1400, R3 ;  /* 0x000014000a0a7824 */ /* 0x000fe200078e0203 */
[----:B------:R-:W-:Y:S01]  /*9ea0*/  CS2R R2, SRZ ;  /* 0x0000000000027805 */ /* 0x000fe2000001ff00 */
[----:B---3--:R-:W-:-:S05]  /*9eb0*/  @P1 IMAD.WIDE R4, R234, 0x4, R4 ;  /* 0x00000004ea041825 */ /* 0x008fca00078e0204 */
[----:B------:R3:W5:Y:S01]  /*9ec0*/  @P1 LDG.E R8, desc[UR8][R4.64] ;  /* 0x0000000804081981 */ /* 0x000762000c1e1900 */
[----:B--2---:R-:W-:Y:S01]  /*9ed0*/  @P0 SHF.R.S32.HI R12, RZ, 0x1f, R9 ;  /* 0x0000001fff0c0819 */ /* 0x004fe20000011409 */
[----:B01-3--:R-:W-:Y:S06]  /*9ee0*/  @P1 BRA `(.L_x_508) ;  /* 0x0000000000141947 */ /* 0x00bfec0003800000 */
[----:B------:R-:W-:Y:S05]  /*9ef0*/  @!P0 BRA `(.L_x_508) ;  /* 0x0000000000108947 */ /* 0x000fea0003800000 */
[----:B------:R-:W-:Y:S02]  /*9f00*/  ULDC.64 UR8, c[0x0][0x208] ;  /* 0x0000820000087ab9 */ /* 0x000fe40000000a00 */
[----:B------:R-:W2:Y:S04]  /*9f10*/  LDG.E R5, desc[UR8][R6.64] ;  /* 0x0000000806057981 */ /* 0x000ea8000c1e1900 */
[----:B-----5:R-:W2:Y:S02]  /*9f20*/  LDG.E R8, desc[UR8][R6.64+0x4] ;  /* 0x0000040806087981 */ /* 0x020ea4000c1e1900 */
[----:B--2---:R-:W-:-:S07]  /*9f30*/  IMAD.IADD R8, R8, 0x1, -R5 ;  /* 0x0000000108087824 */ /* 0x004fce00078e0a05 */
.L_x_508:
        /* <DEDUP_REMOVED lines=21> */
[----:B------:R-:W-:Y:S01]  /*a090*/  SHF.R.S32.HI R29, RZ, 0x1f, R28 ;  /* 0x0000001fff1d7819 */ /* 0x000fe2000001141c */
        /* <DEDUP_REMOVED lines=37> */
.L_x_510:
[----:B------:R-:W-:Y:S05]  /*a2f0*/  BSYNC B1 ;  /* 0x0000000000017941 */ /* 0x000fea0003800000 */
.L_x_509:
        /* <DEDUP_REMOVED lines=16> */
.L_x_512:
[----:B------:R-:W-:Y:S05]  /*a400*/  BSYNC B1 ;  /* 0x0000000000017941 */ /* 0x000fea0003800000 */
.L_x_511:
        /* <DEDUP_REMOVED lines=19> */
.L_x_514:
[----:B------:R-:W-:Y:S05]  /*a540*/  BSYNC B1 ;  /* 0x0000000000017941 */ /* 0x000fea0003800000 */
.L_x_513:
        /* <DEDUP_REMOVED lines=18> */
.L_x_516:
[----:B------:R-:W-:Y:S05]  /*a670*/  BSYNC B1 ;  /* 0x0000000000017941 */ /* 0x000fea0003800000 */
.L_x_515:
        /* <DEDUP_REMOVED lines=19> */
.L_x_518:
[----:B------:R-:W-:Y:S05]  /*a7b0*/  BSYNC B1 ;  /* 0x0000000000017941 */ /* 0x000fea0003800000 */
.L_x_517:
        /* <DEDUP_REMOVED lines=19> */
.L_x_520:
[----:B------:R-:W-:Y:S05]  /*a8f0*/  BSYNC B1 ;  /* 0x0000000000017941 */ /* 0x000fea0003800000 */
.L_x_519:
        /* <DEDUP_REMOVED lines=20> */
.L_x_522:
[----:B------:R-:W-:Y:S05]  /*aa40*/  BSYNC B1 ;  /* 0x0000000000017941 */ /* 0x000fea0003800000 */
.L_x_521:
        /* <DEDUP_REMOVED lines=20> */
.L_x_524:
[----:B------:R-:W-:Y:S05]  /*ab90*/  BSYNC B1 ;  /* 0x0000000000017941 */ /* 0x000fea0003800000 */
.L_x_523:
        /* <DEDUP_REMOVED lines=20> */
.L_x_526:
[----:B------:R-:W-:Y:S05]  /*ace0*/  BSYNC B1 ;  /* 0x0000000000017941 */ /* 0x000fea0003800000 */
.L_x_525:
        /* <DEDUP_REMOVED lines=23> */
.L_x_528:
[----:B------:R-:W-:Y:S05]  /*ae60*/  BSYNC B1 ;  /* 0x0000000000017941 */ /* 0x000fea0003800000 */
.L_x_527:
        /* <DEDUP_REMOVED lines=44> */
.L_x_530:
[----:B------:R-:W-:Y:S05]  /*b130*/  BSYNC B1 ;  /* 0x0000000000017941 */ /* 0x000fea0003800000 */
.L_x_529:
        /* <DEDUP_REMOVED lines=18> */
.L_x_532:
[----:B------:R-:W-:Y:S05]  /*b260*/  BSYNC B1 ;  /* 0x0000000000017941 */ /* 0x000fea0003800000 */
.L_x_531:
        /* <DEDUP_REMOVED lines=18> */
.L_x_534:
[----:B------:R-:W-:Y:S05]  /*b390*/  BSYNC B1 ;  /* 0x0000000000017941 */ /* 0x000fea0003800000 */
.L_x_533:
        /* <DEDUP_REMOVED lines=18> */
.L_x_536:
[----:B------:R-:W-:Y:S05]  /*b4c0*/  BSYNC B1 ;  /* 0x0000000000017941 */ /* 0x000fea0003800000 */
.L_x_535:
        /* <DEDUP_REMOVED lines=16> */
.L_x_538:
[----:B------:R-:W-:Y:S05]  /*b5d0*/  BSYNC B1 ;  /* 0x0000000000017941 */ /* 0x000fea0003800000 */
.L_x_537:
        /* <DEDUP_REMOVED lines=16> */
.L_x_540:
[----:B------:R-:W-:Y:S05]  /*b6e0*/  BSYNC B1 ;  /* 0x0000000000017941 */ /* 0x000fea0003800000 */
.L_x_539:
        /* <DEDUP_REMOVED lines=16> */
.L_x_542:
[----:B------:R-:W-:Y:S05]  /*b7f0*/  BSYNC B1 ;  /* 0x0000000000017941 */ /* 0x000fea0003800000 */
.L_x_541:
        /* <DEDUP_REMOVED lines=16> */
.L_x_544:
[----:B------:R-:W-:Y:S05]  /*b900*/  BSYNC B1 ;  /* 0x0000000000017941 */ /* 0x000fea0003800000 */
.L_x_543:
        /* <DEDUP_REMOVED lines=16> */
.L_x_546:
[----:B------:R-:W-:Y:S05]  /*ba10*/  BSYNC B1 ;  /* 0x0000000000017941 */ /* 0x000fea0003800000 */
.L_x_545:
        /* <DEDUP_REMOVED lines=16> */
.L_x_507:
[----:B------:R-:W1:Y:S01]  /*bb20*/  LDC.64 R4, c[0x0][0x870] ;  /* 0x00021c00ff047b82 */ /* 0x000e620000000a00 */
[----:B------:R-:W-:-:S07]  /*bb30*/  ULDC.64 UR6, c[0x0][0x208] ;  /* 0x0000820000067ab9 */ /* 0x000fce0000000a00 */
[----:B------:R-:W2:Y:S01]  /*bb40*/  LDC.64 R2, c[0x0][0x870] ;  /* 0x00021c00ff027b82 */ /* 0x000ea20000000a00 */
[----:B------:R-:W3:Y:S01]  /*bb50*/  S2R R8, SR_TID.X ;  /* 0x0000000000087919 */ /* 0x000ee20000002100 */
[----:B------:R-:W4:Y:S06]  /*bb60*/  S2R R13, SR_CTAID.X ;  /* 0x00000000000d7919 */ /* 0x000f2c0000002500 */
[----:B------:R-:W0:Y:S01]  /*bb70*/  LDC.64 R14, c[0x0][0x820] ;  /* 0x00020800ff0e7b82 */ /* 0x000e220000000a00 */
[----:B-1----:R-:W-:-:S04]  /*bb80*/  ISETP.NE.U32.AND P1, PT, R4, RZ, PT ;  /* 0x000000ff0400720c */ /* 0x002fc80003f25070 */
[----:B------:R-:W-:Y:S01]  /*bb90*/  ISETP.NE.AND.EX P1, PT, R5, RZ, PT, P1 ;  /* 0x000000ff0500720c */ /* 0x000fe20003f25310 */
[----:B--2---:R-:W-:Y:S02]  /*bba0*/  IMAD.WIDE R4, R234, 0x4, R2 ;  /* 0x00000004ea047825 */ /* 0x004fe400078e0202 */
[----:B------:R-:W1:Y:S10]  /*bbb0*/  LDC.64 R2, c[0x0][0x878] ;  /* 0x00021e00ff027b82 */ /* 0x000e740000000a00 */
[----:B------:R-:W2:Y:S01]  /*bbc0*/  @P1 LDG.E R9, desc[UR6][R4.64] ;  /* 0x0000000604091981 */ /* 0x000ea2000c1e1900 */
[----:B------:R-:W-:Y:S01]  /*bbd0*/  ULDC UR4, c[0x0][0x808] ;  /* 0x0002020000047ab9 */ /* 0x000fe20000000800 */
[----:B---3--:R-:W-:Y:S01]  /*bbe0*/  VIADD R11, R8, 0xffffff80 ;  /* 0xffffff80080b7836 */ /* 0x008fe20000000000 */
[----:B------:R-:W3:Y:S01]  /*bbf0*/  S2UR UR5, SR_CTAID.Y ;  /* 0x00000000000579c3 */ /* 0x000ee20000002600 */
[----:B------:R-:W-:Y:S01]  /*bc00*/  IMAD.U32 R0, RZ, RZ, UR4 ;  /* 0x00000004ff007e24 */ /* 0x000fe2000f8e00ff */
[----:B-1----:R-:W-:-:S04]  /*bc10*/  ISETP.NE.U32.AND P0, PT, R2, RZ, PT ;  /* 0x000000ff0200720c */ /* 0x002fc80003f05070 */
[----:B------:R-:W-:-:S13]  /*bc20*/  ISETP.NE.AND.EX P0, PT, R3, RZ, PT, P0 ;  /* 0x000000ff0300720c */ /* 0x000fda0003f05300 */
[----:B------:R-:W1:Y:S01]  /*bc30*/  @P0 LDC.64 R2, c[0x0][0x878] ;  /* 0x00021e00ff020b82 */ /* 0x000e620000000a00 */
[----:B------:R-:W-:-:S04]  /*bc40*/  SHF.R.S32.HI R8, RZ, 0x1f, R11 ;  /* 0x0000001fff087819 */ /* 0x000fc8000001140b */
[----:B------:R-:W-:-:S04]  /*bc50*/  LEA.HI R8, R8, R11, RZ, 0x5 ;  /* 0x0000000b08087211 */ /* 0x000fc800078f28ff */
[----:B------:R-:W-:Y:S01]  /*bc60*/  SHF.R.S32.HI R17, RZ, 0x5, R8 ;  /* 0x00000005ff117819 */ /* 0x000fe20000011408 */
[----:B-1----:R-:W-:Y:S01]  /*bc70*/  @P0 IMAD.WIDE R6, R234, 0x4, R2 ;  /* 0x00000004ea060825 */ /* 0x002fe200078e0202 */
[----:B------:R-:W-:-:S04]  /*bc80*/  CS2R R2, SRZ ;  /* 0x0000000000027805 */ /* 0x000fc8000001ff00 */
[----:B------:R1:W5:Y:S01]  /*bc90*/  @P0 LDG.E R0, desc[UR6][R6.64] ;  /* 0x0000000606000981 */ /* 0x000362000c1e1900 */
[--C-:B--2---:R-:W-:Y:S01]  /*bca0*/  @P1 SHF.R.S32.HI R3, RZ, 0x1f, R9.reuse ;  /* 0x0000001fff031819 */ /* 0x104fe20000011409 */
[----:B------:R-:W-:Y:S01]  /*bcb0*/  @P1 IMAD.MOV.U32 R2, RZ, RZ, R9 ;  /* 0x000000ffff021224 */ /* 0x000fe200078e0009 */
[----:B01-34-:R-:W-:Y:S06]  /*bcc0*/  @P0 BRA `(.L_x_547) ;  /* 0x0000000000140947 */ /* 0x01bfec0003800000 */
[----:B------:R-:W-:Y:S05]  /*bcd0*/  @!P1 BRA `(.L_x_547) ;  /* 0x0000000000109947 */ /* 0x000fea0003800000 */
[----:B------:R-:W-:Y:S02]  /*bce0*/  ULDC.64 UR6, c[0x0][0x208] ;  /* 0x0000820000067ab9 */ /* 0x000fe40000000a00 */
[----:B------:R-:W2:Y:S04]  /*bcf0*/  LDG.E R7, desc[UR6][R4.64] ;  /* 0x0000000604077981 */ /* 0x000ea8000c1e1900 */
[----:B-----5:R-:W2:Y:S02]  /*bd00*/  LDG.E R0, desc[UR6][R4.64+0x4] ;  /* 0x0000040604007981 */ /* 0x020ea4000c1e1900 */
[----:B--2---:R-:W-:-:S07]  /*bd10*/  IMAD.IADD R0, R0, 0x1, -R7 ;  /* 0x0000000100007824 */ /* 0x004fce00078e0a07 */
.L_x_547:
[----:B------:R-:W-:Y:S01]  /*bd20*/  LOP3.LUT R4, R8, 0x1fffffe0, RZ, 0xc0, !PT ;  /* 0x1fffffe008047812 */ /* 0x000fe200078ec0ff */
[----:B------:R-:W-:Y:S01]  /*bd30*/  USHF.R.S32.HI UR6, URZ, 0x1f, UR5 ;  /* 0x0000001f3f067899 */ /* 0x000fe20008011405 */
[----:B-----5:R-:W-:Y:S01]  /*bd40*/  IMAD R12, R13, -0x50, R0 ;  /* 0xffffffb00d0c7824 */ /* 0x020fe200078e0200 */
[C---:B------:R-:W-:Y:S01]  /*bd50*/  IADD3 R2, P0, R17.reuse, R2, RZ ;  /* 0x0000000211027210 */ /* 0x040fe20007f1e0ff */
[----:B------:R-:W-:Y:S01]  /*bd60*/  VIADD R5, R17, 0x8 ;  /* 0x0000000811057836 */ /* 0x000fe20000000000 */
[----:B------:R-:W0:Y:S01]  /*bd70*/  LDC.64 R20, c[0x0][0x850] ;  /* 0x00021400ff147b82 */ /* 0x000e220000000a00 */
[----:B------:R-:W-:Y:S01]  /*bd80*/  IMAD.IADD R4, R11, 0x1, -R4 ;  /* 0x000000010b047824 */ /* 0x000fe200078e0a04 */
[----:B------:R-:W-:Y:S01]  /*bd90*/  LEA.HI.X.SX32 R3, R17, R3, 0x1, P0 ;  /* 0x0000000311037211 */ /* 0x000fe200000f0eff */
[----:B------:R-:W-:Y:S01]  /*bda0*/  IMAD R0, R14, UR6, RZ ;  /* 0x000000060e007c24 */ /* 0x000fe2000f8e02ff */
[-C--:B------:R-:W-:Y:S01]  /*bdb0*/  ISETP.GE.AND P6, PT, R5, R12.reuse, PT ;  /* 0x0000000c0500720c */ /* 0x080fe20003fc6270 */
[----:B------:R-:W-:Y:S01]  /*bdc0*/  IMAD.SHL.U32 R4, R4, 0x8, RZ ;  /* 0x0000000804047824 */ /* 0x000fe200078e00ff */
[CC--:B------:R-:W-:Y:S01]  /*bdd0*/  ISETP.GE.AND P0, PT, R17.reuse, R12.reuse, PT ;  /* 0x0000000c1100720c */ /* 0x0c0fe20003f06270 */
[----:B------:R-:W-:Y:S01]  /*bde0*/  VIADD R7, R17, 0x10 ;  /* 0x0000001011077836 */ /* 0x000fe20000000000 */
[----:B------:R-:W-:Y:S01]  /*bdf0*/  ULDC UR7, c[0x0][0x80c] ;  /* 0x0002030000077ab9 */ /* 0x000fe20000000800 */
[----:B------:R-:W-:Y:S01]  /*be00*/  IMAD R15, R15, UR5, R0 ;  /* 0x000000050f0f7c24 */ /* 0x000fe2000f8e0200 */
[----:B------:R-:W-:Y:S01]  /*be10*/  SHF.R.S32.HI R5, RZ, 0x1f, R4 ;  /* 0x0000001fff057819 */ /* 0x000fe20000011404 */
[----:B------:R-:W-:Y:S01]  /*be20*/  VIADD R9, R17, 0x18 ;  /* 0x0000001811097836 */ /* 0x000fe20000000000 */
[----:B------:R-:W-:Y:S01]  /*be30*/  SHF.R.S32.HI R0, RZ, 0x1f, R234 ;  /* 0x0000001fff007819 */ /* 0x000fe200000114ea */
[----:B------:R-:W-:Y:S01]  /*be40*/  ULDC.64 UR8, c[0x0][0x828] ;  /* 0x00020a0000087ab9 */ /* 0x000fe20000000a00 */
[-C--:B------:R-:W-:Y:S01]  /*be50*/  ISETP.GE.AND P5, PT, R7, R12.reuse, PT ;  /* 0x0000000c0700720c */ /* 0x080fe20003fa6270 */
[----:B------:R-:W-:Y:S01]  /*be60*/  IMAD.WIDE.U32 R6, R14, UR5, R4 ;  /* 0x000000050e067c25 */ /* 0x000fe2000f8e0004 */
[----:B------:R-:W-:Y:S01]  /*be70*/  ISETP.GE.OR P2, PT, R4, UR7, P0 ;  /* 0x0000000704007c0c */ /* 0x000fe20008746670 */
[----:B------:R-:W-:Y:S01]  /*be80*/  BSSY B1, `(.L_x_548) ;  /* 0x000001d000017945 */ /* 0x000fe20003800000 */
[----:B------:R-:W-:Y:S01]  /*be90*/  SEL R14, R0, RZ, !P1 ;  /* 0x000000ff000e7207 */ /* 0x000fe20004800000 */
[----:B------:R-:W-:Y:S01]  /*bea0*/  IMAD.IADD R7, R15, 0x1, R7 ;  /* 0x000000010f077824 */ /* 0x000fe200078e0207 */
[-C--:B------:R-:W-:Y:S01]  /*beb0*/  ISETP.GE.AND P4, PT, R9, R12.reuse, PT ;  /* 0x0000000c0900720c */ /* 0x080fe20003f86270 */
[----:B------:R-:W-:Y:S01]  /*bec0*/  VIADD R9, R17, 0x20 ;  /* 0x0000002011097836 */ /* 0x000fe20000000000 */
[----:B------:R-:W-:Y:S01]  /*bed0*/  SEL R15, R234, RZ, !P1 ;  /* 0x000000ffea0f7207 */ /* 0x000fe20004800000 */
[----:B------:R-:W-:Y:S01]  /*bee0*/  IMAD R0, R14, UR8, RZ ;  /* 0x000000080e007c24 */ /* 0x000fe2000f8e02ff */
[----:B------:R-:W-:Y:S01]  /*bef0*/  P2R R16, PR, RZ, 0x40 ;  /* 0x00000040ff107803 */ /* 0x000fe20000000000 */
[----:B------:R-:W-:Y:S01]  /*bf00*/  IMAD.WIDE R2, R13, 0x50, R2 ;  /* 0x000000500d027825 */ /* 0x000fe200078e0202 */
[----:B------:R-:W-:-:S02]  /*bf10*/  ISETP.GE.AND P3, PT, R9, R12, PT ;  /* 0x0000000c0900720c */ /* 0x000fc40003f66270 */
[----:B------:R-:W-:Y:S01]  /*bf20*/  P2R R18, PR, RZ, 0x20 ;  /* 0x00000020ff127803 */ /* 0x000fe20000000000 */
[C---:B------:R-:W-:Y:S01]  /*bf30*/  IMAD R9, R15.reuse, UR9, R0 ;  /* 0x000000090f097c24 */ /* 0x040fe2000f8e0200 */
[----:B------:R-:W-:Y:S01]  /*bf40*/  P2R R22, PR, RZ, 0x10 ;  /* 0x00000010ff167803 */ /* 0x000fe20000000000 */
[----:B------:R-:W-:Y:S01]  /*bf50*/  IMAD.WIDE.U32 R10, R15, UR8, R6 ;  /* 0x000000080f0a7c25 */ /* 0x000fe2000f8e0006 */
[----:B------:R-:W-:Y:S02]  /*bf60*/  P2R R24, PR, RZ, 0x8 ;  /* 0x00000008ff187803 */ /* 0x000fe40000000000 */
[----:B------:R-:W-:Y:S01]  /*bf70*/  ISETP.GE.OR P1, PT, R4, UR7, P6 ;  /* 0x0000000704007c0c */ /* 0x000fe2000b726670 */
[----:B------:R-:W-:Y:S01]  /*bf80*/  IMAD.IADD R9, R11, 0x1, R9 ;  /* 0x000000010b097824 */ /* 0x000fe200078e0209 */
[----:B------:R-:W-:Y:S11]  /*bf90*/  @P2 BRA `(.L_x_549) ;  /* 0x00000000002c2947 */ /* 0x000ff60003800000 */
        /* <DEDUP_REMOVED lines=11> */
.L_x_549:
[----:B------:R-:W-:Y:S05]  /*c050*/  BSYNC B1 ;  /* 0x0000000000017941 */ /* 0x000fea0003800000 */
.L_x_548:
        /* <DEDUP_REMOVED lines=17> */
.L_x_551:
[----:B------:R-:W-:Y:S05]  /*c170*/  BSYNC B1 ;  /* 0x0000000000017941 */ /* 0x000fea0003800000 */
.L_x_550:
        /* <DEDUP_REMOVED lines=17> */
.L_x_553:
[----:B------:R-:W-:Y:S05]  /*c290*/  BSYNC B1 ;  /* 0x0000000000017941 */ /* 0x000fea0003800000 */
.L_x_552:
        /* <DEDUP_REMOVED lines=18> */
.L_x_555:
[----:B------:R-:W-:Y:S05]  /*c3c0*/  BSYNC B1 ;  /* 0x0000000000017941 */ /* 0x000fea0003800000 */
.L_x_554:
        /* <DEDUP_REMOVED lines=17> */
.L_x_557:
[----:B------:R-:W-:Y:S05]  /*c4e0*/  BSYNC B1 ;  /* 0x0000000000017941 */ /* 0x000fea0003800000 */
.L_x_556:
        /* <DEDUP_REMOVED lines=20> */
.L_x_559:
[----:B------:R-:W-:Y:S05]  /*c630*/  BSYNC B1 ;  /* 0x0000000000017941 */ /* 0x000fea0003800000 */
.L_x_558:
        /* <DEDUP_REMOVED lines=22> */
.L_x_561:
[----:B------:R-:W-:Y:S05]  /*c7a0*/  BSYNC B1 ;  /* 0x0000000000017941 */ /* 0x000fea0003800000 */
.L_x_560:
        /* <DEDUP_REMOVED lines=18> */
.L_x_563:
[----:B------:R-:W-:Y:S05]  /*c8d0*/  BSYNC B1 ;  /* 0x0000000000017941 */ /* 0x000fea0003800000 */
.L_x_562:
        /* <DEDUP_REMOVED lines=18> */
.L_x_565:
[----:B------:R-:W-:Y:S05]  /*ca00*/  BSYNC B1 ;  /* 0x0000000000017941 */ /* 0x000fea0003800000 */
.L_x_564:
        /* <DEDUP_REMOVED lines=18> */
.L_x_567:
[----:B------:R-:W-:Y:S05]  /*cb30*/  BSYNC B1 ;  /* 0x0000000000017941 */ /* 0x000fea0003800000 */
.L_x_566:
        /* <DEDUP_REMOVED lines=43> */
.L_x_569:
[----:B------:R-:W-:Y:S05]  /*cdf0*/  BSYNC B1 ;  /* 0x0000000000017941 */ /* 0x000fea0003800000 */
.L_x_568:
        /* <DEDUP_REMOVED lines=17> */
.L_x_571:
[----:B------:R-:W-:Y:S05]  /*cf10*/  BSYNC B1 ;  /* 0x0000000000017941 */ /* 0x000fea0003800000 */
.L_x_570:
        /* <DEDUP_REMOVED lines=17> */
.L_x_573:
[----:B------:R-:W-:Y:S05]  /*d030*/  BSYNC B1 ;  /* 0x0000000000017941 */ /* 0x000fea0003800000 */
.L_x_572:
        /* <DEDUP_REMOVED lines=17> */
.L_x_575:
[----:B------:R-:W-:Y:S05]  /*d150*/  BSYNC B1 ;  /* 0x0000000000017941 */ /* 0x000fea0003800000 */
.L_x_574:
        /* <DEDUP_REMOVED lines=16> */
.L_x_577:
[----:B------:R-:W-:Y:S05]  /*d260*/  BSYNC B1 ;  /* 0x0000000000017941 */ /* 0x000fea0003800000 */
.L_x_576:
        /* <DEDUP_REMOVED lines=16> */
.L_x_579:
[----:B------:R-:W-:Y:S05]  /*d370*/  BSYNC B1 ;  /* 0x0000000000017941 */ /* 0x000fea0003800000 */
.L_x_578:
        /* <DEDUP_REMOVED lines=16> */
.L_x_581:
[----:B------:R-:W-:Y:S05]  /*d480*/  BSYNC B1 ;  /* 0x0000000000017941 */ /* 0x000fea0003800000 */
.L_x_580:
        /* <DEDUP_REMOVED lines=16> */
.L_x_583:
[----:B------:R-:W-:Y:S05]  /*d590*/  BSYNC B1 ;  /* 0x0000000000017941 */ /* 0x000fea0003800000 */
.L_x_582:
        /* <DEDUP_REMOVED lines=16> */
.L_x_585:
[----:B------:R-:W-:Y:S05]  /*d6a0*/  BSYNC B1 ;  /* 0x0000000000017941 */ /* 0x000fea0003800000 */
.L_x_584:
        /* <DEDUP_REMOVED lines=16> */
.L_x_475:
[----:B------:R-:W-:-:S08]  /*d7b0*/  NOP ;  /* 0x0000000000007918 */ /* 0x000fd00000000000 */
[----:B------:R-:W0:-:S00]  /*d7c0*/  USETMAXREG.DEALLOC.CTAPOOL 0x18 ;  /* 0x00000018000079c8 */ /* 0x000e0000080e0500 */
[----:B0-----:R-:W-:-:S06]  /*d7d0*/  LOP3.LUT R0, R0, 0x3, RZ, 0xc0, !PT ;  /* 0x0000000300007812 */ /* 0x001fcc00078ec0ff */
[----:B------:R-:W0:Y:S02]  /*d7e0*/  SHFL.IDX PT, R0, R0, RZ, 0x1f ;  /* 0x00001fff00007589 */ /* 0x000e2400000e0000 */
[----:B0-----:R-:W-:-:S13]  /*d7f0*/  ISETP.NE.AND P0, PT, R0, RZ, PT ;  /* 0x000000ff0000720c */ /* 0x001fda0003f05270 */
[----:B------:R-:W-:Y:S05]  /*d800*/  @P0 BRA `(.L_x_480) ;  /* 0x0000002000b80947 */ /* 0x000fea0003800000 */
[----:B------:R-:W-:Y:S01]  /*d810*/  ULDC.64 UR4, c[0x0][0x8d8] ;  /* 0x0002360000047ab9 */ /* 0x000fe20000000a00 */
[----:B------:R-:W0:Y:S01]  /*d820*/  S2UR UR10, SR_CTAID.X ;  /* 0x00000000000a79c3 */ /* 0x000e220000002500 */
[----:B------:R-:W-:-:S04]  /*d830*/  ISETP.NE.U32.AND P0, PT, RZ, UR4, PT ;  /* 0x00000004ff007c0c */ /* 0x000fc8000bf05070 */
[----:B------:R-:W-:-:S03]  /*d840*/  ISETP.NE.AND.EX P0, PT, RZ, UR5, PT, P0 ;  /* 0x00000005ff007c0c */ /* 0x000fc6000bf05300 */
[----:B------:R-:W1:Y:S08]  /*d850*/  S2UR UR21, SR_CTAID.Z ;  /* 0x00000000001579c3 */ /* 0x000e700000002700 */
[----:B------:R-:W2:Y:S02]  /*d860*/  S2UR UR20, SR_CTAID.Y ;  /* 0x00000000001479c3 */ /* 0x000ea40000002600 */
[----:B------:R-:W-:Y:S05]  /*d870*/  @!P0 BRA `(.L_x_586) ;  /* 0x0000000000208947 */ /* 0x000fea0003800000 */
[----:B------:R-:W-:Y:S01]  /*d880*/  ULDC.64 UR4, c[0x0][0x8d8] ;  /* 0x0002360000047ab9 */ /* 0x000fe20000000a00 */
[----:B------:R-:W-:Y:S01]  /*d890*/  ULDC.64 UR6, c[0x0][0x208] ;  /* 0x0000820000067ab9 */ /* 0x000fe20000000a00 */
[----:B-1----:R-:W-:-:S06]  /*d8a0*/  UIMAD.WIDE UR4, UR21, 0x4, UR4 ;  /* 0x00000004150478a5 */ /* 0x002fcc000f8e0204 */
[----:B------:R-:W-:Y:S02]  /*d8b0*/  IMAD.U32 R2, RZ, RZ, UR4 ;  /* 0x00000004ff027e24 */ /* 0x000fe4000f8e00ff */
[----:B------:R-:W-:-:S05]  /*d8c0*/  IMAD.U32 R3, RZ, RZ, UR5 ;  /* 0x00000005ff037e24 */ /* 0x000fca000f8e00ff */
[----:B------:R-:W3:Y:S02]  /*d8d0*/  LDG.E R2, desc[UR6][R2.64] ;  /* 0x0000000602027981 */ /* 0x000ee4000c1e1900 */
[----:B---3--:R-:W-:Y:S01]  /*d8e0*/  R2UR UR5, R2 ;  /* 0x00000000020572ca */ /* 0x008fe200000e0000 */
[----:B------:R-:W-:-:S14]  /*d8f0*/  BRA `(.L_x_587) ;  /* 0x0000000000407947 */ /* 0x000fdc0003800000 */
.L_x_586:
[----:B------:R-:W-:Y:S02]  /*d900*/  ULDC.64 UR4, c[0x0][0x8d0] ;  /* 0x0002340000047ab9 */ /* 0x000fe40000000a00 */
[----:B------:R-:W-:-:S04]  /*d910*/  ISETP.NE.U32.AND P0, PT, RZ, UR4, PT ;  /* 0x00000004ff007c0c */ /* 0x000fc8000bf05070 */
[----:B------:R-:W-:-:S13]  /*d920*/  ISETP.NE.AND.EX P0, PT, RZ, UR5, PT, P0 ;  /* 0x00000005ff007c0c */ /* 0x000fda000bf05300 */
[----:B------:R-:W-:Y:S05]  /*d930*/  @!P0 BRA `(.L_x_588) ;  /* 0x00000000002c8947 */ /* 0x000fea0003800000 */
[----:B------:R-:W-:Y:S01]  /*d940*/  ULDC.64 UR4, c[0x0][0x8d0] ;  /* 0x0002340000047ab9 */ /* 0x000fe20000000a00 */
[----:B------:R-:W-:Y:S01]  /*d950*/  ULDC.64 UR6, c[0x0][0x208] ;  /* 0x0000820000067ab9 */ /* 0x000fe20000000a00 */
[----:B-1----:R-:W-:-:S06]  /*d960*/  UIMAD.WIDE UR4, UR21, 0x4, UR4 ;  /* 0x00000004150478a5 */ /* 0x002fcc000f8e0204 */
[----:B------:R-:W-:Y:S02]  /*d970*/  IMAD.U32 R2, RZ, RZ, UR4 ;  /* 0x00000004ff027e24 */ /* 0x000fe4000f8e00ff */
[----:B------:R-:W-:-:S05]  /*d980*/  IMAD.U32 R3, RZ, RZ, UR5 ;  /* 0x00000005ff037e24 */ /* 0x000fca000f8e00ff */
[----:B------:R-:W3:Y:S04]  /*d990*/  LDG.E R0, desc[UR6][R2.64] ;  /* 0x0000000602007981 */ /* 0x000ee8000c1e1900 */
[----:B------:R-:W4:Y:S01]  /*d9a0*/  LDG.E R4, desc[UR6][R2.64+0x4] ;  /* 0x0000040602047981 */ /* 0x000f22000c1e1900 */
[----:B---3--:R-:W-:Y:S02]  /*d9b0*/  R2UR UR5, R0 ;  /* 0x00000000000572ca */ /* 0x008fe400000e0000 */
[----:B----4-:R-:W-:-:S13]  /*d9c0*/  R2UR UR4, R4 ;  /* 0x00000000040472ca */ /* 0x010fda00000e0000 */
[----:B------:R-:W-:Y:S01]  /*d9d0*/  UIADD3 UR5, -UR5, UR4, URZ ;  /* 0x0000000405057290 */ /* 0x000fe2000fffe13f */
[----:B------:R-:W-:Y:S11]  /*d9e0*/  BRA `(.L_x_587) ;  /* 0x0000000000047947 */ /* 0x000ff60003800000 */
.L_x_588:
[----:B------:R-:W-:-:S05]  /*d9f0*/  ULDC UR5, c[0x0][0x8bc] ;  /* 0x00022f0000057ab9 */ /* 0x000fca0000000800 */
.L_x_587:
[----:B0-----:R-:W-:Y:S01]  /*da00*/  UIMAD UR4, UR10, 0x50, URZ ;  /* 0x000000500a0478a4 */ /* 0x001fe2000f8e023f */
[----:B------:R-:W-:Y:S02]  /*da10*/  IMAD.MOV.U32 R4, RZ, RZ, 0x1 ;  /* 0x00000001ff047424 */ /* 0x000fe400078e00ff */
[----:B------:R-:W-:Y:S01]  /*da20*/  IMAD.MOV.U32 R12, RZ, RZ, RZ ;  /* 0x000000ffff0c7224 */ /* 0x000fe200078e00ff */
[----:B------:R-:W-:Y:S01]  /*da30*/  UISETP.GE.AND UP0, UPT, UR4, UR5, UPT ;  /* 0x000000050400728c */ /* 0x000fe2000bf06270 */
[----:B------:R-:W-:-:S03]  /*da40*/  IMAD.MOV.U32 R13, RZ, RZ, 0x1 ;  /* 0x00000001ff0d7424 */ /* 0x000fc600078e00ff */
[----:B-1----:R-:W-:-:S06]  /*da50*/  USEL UR21, UR21, 0xffffffff, !UP0 ;  /* 0xffffffff15157887 */ /* 0x002fcc000c000000 */
[----:B------:R-:W-:-:S13]  /*da60*/  ISETP.LE.AND P0, PT, RZ, UR21, PT ;  /* 0x00000015ff007c0c */ /* 0x000fda000bf03270 */
[----:B------:R-:W-:Y:S05]  /*da70*/  @!P0 BRA `(.L_x_589) ;  /* 0x0000001c00948947 */ /* 0x000fea0003800000 */
[----:B------:R-:W-:Y:S01]  /*da80*/  ULDC.64 UR14, c[0x0][0x770] ;  /* 0x0001dc00000e7ab9 */ /* 0x000fe20000000a00 */
[----:B------:R-:W-:Y:S01]  /*da90*/  ULDC.64 UR8, c[0x0][0x770] ;  /* 0x0001dc0000087ab9 */ /* 0x000fe20000000a00 */
[----:B------:R-:W-:Y:S02]  /*daa0*/  UISETP.NE.U32.AND UP1, UPT, UR14, URZ, UPT ;  /* 0x0000003f0e00728c */ /* 0x000fe4000bf25070 */
[----:B------:R-:W-:Y:S02]  /*dab0*/  UIMAD.WIDE UR8, UR21, 0x4, UR8 ;  /* 0x00000004150878a5 */ /* 0x000fe4000f8e0208 */
[----:B------:R-:W-:Y:S01]  /*dac0*/  UISETP.NE.AND.EX UP1, UPT, UR15, URZ, UPT, UP1 ;  /* 0x0000003f0f00728c */ /* 0x000fe2000bf25310 */
[----:B------:R-:W-:Y:S01]  /*dad0*/  ULDC.64 UR16, c[0x0][0x208] ;  /* 0x0000820000107ab9 */ /* 0x000fe20000000a00 */
[----:B------:R-:W-:Y:S02]  /*dae0*/  ULDC.64 UR6, c[0x0][0x778] ;  /* 0x0001de0000067ab9 */ /* 0x000fe40000000a00 */
[----:B------:R-:W-:Y:S01]  /*daf0*/  IMAD.U32 R2, RZ, RZ, UR8 ;  /* 0x00000008ff027e24 */ /* 0x000fe2000f8e00ff */
[----:B------:R-:W-:Y:S01]  /*db00*/  ULDC.64 UR12, c[0x0][0x780] ;  /* 0x0001e000000c7ab9 */ /* 0x000fe20000000a00 */
[----:B------:R-:W-:Y:S01]  /*db10*/  PLOP3.LUT P1, PT, PT, PT, UP1, 0x80, 0x0 ;  /* 0x000000000000781c */ /* 0x000fe20003f2f018 */
[----:B------:R-:W-:Y:S01]  /*db20*/  IMAD.U32 R3, RZ, RZ, UR9 ;  /* 0x00000009ff037e24 */ /* 0x000fe2000f8e00ff */
[----:B------:R-:W-:-:S02]  /*db30*/  UISETP.NE.U32.AND UP0, UPT, UR6, URZ, UPT ;  /* 0x0000003f0600728c */ /* 0x000fc4000bf05070 */
[----:B------:R-:W-:Y:S02]  /*db40*/  UISETP.NE.U32.AND UP2, UPT, UR12, URZ, UPT ;  /* 0x0000003f0c00728c */ /* 0x000fe4000bf45070 */
[----:B------:R-:W-:Y:S02]  /*db50*/  UISETP.NE.AND.EX UP0, UPT, UR7, URZ, UPT, UP0 ;  /* 0x0000003f0700728c */ /* 0x000fe4000bf05300 */
[----:B------:R-:W-:-:S03]  /*db60*/  UISETP.NE.AND.EX UP2, UPT, UR13, URZ, UPT, UP2 ;  /* 0x0000003f0d00728c */ /* 0x000fc6000bf45320 */
[----:B------:R-:W-:Y:S02]  /*db70*/  ULDC.64 UR12, c[0x0][0x778] ;  /* 0x0001de00000c7ab9 */ /* 0x000fe40000000a00 */
[----:B------:R-:W3:Y:S01]  /*db80*/  @P1 LDG.E R7, desc[UR16][R2.64] ;  /* 0x0000001002071981 */ /* 0x000ee2000c1e1900 */
[----:B------:R-:W-:Y:S01]  /*db90*/  PLOP3.LUT P2, PT, PT, PT, UP0, 0x80, 0x0 ;  /* 0x000000000000781c */ /* 0x000fe20003f4f008 */
[----:B------:R-:W-:Y:S01]  /*dba0*/  UIMAD.WIDE UR12, UR21, 0x4, UR12 ;  /* 0x00000004150c78a5 */ /* 0x000fe2000f8e020c */
[----:B------:R-:W-:Y:S01]  /*dbb0*/  PLOP3.LUT P3, PT, PT, PT, UP2, 0x80, 0x0 ;  /* 0x000000000000781c */ /* 0x000fe20003f6f028 */
[----:B------:R0:W4:Y:S02]  /*dbc0*/  @P1 LDG.E R0, desc[UR16][R2.64] ;  /* 0x0000001002001981 */ /* 0x000124000c1e1900 */
[----:B------:R-:W-:Y:S02]  /*dbd0*/  @UP2 ULDC.64 UR6, c[0x0][0x780] ;  /* 0x0001e00000062ab9 */ /* 0x000fe40000000a00 */
[----:B------:R-:W-:Y:S01]  /*dbe0*/  @UP2 UIMAD.WIDE UR6, UR21, 0x4, UR6 ;  /* 0x00000004150628a5 */ /* 0x000fe2000f8e0206 */
[----:B0-----:R-:W-:-:S02]  /*dbf0*/  IMAD.U32 R2, RZ, RZ, UR12 ;  /* 0x0000000cff027e24 */ /* 0x001fc4000f8e00ff */
[----:B------:R-:W-:-:S05]  /*dc00*/  IMAD.U32 R3, RZ, RZ, UR13 ;  /* 0x0000000dff037e24 */ /* 0x000fca000f8e00ff */
[----:B------:R0:W5:Y:S02]  /*dc10*/  @P2 LDG.E R5, desc[UR16][R2.64] ;  /* 0x0000001002052981 */ /* 0x000164000c1e1900 */
[----:B0-----:R-:W-:Y:S02]  /*dc20*/  IMAD.U32 R2, RZ, RZ, UR6 ;  /* 0x00000006ff027e24 */ /* 0x001fe4000f8e00ff */
[----:B------:R-:W-:-:S05]  /*dc30*/  IMAD.U32 R3, RZ, RZ, UR7 ;  /* 0x00000007ff037e24 */ /* 0x000fca000f8e00ff */
[----:B------:R-:W2:Y:S01]  /*dc40*/  @P3 LDG.E R6, desc[UR16][R2.64] ;  /* 0x0000001002063981 */ /* 0x000ea2000c1e1900 */
[----:B------:R-:W-:Y:S01]  /*dc50*/  ULDC.64 UR16, c[0x0][0x788] ;  /* 0x0001e20000107ab9 */ /* 0x000fe20000000a00 */
[----:B------:R-:W-:Y:S01]  /*dc60*/  UMOV UR54, URZ ;  /* 0x0000003f00367c82 */ /* 0x000fe20008000000 */
[----:B------:R-:W-:Y:S01]  /*dc70*/  ISETP.NE.U32.AND P0, PT, RZ, UR16, PT ;  /* 0x00000010ff007c0c */ /* 0x000fe2000bf05070 */
[----:B------:R-:W-:-:S03]  /*dc80*/  UMOV UR11, URZ ;  /* 0x0000003f000b7c82 */ /* 0x000fc60008000000 */
[----:B------:R-:W-:Y:S02]  /*dc90*/  ISETP.NE.AND.EX P0, PT, RZ, UR17, PT, P0 ;  /* 0x00000011ff007c0c */ /* 0x000fe4000bf05300 */
[----:B---3--:R-:W-:Y:S02]  /*dca0*/  @P1 R2UR UR5, R7 ;  /* 0x00000000070512ca */ /* 0x008fe400000e0000 */
[----:B----4-:R-:W-:-:S11]  /*dcb0*/  @P1 R2UR UR54, R0 ;  /* 0x00000000003612ca */ /* 0x010fd600000e0000 */
[----:B------:R-:W-:-:S04]  /*dcc0*/  @UP1 ULEA UR5, UR21, UR5, 0x6 ;  /* 0x0000000515051291 */ /* 0x000fc8000f8e303f */
[----:B------:R-:W-:-:S04]  /*dcd0*/  @UP1 USHF.R.S32.HI UR6, URZ, 0x1f, UR5 ;  /* 0x0000001f3f061899 */ /* 0x000fc80008011405 */
[----:B------:R-:W-:Y:S01]  /*dce0*/  @UP1 ULEA.HI UR6, UR6, UR5, URZ, 0x6 ;  /* 0x0000000506061291 */ /* 0x000fe2000f8f303f */
[----:B-----5:R-:W-:Y:S02]  /*dcf0*/  @P2 R2UR UR11, R5 ;  /* 0x00000000050b22ca */ /* 0x020fe400000e0000 */
[----:B------:R-:W-:Y:S01]  /*dd00*/  ULDC UR5, c[0x0][0x280] ;  /* 0x0000a00000057ab9 */ /* 0x000fe20000000800 */
[----:B------:R-:W-:-:S04]  /*dd10*/  @UP1 ULOP3.LUT UR7, UR6, 0xffffffc0, URZ, 0xc0, !UPT ;  /* 0xffffffc006071892 */ /* 0x000fc8000f8ec03f */
[----:B------:R-:W-:Y:S01]  /*dd20*/  @UP1 USHF.R.S32.HI UR16, URZ, 0x1f, UR7 ;  /* 0x0000001f3f101899 */ /* 0x000fe20008011407 */
[----:B--2---:R-:W-:Y:S01]  /*dd30*/  @P3 R2UR UR5, R6 ;  /* 0x00000000060532ca */ /* 0x004fe200000e0000 */
[----:B------:R-:W-:-:S14]  /*dd40*/  @P3 BRA `(.L_x_590) ;  /* 0x0000000000243947 */ /* 0x000fdc0003800000 */
[----:B------:R-:W-:Y:S05]  /*dd50*/  @!P1 BRA `(.L_x_590) ;  /* 0x0000000000209947 */ /* 0x000fea0003800000 */
[----:B------:R-:W-:Y:S01]  /*dd60*/  IMAD.U32 R2, RZ, RZ, UR8 ;  /* 0x00000008ff027e24 */ /* 0x000fe2000f8e00ff */
[----:B------:R-:W-:Y:S01]  /*dd70*/  ULDC.64 UR18, c[0x0][0x208] ;  /* 0x0000820000127ab9 */ /* 0x000fe20000000a00 */
[----:B------:R-:W-:-:S05]  /*dd80*/  IMAD.U32 R3, RZ, RZ, UR9 ;  /* 0x00000009ff037e24 */ /* 0x000fca000f8e00ff */
[----:B------:R-:W2:Y:S04]  /*dd90*/  LDG.E R0, desc[UR18][R2.64] ;  /* 0x0000001202007981 */ /* 0x000ea8000c1e1900 */
[----:B------:R-:W3:Y:S01]  /*dda0*/  LDG.E R5, desc[UR18][R2.64+0x4] ;  /* 0x0000041202057981 */ /* 0x000ee2000c1e1900 */
[----:B--2---:R-:W-:Y:S02]  /*ddb0*/  R2UR UR6, R0 ;  /* 0x00000000000672ca */ /* 0x004fe400000e0000 */
[----:B---3--:R-:W-:-:S13]  /*ddc0*/  R2UR UR5, R5 ;  /* 0x00000000050572ca */ /* 0x008fda00000e0000 */
[----:B------:R-:W-:-:S12]  /*ddd0*/  UIADD3 UR5, -UR6, UR5, URZ ;  /* 0x0000000506057290 */ /* 0x000fd8000fffe13f */
.L_x_590:
[----:B------:R-:W-:Y:S01]  /*dde0*/  UMOV UR38, URZ ;  /* 0x0000003f00267c82 */ /* 0x000fe20008000000 */
[----:B------:R-:W-:Y:S01]  /*ddf0*/  UMOV UR39, URZ ;  /* 0x0000003f00277c82 */ /* 0x000fe20008000000 */
[----:B------:R-:W-:Y:S01]  /*de00*/  ULDC UR6, c[0x0][0x290] ;  /* 0x0000a40000067ab9 */ /* 0x000fe20000000800 */
[----:B------:R-:W-:Y:S01]  /*de10*/  @UP1 UMOV UR38, UR7 ;  /* 0x0000000700261c82 */ /* 0x000fe20008000000 */
[----:B------:R-:W-:Y:S01]  /*de20*/  @UP1 UMOV UR39, UR16 ;  /* 0x0000001000271c82 */ /* 0x000fe20008000000 */
[----:B------:R-:W-:Y:S05]  /*de30*/  @!P0 BRA `(.L_x_591) ;  /* 0x0000000000208947 */ /* 0x000fea0003800000 */
[----:B------:R-:W-:Y:S01]  /*de40*/  ULDC.64 UR6, c[0x0][0x788] ;  /* 0x0001e20000067ab9 */ /* 0x000fe20000000a00 */
[----:B------:R-:W-:Y:S01]  /*de50*/  ULDC.64 UR8, c[0x0][0x208] ;  /* 0x0000820000087ab9 */ /* 0x000fe20000000a00 */
[----:B------:R-:W-:-:S06]  /*de60*/  UIMAD.WIDE UR6, UR21, 0x4, UR6 ;  /* 0x00000004150678a5 */ /* 0x000fcc000f8e0206 */
[----:B------:R-:W-:Y:S02]  /*de70*/  IMAD.U32 R2, RZ, RZ, UR6 ;  /* 0x00000006ff027e24 */ /* 0x000fe4000f8e00ff */
[----:B------:R-:W-:-:S05]  /*de80*/  IMAD.U32 R3, RZ, RZ, UR7 ;  /* 0x00000007ff037e24 */ /* 0x000fca000f8e00ff */
[----:B------:R-:W2:Y:S02]  /*de90*/  LDG.E R2, desc[UR8][R2.64] ;  /* 0x0000000802027981 */ /* 0x000ea4000c1e1900 */
[----:B--2---:R-:W-:Y:S01]  /*dea0*/  R2UR UR6, R2 ;  /* 0x00000000020672ca */ /* 0x004fe200000e0000 */
[----:B------:R-:W-:-:S14]  /*deb0*/  BRA `(.L_x_592) ;  /* 0x0000000000247947 */ /* 0x000fdc0003800000 */
.L_x_591:
        /* <DEDUP_REMOVED lines=9> */
.L_x_592:
[----:B------:R-:W-:Y:S01]  /*df50*/  UIADD3 UR7, -UR6, UR5, UR4 ;  /* 0x0000000506077290 */ /* 0x000fe2000fffe104 */
[----:B------:R-:W-:Y:S01]  /*df60*/  ISETP.LE.AND P0, PT, RZ, UR10, PT ;  /* 0x0000000aff007c0c */ /* 0x000fe2000bf03270 */
[----:B------:R-:W-:Y:S02]  /*df70*/  ULDC UR8, c[0x0][0x74c] ;  /* 0x0001d30000087ab9 */ /* 0x000fe40000000800 */
[----:B------:R-:W-:Y:S02]  /*df80*/  UIADD3 UR8, UR7, -UR8, URZ ;  /* 0x8000000807087290 */ /* 0x000fe4000fffe03f */
[----:B------:R-:W-:Y:S02]  /*df90*/  UIADD3 UR7, UR5, 0x3f, URZ ;  /* 0x0000003f05077890 */ /* 0x000fe4000fffe03f */
        /* <DEDUP_REMOVED lines=9> */
[----:B------:R-:W-:Y:S07]  /*e030*/  @!P0 BRA `(.L_x_593) ;  /* 0x00000000001c8947 */ /* 0x000fee0003800000 */
[----:B------:R-:W-:Y:S01]  /*e040*/  UIADD3 UR5, UR4, 0x8f, UR5 ;  /* 0x0000008f04057890 */ /* 0x000fe2000fffe005 */
[----:B------:R-:W-:-:S03]  /*e050*/  ULDC UR7, c[0x0][0x748] ;  /* 0x0001d20000077ab9 */ /* 0x000fc60000000800 */
[----:B------:R-:W-:-:S04]  /*e060*/  UIADD3 UR5, UR5, UR7, -UR6 ;  /* 0x0000000705057290 */ /* 0x000fc8000fffe806 */
[----:B------:R-:W-:-:S04]  /*e070*/  USHF.R.S32.HI UR6, URZ, 0x1f, UR5 ;  /* 0x0000001f3f067899 */ /* 0x000fc80008011405 */
[----:B------:R-:W-:-:S04]  /*e080*/  ULEA.HI UR6, UR6, UR5, URZ, 0x6 ;  /* 0x0000000506067291 */ /* 0x000fc8000f8f303f */
[----:B------:R-:W-:-:S06]  /*e090*/  USHF.R.S32.HI UR6, URZ, 0x6, UR6 ;  /* 0x000000063f067899 */ /* 0x000fcc0008011406 */
[----:B------:R-:W-:-:S07]  /*e0a0*/  VIMNMX R10, R10, UR6, PT ;  /* 0x000000060a0a7c48 */ /* 0x000fce000bfe0100 */
.L_x_593:
[----:B------:R-:W-:Y:S01]  /*e0b0*/  ISETP.GT.AND P0, PT, R10, UR9, PT ;  /* 0x000000090a007c0c */ /* 0x000fe2000bf04270 */
[----:B------:R-:W-:Y:S02]  /*e0c0*/  IMAD.MOV.U32 R12, RZ, RZ, RZ ;  /* 0x000000ffff0c7224 */ /* 0x000fe400078e00ff */
[----:B------:R-:W-:-:S10]  /*e0d0*/  IMAD.MOV.U32 R13, RZ, RZ, 0x1 ;  /* 0x00000001ff0d7424 */ /* 0x000fd400078e00ff */
[----:B------:R-:W-:Y:S05]  /*e0e0*/  @!P0 BRA `(.L_x_589) ;  /* 0x0000001400f88947 */ /* 0x000fea0003800000 */
[----:B------:R-:W-:Y:S01]  /*e0f0*/  ULDC UR5, c[0x0][0x2e8] ;  /* 0x0000ba0000057ab9 */ /* 0x000fe20000000800 */
[----:B------:R-:W-:Y:S01]  /*e100*/  ELECT P0, URZ, PT ;  /* 0x00000000003f782f */ /* 0x000fe20003800000 */
[----:B------:R-:W-:Y:S01]  /*e110*/  IMAD.U32 R0, RZ, RZ, UR9 ;  /* 0x00000009ff007e24 */ /* 0x000fe2000f8e00ff */
[----:B------:R-:W-:Y:S01]  /*e120*/  UISETP.NE.AND UP2, UPT, UR5, 0x1, UPT ;  /* 0x000000010500788c */ /* 0x000fe2000bf45270 */
[----:B------:R-:W-:Y:S01]  /*e130*/  IMAD.MOV.U32 R12, RZ, RZ, RZ ;  /* 0x000000ffff0c7224 */ /* 0x000fe200078e00ff */
[----:B------:R-:W-:Y:S01]  /*e140*/  UISETP.NE.U32.AND UP1, UPT, UR14, URZ, UPT ;  /* 0x0000003f0e00728c */ /* 0x000fe2000bf25070 */
[----:B------:R-:W-:Y:S01]  /*e150*/  IMAD.MOV.U32 R13, RZ, RZ, 0x1 ;  /* 0x00000001ff0d7424 */ /* 0x000fe200078e00ff */
[----:B------:R-:W-:Y:S02]  /*e160*/  USHF.R.S32.HI UR47, URZ, 0x1f, UR21 ;  /* 0x0000001f3f2f7899 */ /* 0x000fe40008011415 */
[----:B------:R-:W-:Y:S02]  /*e170*/  UISETP.NE.AND.EX UP1, UPT, UR15, URZ, UPT, UP1 ;  /* 0x0000003f0f00728c */ /* 0x000fe4000bf25310 */
[----:B------:R-:W-:Y:S01]  /*e180*/  UIADD3 UR11, UR4, UR11, URZ ;  /* 0x0000000b040b7290 */ /* 0x000fe2000fffe03f */
[----:B------:R-:W-:-:S02]  /*e190*/  UMOV UR12, UR20 ;  /* 0x00000014000c7c82 */ /* 0x000fc40008000000 */
[----:B------:R-:W-:Y:S01]  /*e1a0*/  @UP2 ULDC UR6, c[0x0][0x2ec] ;  /* 0x0000bb0000062ab9 */ /* 0x000fe20000000800 */
[----:B------:R-:W-:Y:S01]  /*e1b0*/  @UP2 ULDC UR4, c[0x0][0x2f0] ;  /* 0x0000bc0000042ab9 */ /* 0x000fe20000000800 */
[----:B------:R-:W-:Y:S02]  /*e1c0*/  UIMAD.WIDE.U32 UR6, UR20, UR6, URZ ;  /* 0x00000006140672a5 */ /* 0x000fe4000f8e003f */
[----:B------:R-:W-:Y:S02]  /*e1d0*/  USEL UR13, UR21, URZ, !UP0 ;  /* 0x0000003f150d7287 */ /* 0x000fe4000c000000 */
[----:B------:R-:W-:Y:S02]  /*e1e0*/  USEL UR47, UR47, URZ, !UP1 ;  /* 0x0000003f2f2f7287 */ /* 0x000fe4000c800000 */
[----:B------:R-:W-:Y:S02]  /*e1f0*/  USEL UR21, UR21, URZ, !UP1 ;  /* 0x0000003f15157287 */ /* 0x000fe4000c800000 */
[----:B------:R-:W-:Y:S01]  /*e200*/  @UP2 USHF.R.U32.HI UR12, URZ, UR4, UR7 ;  /* 0x000000043f0c2299 */ /* 0x000fe20008011607 */
[----:B------:R-:W-:Y:S11]  /*e210*/  @!P0 BRA `(.L_x_589) ;  /* 0x0000001400ac8947 */ /* 0x000ff60003800000 */
[----:B------:R-:W0:Y:S01]  /*e220*/  S2R R3, SR_CgaCtaId ;  /* 0x0000000000037919 */ /* 0x000e220000008800 */
[----:B------:R-:W-:Y:S02]  /*e230*/  MOV R6, 0x400 ;  /* 0x0000040000067802 */ /* 0x000fe40000000f00 */
[----:B------:R-:W-:Y:S01]  /*e240*/  ISETP.NE.AND P0, PT, R11, RZ, PT ;  /* 0x000000ff0b00720c */ /* 0x000fe20003f05270 */
[----:B------:R-:W1:Y:S01]  /*e250*/  S2R R17, SR_CTAID.Y ;  /* 0x0000000000117919 */ /* 0x000e620000002600 */
[----:B0-----:R-:W-:Y:S01]  /*e260*/  LEA R6, R3, R6, 0x18 ;  /* 0x0000000603067211 */ /* 0x001fe200078ec0ff */
[----:B------:R-:W-:-:S05]  /*e270*/  IMAD.MOV.U32 R3, RZ, RZ, 0x1 ;  /* 0x00000001ff037424 */ /* 0x000fca00078e00ff */
[----:B------:R-:W-:-:S04]  /*e280*/  SHF.L.U32 R3, R3, 0x1f, RZ ;  /* 0x0000001f03037819 */ /* 0x000fc800000006ff */
[----:B------:R-:W0:Y:S02]  /*e290*/  SYNCS.PHASECHK.TRANS64.TRYWAIT P1, [R6+URZ+0x31620], R3 ;  /* 0x03162003060075a7 */ /* 0x000e24000802017f */
[----:B01----:R-:W-:Y:S05]  /*e2a0*/  @!P1 BRA `(.L_x_594) ;  /* 0x0000001800549947 */ /* 0x003fea0003800000 */
.L_x_609:
[----:B------:R-:W-:Y:S01]  /*e2b0*/  SHF.R.S32.HI R17, RZ, 0x1f, R17 ;  /* 0x0000001fff117819 */ /* 0x000fe20000011411 */
[----:B------:R-:W-:Y:S01]  /*e2c0*/  IMAD.MOV.U32 R4, RZ, RZ, 0x1 ;  /* 0x00000001ff047424 */ /* 0x000fe200078e00ff */
[----:B------:R-:W-:Y:S06]  /*e2d0*/  @P0 BRA `(.L_x_595) ;  /* 0x0000000000140947 */ /* 0x000fec0003800000 */
[----:B------:R-:W-:Y:S01]  /*e2e0*/  LOP3.LUT P1, RZ, R21, 0x1f, RZ, 0xc0, !PT ;  /* 0x0000001f15ff7812 */ /* 0x000fe2000782c0ff */
[----:B0-----:R-:W-:-:S04]  /*e2f0*/  IMAD.MOV.U32 R3, RZ, RZ, 0x8100 ;  /* 0x00008100ff037424 */ /* 0x001fc800078e00ff */
[----:B------:R1:W-:Y:S08]  /*e300*/  SYNCS.ARRIVE.TRANS64 RZ, [R6+URZ+0x31610], R3 ;  /* 0x0316100306ff79a7 */ /* 0x0003f0000800003f */
[----:B------:R-:W-:Y:S05]  /*e310*/  @!P1 BRA `(.L_x_595) ;  /* 0x0000000000049947 */ /* 0x000fea0003800000 */
[----:B------:R-:W-:Y:S01]  /*e320*/  BPT.TRAP 0x1 ;  /* 0x000000040000795c */ /* 0x000fe20000300000 */
.L_x_595:
[----:B------:R-:W2:Y:S01]  /*e330*/  LDC.64 R8, c[0x0][0x198] ;  /* 0x00006600ff087b82 */ /* 0x000ea20000000a00 */
[----:B------:R-:W-:Y:S01]  /*e340*/  R2UR UR9, R17 ;  /* 0x00000000110972ca */ /* 0x000fe200000e0000 */
[----:B------:R-:W-:Y:S01]  /*e350*/  ULDC.64 UR30, c[0x0][0x718] ;  /* 0x0001c600001e7ab9 */ /* 0x000fe20000000a00 */
[----:B------:R-:W-:Y:S01]  /*e360*/  R2UR UR46, R0 ;  /* 0x00000000002e72ca */ /* 0x000fe200000e0000 */
[----:B------:R-:W-:Y:S01]  /*e370*/  UIMAD.WIDE.U32 UR52, UR20, UR30, UR38 ;  /* 0x0000001e143472a5 */ /* 0x000fe2000f8e0026 */
[----:B------:R-:W-:Y:S01]  /*e380*/  R2UR UR8, R6 ;  /* 0x00000000060872ca */ /* 0x000fe200000e0000 */
[----:B------:R-:W-:Y:S01]  /*e390*/  ULDC.64 UR14, c[0x0][0x720] ;  /* 0x0001c800000e7ab9 */ /* 0x000fe20000000a00 */
[----:B------:R-:W-:Y:S01]  /*e3a0*/  UMOV UR56, 0x0 ;  /* 0x0000000000387882 */ /* 0x000fe20000000000 */
[----:B------:R-:W-:Y:S01]  /*e3b0*/  UIMAD UR10, UR47, UR14, URZ ;  /* 0x0000000e2f0a72a4 */ /* 0x000fe2000f8e023f */
[----:B01----:R-:W-:Y:S01]  /*e3c0*/  IMAD.MOV.U32 R3, RZ, RZ, 0x14000 ;  /* 0x00014000ff037424 */ /* 0x003fe200078e00ff */
[----:B------:R-:W-:Y:S01]  /*e3d0*/  UMOV UR57, 0x14f00000 ;  /* 0x14f0000000397882 */ /* 0x000fe20000000000 */
[----:B------:R-:W-:Y:S01]  /*e3e0*/  UMOV UR18, URZ ;  /* 0x0000003f00127c82 */ /* 0x000fe20008000000 */
[----:B------:R-:W-:Y:S01]  /*e3f0*/  UIMAD UR15, UR21, UR15, UR10 ;  /* 0x0000000f150f72a4 */ /* 0x000fe2000f8e020a */
[----:B------:R-:W-:Y:S01]  /*e400*/  VIADD R10, R10, 0xffffffff ;  /* 0xffffffff0a0a7836 */ /* 0x000fe20000000000 */
[----:B------:R-:W-:Y:S01]  /*e410*/  UIMAD UR9, UR9, UR30, URZ ;  /* 0x0000001e090972a4 */ /* 0x000fe2000f8e023f */
[----:B------:R-:W-:Y:S01]  /*e420*/  IMAD.MOV.U32 R12, RZ, RZ, 0x1 ;  /* 0x00000001ff0c7424 */ /* 0x000fe200078e00ff */
[----:B------:R-:W-:Y:S01]  /*e430*/  USHF.L.U32 UR46, UR46, 0x6, URZ ;  /* 0x000000062e2e7899 */ /* 0x000fe2000800063f */
[----:B------:R-:W-:Y:S01]  /*e440*/  IMAD.MOV.U32 R13, RZ, RZ, 0x1 ;  /* 0x00000001ff0d7424 */ /* 0x000fe200078e00ff */
[----:B------:R-:W-:-:S02]  /*e450*/  UIMAD UR31, UR20, UR31, UR9 ;  /* 0x0000001f141f72a4 */ /* 0x000fc4000f8e0209 */
[----:B------:R-:W-:Y:S02]  /*e460*/  UIADD3 UR16, UR8, 0x14100, URZ ;  /* 0x0001410008107890 */ /* 0x000fe4000fffe03f */
[----:B------:R-:W-:Y:S01]  /*e470*/  UIADD3 UR53, UR53, UR31, URZ ;  /* 0x0000001f35357290 */ /* 0x000fe2000fffe03f */
[----:B--2---:R-:W-:Y:S01]  /*e480*/  IMAD.MOV.U32 R5, RZ, RZ, R8 ;  /* 0x000000ffff057224 */ /* 0x004fe200078e0008 */
[----:B------:R-:W-:Y:S01]  /*e490*/  UIADD3 UR17, UR8, 0x31610, URZ ;  /* 0x0003161008117890 */ /* 0x000fe2000fffe03f */
[----:B------:R-:W-:Y:S01]  /*e4a0*/  IMAD.MOV.U32 R7, RZ, RZ, R9 ;  /* 0x000000ffff077224 */ /* 0x000fe200078e0009 */
[----:B------:R-:W-:Y:S02]  /*e4b0*/  UIADD3 UR19, UR46, UR54, URZ ;  /* 0x000000362e137290 */ /* 0x000fe4000fffe03f */
[C---:B------:R-:W-:Y:S01]  /*e4c0*/  IADD3 R2, P1, R5.reuse, 0xf0, RZ ;  /* 0x000000f005027810 */ /* 0x040fe20007f3e0ff */
[----:B------:R-:W-:Y:S02]  /*e4d0*/  UIADD3 UR40, UR8, 0x16100, URZ ;  /* 0x0001610008287890 */ /* 0x000fe4000fffe03f */
[----:B------:R-:W-:Y:S01]  /*e4e0*/  UIMAD.WIDE.U32 UR52, UR21, UR14, UR52 ;  /* 0x0000000e153472a5 */ /* 0x000fe2000f8e0034 */
[----:B------:R-:W-:Y:S01]  /*e4f0*/  R2UR UR50, R2 ;  /* 0x00000000023272ca */ /* 0x000fe200000e0000 */
[----:B------:R-:W-:Y:S01]  /*e500*/  USHF.R.S32.HI UR9, URZ, 0x1f, UR46 ;  /* 0x0000001f3f097899 */ /* 0x000fe2000801142e */
[----:B------:R-:W-:Y:S01]  /*e510*/  IADD3 R2, P2, R5, 0x2f0, RZ ;  /* 0x000002f005027810 */ /* 0x000fe20007f5e0ff */
[----:B------:R-:W-:Y:S01]  /*e520*/  UIADD3 UR10, UP0, UR46, UR52, URZ ;  /* 0x000000342e0a7290 */ /* 0x000fe2000ff1e03f */
[----:B------:R-:W-:-:S02]  /*e530*/  UMOV UR42, 0x40 ;  /* 0x00000040002a7882 */ /* 0x000fc40000000000 */
        /* <DEDUP_REMOVED lines=8> */
[----:B------:R-:W-:Y:S01]  /*e5c0*/  ULDC.64 UR22, c[0x0][0x700] ;  /* 0x0001c00000167ab9 */ /* 0x000fe20000000a00 */
[----:B------:R-:W-:Y:S01]  /*e5d0*/  UIADD3.X UR9, UR9, UR53, UR15, UP0, !UPT ;  /* 0x0000003509097290 */ /* 0x000fe200087fe40f */
[----:B------:R-:W-:Y:S01]  /*e5e0*/  ISETP.GE.AND P1, PT, R0, R10, PT ;  /* 0x0000000a0000720c */ /* 0x000fe20003f26270 */
[----:B------:R-:W-:Y:S01]  /*e5f0*/  UIADD3 UR24, UR8, 0x18100, URZ ;  /* 0x0001810008187890 */ /* 0x000fe2000fffe03f */
[----:B------:R-:W-:Y:S01]  /*e600*/  R2UR UR51, R2 ;  /* 0x00000000023372ca */ /* 0x000fe200000e0000 */
[----:B------:R-:W-:Y:S01]  /*e610*/  UIADD3 UR32, UR8, 0x1a100, URZ ;  /* 0x0001a10008207890 */ /* 0x000fe2000fffe03f */
[----:B------:R-:W-:Y:S01]  /*e620*/  IMAD.X R2, RZ, RZ, R7, P2 ;  /* 0x000000ffff027224 */ /* 0x000fe200010e0607 */
[----:B------:R-:W-:Y:S01]  /*e630*/  UIADD3 UR48, UR8, 0x2c100, URZ ;  /* 0x0002c10008307890 */ /* 0x000fe2000fffe03f */
[----:B------:R-:W-:Y:S01]  /*e640*/  UMOV UR26, 0x80 ;  /* 0x00000080001a7882 */ /* 0x000fe20000000000 */
[----:B------:R-:W-:Y:S01]  /*e650*/  UMOV UR28, UR20 ;  /* 0x00000014001c7c82 */ /* 0x000fe20008000000 */
[----:B------:R-:W-:Y:S01]  /*e660*/  UMOV UR29, UR21 ;  /* 0x00000015001d7c82 */ /* 0x000fe20008000000 */
[----:B------:R-:W-:Y:S01]  /*e670*/  UMOV UR25, UR17 ;  /* 0x0000001100197c82 */ /* 0x000fe20008000000 */
[----:B------:R-:W-:Y:S01]  /*e680*/  UMOV UR27, UR19 ;  /* 0x00000013001b7c82 */ /* 0x000fe20008000000 */
[----:B------:R-:W-:Y:S01]  /*e690*/  R2UR UR5, R2 ;  /* 0x00000000020572ca */ /* 0x000fe200000e0000 */
[----:B------:R-:W-:Y:S01]  /*e6a0*/  UMOV UR34, 0xc0 ;  /* 0x000000c000227882 */ /* 0x000fe20000000000 */
[----:B------:R-:W-:-:S02]  /*e6b0*/  UMOV UR36, UR20 ;  /* 0x0000001400247c82 */ /* 0x000fc40008000000 */
[----:B------:R0:W-:Y:S01]  /*e6c0*/  UTMALDG.4D [UR16], [UR50], desc[UR56] ;  /* 0x00003810320075b4 */ /* 0x0001e20008019000 */
[----:B------:R-:W-:Y:S01]  /*e6d0*/  UMOV UR37, UR21 ;  /* 0x0000001500257c82 */ /* 0x000fe20008000000 */
[----:B------:R-:W-:Y:S01]  /*e6e0*/  UMOV UR33, UR17 ;  /* 0x0000001100217c82 */ /* 0x000fe20008000000 */
[----:B------:R-:W-:Y:S01]  /*e6f0*/  UMOV UR35, UR19 ;  /* 0x0000001300237c82 */ /* 0x000fe20008000000 */
[----:B------:R-:W-:Y:S01]  /*e700*/  UMOV UR49, UR17 ;  /* 0x0000001100317c82 */ /* 0x000fe20008000000 */
[----:B------:R-:W-:Y:S01]  /*e710*/  IMAD.X R2, RZ, RZ, R7, P3 ;  /* 0x000000ffff027224 */ /* 0x000fe200018e0607 */
[----:B------:R-:W-:Y:S01]  /*e720*/  UMOV UR58, 0x80 ;  /* 0x00000080003a7882 */ /* 0x000fe20000000000 */
[----:B------:R-:W-:Y:S01]  /*e730*/  UMOV UR59, UR11 ;  /* 0x0000000b003b7c82 */ /* 0x000fe20008000000 */
[----:B------:R1:W-:Y:S01]  /*e740*/  UTMALDG.4D [UR40], [UR50], desc[UR56] ;  /* 0x00003828320075b4 */ /* 0x0003e20008019000 */
[----:B------:R-:W-:Y:S01]  /*e750*/  UMOV UR60, UR12 ;  /* 0x0000000c003c7c82 */ /* 0x000fe20008000000 */
[----:B------:R-:W-:Y:S01]  /*e760*/  R2UR UR7, R2 ;  /* 0x00000000020772ca */ /* 0x000fe200000e0000 */
[----:B------:R-:W-:Y:S01]  /*e770*/  UMOV UR61, UR13 ;  /* 0x0000000d003d7c82 */ /* 0x000fe20008000000 */
[----:B------:R-:W-:Y:S01]  /*e780*/  UMOV UR52, UR12 ;  /* 0x0000000c00347c82 */ /* 0x000fe20008000000 */
[----:B------:R-:W-:Y:S01]  /*e790*/  UMOV UR53, UR13 ;  /* 0x0000000d00357c82 */ /* 0x000fe20008000000 */
[----:B------:R2:W-:Y:S01]  /*e7a0*/  UTMALDG.4D [UR24], [UR50], desc[UR56] ;  /* 0x00003818320075b4 */ /* 0x0005e20008019000 */
[----:B------:R3:W-:Y:S01]  /*e7b0*/  UTMALDG.4D [UR32], [UR50], desc[UR56] ;  /* 0x00003820320075b4 */ /* 0x0007e20008019000 */
[----:B0-----:R-:W-:Y:S01]  /*e7c0*/  UMOV UR16, 0x0 ;  /* 0x0000000000107882 */ /* 0x001fe20000000000 */
[----:B------:R-:W-:Y:S01]  /*e7d0*/  UMOV UR17, 0x10000000 ;  /* 0x1000000000117882 */ /* 0x000fe20000000000 */
[----:B-1----:R-:W-:Y:S01]  /*e7e0*/  ULEA UR40, UP0, UR10, UR22, 0x2 ;  /* 0x000000160a287291 */ /* 0x002fe2000f80103f */
[----:B------:R-:W-:Y:S01]  /*e7f0*/  UMOV UR43, UR11 ;  /* 0x0000000b002b7c82 */ /* 0x000fe20008000000 */
[----:B------:R-:W-:-:S02]  /*e800*/  UMOV UR44, UR12 ;  /* 0x0000000c002c7c82 */ /* 0x000fc40008000000 */
[----:B------:R-:W-:Y:S01]  /*e810*/  ULEA.HI.X UR41, UR10, UR23, UR9, 0x2, UP0 ;  /* 0x000000170a297291 */ /* 0x000fe200080f1409 */
[----:B------:R-:W-:Y:S02]  /*e820*/  UMOV UR45, UR13 ;  /* 0x0000000d002d7c82 */ /* 0x000fe40008000000 */
[----:B------:R-:W-:Y:S01]  /*e830*/  UMOV UR9, 0x10 ;  /* 0x0000001000097882 */ /* 0x000fe20000000000 */
[----:B--2---:R-:W-:Y:S01]  /*e840*/  UIADD3 UR24, UR8, 0x2800, URZ ;  /* 0x0000280008187890 */ /* 0x004fe2000fffe03f */
[----:B------:R-:W-:Y:S01]  /*e850*/  UMOV UR10, UR18 ;  /* 0x00000012000a7c82 */ /* 0x000fe20008000000 */
[----:B------:R-:W-:Y:S01]  /*e860*/  UMOV UR26, 0x40 ;  /* 0x00000040001a7882 */ /* 0x000fe20000000000 */
[----:B------:R-:W-:Y:S02]  /*e870*/  UMOV UR27, UR11 ;  /* 0x0000000b001b7c82 */ /* 0x000fe40008000000 */
[----:B------:R0:W-:Y:S01]  /*e880*/  UBLKCP.S.G [UR48], [UR40], UR9 ;  /* 0x00000030280073ba */ /* 0x0001e20008000209 */
[----:B------:R1:W-:Y:S01]  /*e890*/  SYNCS.ARRIVE.TRANS64 RZ, [R6+URZ+0x31600], R3 ;  /* 0x0316000306ff79a7 */ /* 0x0003e2000800003f */
[----:B------:R-:W-:Y:S01]  /*e8a0*/  UMOV UR28, UR12 ;  /* 0x0000000c001c7c82 */ /* 0x000fe20008000000 */
[----:B---3--:R-:W-:Y:S01]  /*e8b0*/  UIADD3 UR56, UR8, 0x5000, URZ ;  /* 0x0000500008387890 */ /* 0x008fe2000fffe03f */
[----:B------:R-:W-:Y:S01]  /*e8c0*/  UMOV UR29, UR13 ;  /* 0x0000000d001d7c82 */ /* 0x000fe20008000000 */
[----:B------:R-:W-:Y:S01]  /*e8d0*/  UIADD3 UR32, UR8, 0xc800, URZ ;  /* 0x0000c80008207890 */ /* 0x000fe2000fffe03f */
[----:B------:R-:W-:Y:S01]  /*e8e0*/  UMOV UR50, 0xc0 ;  /* 0x000000c000327882 */ /* 0x000fe20000000000 */
[----:B------:R-:W-:Y:S01]  /*e8f0*/  UMOV UR51, UR11 ;  /* 0x0000000b00337c82 */ /* 0x000fe20008000000 */
[----:B------:R-:W-:Y:S01]  /*e900*/  UMOV UR42, UR18 ;  /* 0x00000012002a7c82 */ /* 0x000fe20008000000 */
[----:B------:R-:W-:Y:S01]  /*e910*/  UMOV UR34, 0x40 ;  /* 0x0000004000227882 */ /* 0x000fe20000000000 */
[----:B------:R-:W-:Y:S01]  /*e920*/  UMOV UR35, UR11 ;  /* 0x0000000b00237c82 */ /* 0x000fe20008000000 */
[----:B------:R-:W-:Y:S01]  /*e930*/  UMOV UR36, UR12 ;  /* 0x0000000c00247c82 */ /* 0x000fe20008000000 */
[----:B------:R-:W-:Y:S01]  /*e940*/  UMOV UR37, UR13 ;  /* 0x0000000d00257c82 */ /* 0x000fe20008000000 */
[----:B0-----:R-:W-:-:S02]  /*e950*/  UIADD3 UR9, UR8, 0x31600, URZ ;  /* 0x0003160008097890 */ /* 0x001fc4000fffe03f */
[----:B------:R-:W-:Y:S02]  /*e960*/  UIADD3 UR48, UR8, 0x7800, URZ ;  /* 0x0000780008307890 */ /* 0x000fe4000fffe03f */
[----:B------:R-:W-:-:S03]  /*e970*/  UIADD3 UR40, UR8, 0xa000, URZ ;  /* 0x0000a00008287890 */ /* 0x000fc6000fffe03f */
[----:B------:R-:W-:Y:S01]  /*e980*/  UMOV UR25, UR9 ;  /* 0x0000000900197c82 */ /* 0x000fe20008000000 */
[----:B------:R-:W-:Y:S01]  /*e990*/  UMOV UR57, UR9 ;  /* 0x0000000900397c82 */ /* 0x000fe20008000000 */
[----:B------:R0:W-:Y:S01]  /*e9a0*/  UTMALDG.4D [UR8], [UR4], desc[UR16] ;  /* 0x00001008040075b4 */ /* 0x0001e20008019000 */
[----:B------:R-:W-:Y:S01]  /*e9b0*/  UMOV UR49, UR9 ;  /* 0x0000000900317c82 */ /* 0x000fe20008000000 */
[----:B------:R-:W-:Y:S01]  /*e9c0*/  UMOV UR41, UR9 ;  /* 0x0000000900297c82 */ /* 0x000fe20008000000 */
[----:B------:R-:W-:Y:S01]  /*e9d0*/  UMOV UR33, UR9 ;  /* 0x0000000900217c82 */ /* 0x000fe20008000000 */
[----:B------:R2:W-:Y:S01]  /*e9e0*/  UTMALDG.4D [UR24], [UR4], desc[UR16] ;  /* 0x00001018040075b4 */ /* 0x0005e20008019000 */
[----:B------:R1:W-:Y:S01]  /*e9f0*/  UTMALDG.4D [UR56], [UR4], desc[UR16] ;  /* 0x00001038040075b4 */ /* 0x0003e20008019000 */
[----:B------:R1:W-:Y:S01]  /*ea00*/  UTMALDG.4D [UR48], [UR4], desc[UR16] ;  /* 0x00001030040075b4 */ /* 0x0003e20008019000 */
[----:B0-----:R-:W-:Y:S01]  /*ea10*/  UMOV UR10, 0xc0 ;  /* 0x000000c0000a7882 */ /* 0x001fe20000000000 */
[----:B------:R1:W-:Y:S01]  /*ea20*/  UTMALDG.4D [UR40], [UR6], desc[UR16] ;  /* 0x00001028060075b4 */ /* 0x0003e20008019000 */
[----:B--2---:R-:W-:-:S02]  /*ea30*/  UIADD3 UR24, UR8, 0xf000, URZ ;  /* 0x0000f00008187890 */ /* 0x004fc4000fffe03f */
[----:B------:R-:W-:Y:S01]  /*ea40*/  UIADD3 UR8, UR8, 0x11800, URZ ;  /* 0x0001180008087890 */ /* 0x000fe2000fffe03f */
[----:B------:R-:W-:Y:S01]  /*ea50*/  UMOV UR26, 0x80 ;  /* 0x00000080001a7882 */ /* 0x000fe20000000000 */
[----:B------:R1:W-:Y:S05]  /*ea60*/  UTMALDG.4D [UR32], [UR6], desc[UR16] ;  /* 0x00001020060075b4 */ /* 0x0003ea0008019000 */
[----:B------:R1:W-:Y:S02]  /*ea70*/  UTMALDG.4D [UR24], [UR6], desc[UR16] ;  /* 0x00001018060075b4 */ /* 0x0003e40008019000 */
[----:B------:R1:W-:Y:S02]  /*ea80*/  UTMALDG.4D [UR8], [UR6], desc[UR16] ;  /* 0x00001008060075b4 */ /* 0x0003e40008019000 */
[----:B-1----:R-:W-:Y:S05]  /*ea90*/  @P1 BRA `(.L_x_596) ;  /* 0x0000000800581947 */ /* 0x002fea0003800000 */
[----:B------:R-:W0:Y:S01]  /*eaa0*/  LDC.64 R12, c[0x0][0x730] ;  /* 0x0001cc00ff0c7b82 */ /* 0x000e220000000a00 */
[----:B------:R-:W-:Y:S01]  /*eab0*/  ULDC.64 UR8, c[0x0][0x738] ;  /* 0x0001ce0000087ab9 */ /* 0x000fe20000000a00 */
[----:B------:R-:W-:Y:S01]  /*eac0*/  LOP3.LUT R16, R21, 0x1f, RZ, 0xc0, !PT ;  /* 0x0000001f15107812 */ /* 0x000fe200078ec0ff */
[----:B------:R-:W-:Y:S02]  /*ead0*/  UIMAD UR6, UR47, UR8, URZ ;  /* 0x000000082f0672a4 */ /* 0x000fe4000f8e023f */
[----:B------:R-:W-:Y:S02]  /*eae0*/  UIMAD.WIDE.U32 UR4, UR21, UR8, UR38 ;  /* 0x00000008150472a5 */ /* 0x000fe4000f8e0026 */
[----:B------:R-:W-:Y:S01]  /*eaf0*/  UIMAD UR6, UR21, UR9, UR6 ;  /* 0x00000009150672a4 */ /* 0x000fe2000f8e0206 */
[----:B------:R-:W1:Y:S03]  /*eb00*/  LDC.64 R14, c[0x0][0x728] ;  /* 0x0001ca00ff0e7b82 */ /* 0x000e660000000a00 */
[----:B------:R-:W-:Y:S01]  /*eb10*/  UIADD3 UR6, UR5, UR6, URZ ;  /* 0x0000000605067290 */ /* 0x000fe2000fffe03f */
[----:B------:R-:W-:-:S02]  /*eb20*/  IMAD.U32 R4, RZ, RZ, UR4 ;  /* 0x00000004ff047e24 */ /* 0x000fc4000f8e00ff */
[----:B------:R-:W-:Y:S01]  /*eb30*/  IMAD.U32 R5, RZ, RZ, UR5 ;  /* 0x00000005ff057e24 */ /* 0x000fe2000f8e00ff */
[----:B------:R-:W-:Y:S01]  /*eb40*/  UIMAD.WIDE.U32 UR4, UR21, UR14, UR38 ;  /* 0x0000000e150472a5 */ /* 0x000fe2000f8e0026 */
[----:B------:R-:W-:Y:S02]  /*eb50*/  IMAD.MOV.U32 R2, RZ, RZ, R4 ;  /* 0x000000ffff027224 */ /* 0x000fe400078e0004 */
[----:B------:R-:W-:Y:S01]  /*eb60*/  IMAD.U32 R3, RZ, RZ, UR6 ;  /* 0x00000006ff037e24 */ /* 0x000fe2000f8e00ff */
[----:B------:R-:W-:Y:S01]  /*eb70*/  UIADD3 UR5, UR15, UR5, URZ ;  /* 0x000000050f057290 */ /* 0x000fe2000fffe03f */
[----:B------:R-:W-:-:S03]  /*eb80*/  IMAD.MOV.U32 R4, RZ, RZ, 0x1 ;  /* 0x00000001ff047424 */ /* 0x000fc600078e00ff */
[----:B------:R-:W-:Y:S02]  /*eb90*/  UIMAD.WIDE.U32 UR4, UR20, UR30, UR4 ;  /* 0x0000001e140472a5 */ /* 0x000fe4000f8e0004 */
[----:B0-----:R-:W-:-:S04]  /*eba0*/  IMAD.WIDE.U32 R2, R12, UR20, R2 ;  /* 0x000000140c027c25 */ /* 0x001fc8000f8e0002 */
[----:B------:R-:W-:Y:S01]  /*ebb0*/  IMAD R12, R17, R12, RZ ;  /* 0x0000000c110c7224 */ /* 0x000fe200078e02ff */
[----:B------:R-:W-:Y:S01]  /*ebc0*/  IADD3 R2, P1, R2, UR46, RZ ;  /* 0x0000002e02027c10 */ /* 0x000fe2000ff3e0ff */
[----:B------:R-:W-:Y:S02]  /*ebd0*/  UIADD3 UR46, UR46, 0x40, URZ ;  /* 0x000000402e2e7890 */ /* 0x000fe4000fffe03f */
[----:B------:R-:W-:Y:S02]  /*ebe0*/  IMAD R13, R13, UR20, R12 ;  /* 0x000000140d0d7c24 */ /* 0x000fe4000f8e020c */
[----:B------:R-:W-:Y:S01]  /*ebf0*/  USHF.R.S32.HI UR6, URZ, 0x1f, UR46 ;  /* 0x0000001f3f067899 */ /* 0x000fe2000801142e */
[----:B------:R-:W-:Y:S01]  /*ec00*/  IMAD.MOV.U32 R12, RZ, RZ, RZ ;  /* 0x000000ffff0c7224 */ /* 0x000fe200078e00ff */
[----:B------:R-:W-:Y:S01]  /*ec10*/  UIADD3 UR46, UP0, UR46, UR4, URZ ;  /* 0x000000042e2e7290 */ /* 0x000fe2000ff1e03f */
[----:B------:R-:W-:Y:S01]  /*ec20*/  IMAD.X R3, R3, 0x1, R13, P1 ;  /* 0x0000000103037824 */ /* 0x000fe200008e060d */
[----:B-1----:R-:W-:Y:S01]  /*ec30*/  LEA R14, P1, R2, R14, 0x2 ;  /* 0x0000000e020e7211 */ /* 0x002fe200078210ff */
[----:B------:R-:W-:Y:S01]  /*ec40*/  IMAD.MOV.U32 R13, RZ, RZ, 0x1 ;  /* 0x00000001ff0d7424 */ /* 0x000fe200078e00ff */
[----:B------:R-:W-:-:S02]  /*ec50*/  UIADD3.X UR6, UR6, UR31, UR5, UP0, !UPT ;  /* 0x0000001f06067290 */ /* 0x000fc400087fe405 */
[----:B------:R-:W-:Y:S01]  /*ec60*/  ULEA UR22, UP0, UR46, UR22, 0x2 ;  /* 0x000000162e167291 */ /* 0x000fe2000f80103f */
[----:B------:R-:W-:Y:S01]  /*ec70*/  LEA.HI.X R15, R2, R15, R3, 0x2, P1 ;  /* 0x0000000f020f7211 */ /* 0x000fe200008f1403 */
[----:B------:R-:W-:Y:S02]  /*ec80*/  IMAD.U32 R3, RZ, RZ, UR19 ;  /* 0x00000013ff037e24 */ /* 0x000fe4000f8e00ff */
[----:B------:R-:W-:Y:S02]  /*ec90*/  ULEA.HI.X UR23, UR46, UR23, UR6, 0x2, UP0 ;  /* 0x000000172e177291 */ /* 0x000fe400080f1406 */
[----:B------:R-:W-:-:S04]  /*eca0*/  IMAD.U32 R18, RZ, RZ, UR22 ;  /* 0x00000016ff127e24 */ /* 0x000fc8000f8e00ff */
[----:B------:R-:W-:-:S07]  /*ecb0*/  IMAD.U32 R19, RZ, RZ, UR23 ;  /* 0x00000017ff137e24 */ /* 0x000fce000f8e00ff */
.L_x_601:
[----:B------:R-:W-:-:S04]  /*ecc0*/  SHF.L.U32 R5, R13, 0x1f, RZ ;  /* 0x0000001f0d057819 */ /* 0x000fc800000006ff */
[----:B------:R-:W0:Y:S02]  /*ecd0*/  SYNCS.PHASECHK.TRANS64.TRYWAIT P1, [R6+URZ+0x31638], R5 ;  /* 0x03163805060075a7 */ /* 0x000e24000802017f */
[----:B0-----:R-:W-:Y:S05]  /*ece0*/  @!P1 BRA `(.L_x_597) ;  /* 0x0000000c00d89947 */ /* 0x001fea0003800000 */
.L_x_610:
[----:B------:R-:W-:Y:S05]  /*ecf0*/  @P0 BRA `(.L_x_598) ;  /* 0x0000000000140947 */ /* 0x000fea0003800000 */
[----:B------:R-:W-:Y:S01]  /*ed00*/  ISETP.NE.AND P1, PT, R16, RZ, PT ;  /* 0x000000ff1000720c */ /* 0x000fe20003f25270 */
[----:B0-----:R-:W-:-:S04]  /*ed10*/  IMAD.MOV.U32 R5, RZ, RZ, 0x8100 ;  /* 0x00008100ff057424 */ /* 0x001fc800078e00ff */
[----:B------:R1:W-:Y:S08]  /*ed20*/  SYNCS.ARRIVE.TRANS64 RZ, [R6+URZ+0x31630], R5 ;  /* 0x0316300506ff79a7 */ /* 0x0003f0000800003f */
[----:B------:R-:W-:Y:S05]  /*ed30*/  @!P1 BRA `(.L_x_598) ;  /* 0x0000000000049947 */ /* 0x000fea0003800000 */
[----:B------:R-:W-:Y:S01]  /*ed40*/  BPT.TRAP 0x1 ;  /* 0x000000040000795c */ /* 0x000fe20000300000 */
.L_x_598:
[----:B01----:R-:W-:Y:S01]  /*ed50*/  IMAD.MOV.U32 R5, RZ, RZ, R8 ;  /* 0x000000ffff057224 */ /* 0x003fe200078e0008 */
        /* <DEDUP_REMOVED lines=10> */
[----:B------:R-:W-:Y:S01]  /*ee00*/  ISETP.NE.AND P1, PT, R12, 0x2, PT ;  /* 0x000000020c00780c */ /* 0x000fe20003f25270 */
[----:B------:R-:W-:Y:S01]  /*ee10*/  UMOV UR34, 0x40 ;  /* 0x0000004000227882 */ /* 0x000fe20000000000 */
[----:B------:R-:W-:Y:S01]  /*ee20*/  R2UR UR4, R14 ;  /* 0x000000000e0472ca */ /* 0x000fe200000e0000 */
[----:B------:R-:W-:Y:S01]  /*ee30*/  UIADD3 UR16, UR14, 0x24100, URZ ;  /* 0x000241000e107890 */ /* 0x000fe2000fffe03f */
[----:B------:R-:W-:Y:S01]  /*ee40*/  R2UR UR7, R2 ;  /* 0x00000000020772ca */ /* 0x000fe200000e0000 */
[----:B------:R-:W-:Y:S01]  /*ee50*/  UIADD3 UR17, UR14, 0x31630, URZ ;  /* 0x000316300e117890 */ /* 0x000fe2000fffe03f */
[----:B------:R-:W-:Y:S01]  /*ee60*/  R2UR UR5, R15 ;  /* 0x000000000f0572ca */ /* 0x000fe200000e0000 */
[----:B------:R-:W-:Y:S01]  /*ee70*/  UIADD3 UR32, UR14, 0x26100, URZ ;  /* 0x000261000e207890 */ /* 0x000fe2000fffe03f */
[----:B------:R-:W-:Y:S01]  /*ee80*/  SEL R2, RZ, 0x1, P1 ;  /* 0x00000001ff027807 */ /* 0x000fe20000800000 */
[----:B------:R-:W-:Y:S01]  /*ee90*/  UIADD3 UR24, UR14, 0x28100, URZ ;  /* 0x000281000e187890 */ /* 0x000fe2000fffe03f */
[----:B------:R-:W-:Y:S01]  /*eea0*/  SEL R12, R12, RZ, P1 ;  /* 0x000000ff0c0c7207 */ /* 0x000fe20000800000 */
[----:B------:R-:W-:Y:S01]  /*eeb0*/  UMOV UR36, UR20 ;  /* 0x0000001400247c82 */ /* 0x000fe20008000000 */
[----:B------:R-:W-:Y:S01]  /*eec0*/  LOP3.LUT R4, R4, R2, RZ, 0x3c, !PT ;  /* 0x0000000204047212 */ /* 0x000fe200078e3cff */
[----:B------:R-:W-:Y:S01]  /*eed0*/  UMOV UR37, UR21 ;  /* 0x0000001500257c82 */ /* 0x000fe20008000000 */
[----:B------:R-:W-:Y:S01]  /*eee0*/  UMOV UR35, UR19 ;  /* 0x0000001300237c82 */ /* 0x000fe20008000000 */
[----:B------:R-:W-:Y:S01]  /*eef0*/  UMOV UR33, UR17 ;  /* 0x0000001100217c82 */ /* 0x000fe20008000000 */
[----:B------:R-:W-:Y:S01]  /*ef00*/  UMOV UR26, 0x80 ;  /* 0x00000080001a7882 */ /* 0x000fe20000000000 */
[----:B------:R0:W-:Y:S01]  /*ef10*/  UTMALDG.4D [UR16], [UR6], desc[UR8] ;  /* 0x00000810060075b4 */ /* 0x0001e20008019000 */
[----:B------:R-:W-:Y:S01]  /*ef20*/  UMOV UR28, UR20 ;  /* 0x00000014001c7c82 */ /* 0x000fe20008000000 */
[----:B------:R-:W-:Y:S01]  /*ef30*/  UMOV UR29, UR21 ;  /* 0x00000015001d7c82 */ /* 0x000fe20008000000 */
[----:B------:R-:W-:Y:S01]  /*ef40*/  UMOV UR27, UR19 ;  /* 0x00000013001b7c82 */ /* 0x000fe20008000000 */
[----:B------:R-:W-:Y:S01]  /*ef50*/  UMOV UR25, UR17 ;  /* 0x0000001100197c82 */ /* 0x000fe20008000000 */
[----:B------:R-:W-:Y:S01]  /*ef60*/  IMAD R20, R12, 0x8, R6 ;  /* 0x000000080c147824 */ /* 0x000fe200078e0206 */
[----:B------:R-:W-:Y:S01]  /*ef70*/  SHF.L.U32 R2, R4, 0x1f, RZ ;  /* 0x0000001f04027819 */ /* 0x000fe200000006ff */
[----:B------:R-:W-:Y:S01]  /*ef80*/  UMOV UR10, 0x10 ;  /* 0x00000010000a7882 */ /* 0x000fe20000000000 */
[----:B------:R1:W-:Y:S01]  /*ef90*/  UTMALDG.4D [UR32], [UR6], desc[UR8] ;  /* 0x00000820060075b4 */ /* 0x0003e20008019000 */
[----:B------:R-:W-:Y:S01]  /*efa0*/  UMOV UR15, UR17 ;  /* 0x00000011000f7c82 */ /* 0x000fe20008000000 */
[----:B------:R-:W-:Y:S01]  /*efb0*/  ISETP.NE.AND P2, PT, R11, RZ, PT ;  /* 0x000000ff0b00720c */ /* 0x000fe20003f45270 */
[----:B------:R1:W-:Y:S01]  /*efc0*/  UTMALDG.4D [UR24], [UR6], desc[UR8] ;  /* 0x00000818060075b4 */ /* 0x0003e20008019000 */
[----:B0-----:R-:W-:-:S02]  /*efd0*/  UIADD3 UR16, UR14, 0x2a100, URZ ;  /* 0x0002a1000e107890 */ /* 0x001fc4000fffe03f */
[----:B------:R-:W-:Y:S01]  /*efe0*/  UIADD3 UR14, UR14, 0x2c300, URZ ;  /* 0x0002c3000e0e7890 */ /* 0x000fe2000fffe03f */
[----:B------:R-:W-:-:S06]  /*eff0*/  UMOV UR18, 0xc0 ;  /* 0x000000c000127882 */ /* 0x000fcc0000000000 */
[----:B------:R1:W-:Y:S02]  /*f000*/  UTMALDG.4D [UR16], [UR6], desc[UR8] ;  /* 0x00000810060075b4 */ /* 0x0003e40008019000 */
[----:B------:R1:W-:Y:S01]  /*f010*/  UBLKCP.S.G [UR14], [UR4], UR10 ;  /* 0x0000000e040073ba */ /* 0x0003e2000800020a */
[----:B------:R-:W0:Y:S02]  /*f020*/  SYNCS.PHASECHK.TRANS64.TRYWAIT P1, [R20+URZ+0x31620], R2 ;  /* 0x03162002140075a7 */ /* 0x000e24000802017f */
[----:B01----:R-:W-:Y:S05]  /*f030*/  @!P1 BRA `(.L_x_599) ;  /* 0x0000000c00189947 */ /* 0x003fea0003800000 */
.L_x_612:
[----:B------:R-:W-:Y:S01]  /*f040*/  LOP3.LUT R13, R13, 0x1, RZ, 0x3c, !PT ;  /* 0x000000010d0d7812 */ /* 0x000fe200078e3cff */
[----:B------:R-:W-:Y:S06]  /*f050*/  @P2 BRA `(.L_x_600) ;  /* 0x0000000000142947 */ /* 0x000fec0003800000 */
[----:B------:R-:W-:Y:S01]  /*f060*/  ISETP.NE.AND P1, PT, R16, RZ, PT ;  /* 0x000000ff1000720c */ /* 0x000fe20003f25270 */
[----:B0-----:R-:W-:-:S04]  /*f070*/  IMAD.MOV.U32 R2, RZ, RZ, 0x8100 ;  /* 0x00008100ff027424 */ /* 0x001fc800078e00ff */
[----:B------:R1:W-:Y:S08]  /*f080*/  SYNCS.ARRIVE.TRANS64 RZ, [R20+URZ+0x31610], R2 ;  /* 0x0316100214ff79a7 */ /* 0x0003f0000800003f */
[----:B------:R-:W-:Y:S05]  /*f090*/  @!P1 BRA `(.L_x_600) ;  /* 0x0000000000049947 */ /* 0x000fea0003800000 */
[----:B------:R-:W-:Y:S01]  /*f0a0*/  BPT.TRAP 0x1 ;  /* 0x000000040000795c */ /* 0x000fe20000300000 */
.L_x_600:
[--C-:B01----:R-:W-:Y:S01]  /*f0b0*/  IMAD R2, R12, 0x8000, R6.reuse ;  /* 0x000080000c027824 */ /* 0x103fe200078e0206 */
        /* <DEDUP_REMOVED lines=15> */
[----:B------:R-:W-:Y:S01]  /*f1b0*/  UIADD3 UR41, UR41, 0x31610, URZ ;  /* 0x0003161029297890 */ /* 0x000fe2000fffe03f */
        /* <DEDUP_REMOVED lines=9> */
[----:B------:R-:W-:Y:S01]  /*f250*/  IMAD.U32 R3, RZ, RZ, UR43 ;  /* 0x0000002bff037e24 */ /* 0x000fe2000f8e00ff */
[----:B------:R-:W-:Y:S01]  /*f260*/  UMOV UR45, UR21 ;  /* 0x00000015002d7c82 */ /* 0x000fe20008000000 */
        /* <DEDUP_REMOVED lines=8> */
[----:B------:R0:W-:Y:S01]  /*f2f0*/  UTMALDG.4D [UR40], [UR4], desc[UR6] ;  /* 0x00000628040075b4 */ /* 0x0001e20008019000 */
[----:B------:R-:W-:Y:S01]  /*f300*/  UIADD3 UR8, UR8, 0x2c100, URZ ;  /* 0x0002c10008087890 */ /* 0x000fe2000fffe03f */
[----:B------:R-:W-:Y:S01]  /*f310*/  IMAD.X R15, RZ, RZ, R15, P2 ;  /* 0x000000ffff0f7224 */ /* 0x000fe200010e060f */
[----:B------:R-:W-:Y:S01]  /*f320*/  UMOV UR25, UR41 ;  /* 0x0000002900197c82 */ /* 0x000fe20008000000 */
[----:B------:R-:W-:Y:S01]  /*f330*/  UMOV UR27, UR43 ;  /* 0x0000002b001b7c82 */ /* 0x000fe20008000000 */
[----:B------:R-:W-:Y:S01]  /*f340*/  UMOV UR18, 0xc0 ;  /* 0x000000c000127882 */ /* 0x000fe20000000000 */
[----:B------:R-:W-:Y:S01]  /*f350*/  UMOV UR17, UR41 ;  /* 0x0000002900117c82 */ /* 0x000fe20008000000 */
[----:B------:R-:W-:Y:S01]  /*f360*/  UMOV UR19, UR43 ;  /* 0x0000002b00137c82 */ /* 0x000fe20008000000 */
[----:B------:R0:W-:Y:S01]  /*f370*/  UTMALDG.4D [UR32], [UR4], desc[UR6] ;  /* 0x00000620040075b4 */ /* 0x0001e20008019000 */
[----:B------:R-:W-:Y:S01]  /*f380*/  UMOV UR10, 0x10 ;  /* 0x00000010000a7882 */ /* 0x000fe20000000000 */
[----:B------:R-:W-:Y:S01]  /*f390*/  UMOV UR9, UR41 ;  /* 0x0000002900097c82 */ /* 0x000fe20008000000 */
[----:B------:R-:W-:Y:S01]  /*f3a0*/  IMAD.X R19, RZ, RZ, R19, P3 ;  /* 0x000000ffff137224 */ /* 0x000fe200018e0613 */
[----:B------:R0:W-:Y:S01]  /*f3b0*/  UTMALDG.4D [UR24], [UR4], desc[UR6] ;  /* 0x00000618040075b4 */ /* 0x0001e20008019000 */
[----:B------:R0:W-:Y:S01]  /*f3c0*/  UTMALDG.4D [UR16], [UR4], desc[UR6] ;  /* 0x00000610040075b4 */ /* 0x0001e20008019000 */
[----:B------:R0:W-:Y:S02]  /*f3d0*/  UBLKCP.S.G [UR8], [UR14], UR10 ;  /* 0x000000080e0073ba */ /* 0x0001e4000800020a */
[----:B0-----:R-:W-:Y:S05]  /*f3e0*/  @!P1 BRA `(.L_x_601) ;  /* 0xfffffff800349947 */ /* 0x001fea000383ffff */
[----:B------:R-:W-:-:S07]  /*f3f0*/  VIADD R12, R12, 0x1 ;  /* 0x000000010c0c7836 */ /* 0x000fce0000000000 */
.L_x_596:
[----:B------:R-:W-:Y:S01]  /*f400*/  SHF.L.U32 R16, R13, 0x1f, RZ ;  /* 0x0000001f0d107819 */ /* 0x000fe200000006ff */
[----:B------:R-:W0:Y:S01]  /*f410*/  LDC.64 R10, c[0x0][0x730] ;  /* 0x0001cc00ff0a7b82 */ /* 0x000e220000000a00 */
[----:B------:R-:W-:Y:S02]  /*f420*/  IMAD.U32 R14, RZ, RZ, UR38 ;  /* 0x00000026ff0e7e24 */ /* 0x000fe4000f8e00ff */
[----:B------:R-:W-:Y:S02]  /*f430*/  IMAD.U32 R2, RZ, RZ, UR38 ;  /* 0x00000026ff027e24 */ /* 0x000fe4000f8e00ff */
[----:B------:R-:W-:Y:S02]  /*f440*/  IMAD.MOV.U32 R2, RZ, RZ, R14 ;  /* 0x000000ffff027224 */ /* 0x000fe400078e000e */
[----:B------:R-:W-:Y:S01]  /*f450*/  IMAD.U32 R3, RZ, RZ, UR39 ;  /* 0x00000027ff037e24 */ /* 0x000fe2000f8e00ff */
[----:B------:R-:W1:Y:S01]  /*f460*/  SYNCS.PHASECHK.TRANS64.TRYWAIT P1, [R6+URZ+0x31638], R16 ;  /* 0x03163810060075a7 */ /* 0x000e62000802017f */
[----:B------:R-:W-:Y:S01]  /*f470*/  IMAD.U32 R15, RZ, RZ, UR39 ;  /* 0x00000027ff0f7e24 */ /* 0x000fe2000f8e00ff */
[----:B------:R-:W2:Y:S01]  /*f480*/  LDC.64 R8, c[0x0][0x738] ;  /* 0x0001ce00ff087b82 */ /* 0x000ea20000000a00 */
[----:B0-----:R-:W-:-:S02]  /*f490*/  IMAD R14, R17, R10, RZ ;  /* 0x0000000a110e7224 */ /* 0x001fc400078e02ff */
[----:B------:R-:W-:-:S04]  /*f4a0*/  IMAD.WIDE.U32 R2, R10, UR20, R2 ;  /* 0x000000140a027c25 */ /* 0x000fc8000f8e0002 */
[----:B------:R-:W-:-:S04]  /*f4b0*/  IMAD R11, R11, UR20, R14 ;  /* 0x000000140b0b7c24 */ /* 0x000fc8000f8e020e */
[----:B------:R-:W-:Y:S02]  /*f4c0*/  IMAD.IADD R3, R11, 0x1, R3 ;  /* 0x000000010b037824 */ /* 0x000fe400078e0203 */
[C---:B--2---:R-:W-:Y:S02]  /*f4d0*/  IMAD R10, R8.reuse, UR47, RZ ;  /* 0x0000002f080a7c24 */ /* 0x044fe4000f8e02ff */
[----:B------:R-:W-:-:S04]  /*f4e0*/  IMAD.WIDE.U32 R2, R8, UR21, R2 ;  /* 0x0000001508027c25 */ /* 0x000fc8000f8e0002 */
[----:B------:R-:W-:Y:S01]  /*f4f0*/  IMAD R9, R9, UR21, R10 ;  /* 0x0000001509097c24 */ /* 0x000fe2000f8e020a */
[----:B-1----:R-:W-:Y:S06]  /*f500*/  @!P1 BRA `(.L_x_602) ;  /* 0x0000000400fc9947 */ /* 0x002fec0003800000 */
.L_x_613:
[----:B------:R-:W-:Y:S01]  /*f510*/  IMAD.IADD R8, R9, 0x1, R3 ;  /* 0x0000000109087824 */ /* 0x000fe200078e0203 */
[----:B------:R-:W-:Y:S06]  /*f520*/  @P0 BRA `(.L_x_603) ;  /* 0x0000000000140947 */ /* 0x000fec0003800000 */
[----:B------:R-:W-:Y:S01]  /*f530*/  LOP3.LUT P0, RZ, R21, 0x1f, RZ, 0xc0, !PT ;  /* 0x0000001f15ff7812 */ /* 0x000fe2000780c0ff */
[----:B------:R-:W-:-:S04]  /*f540*/  IMAD.MOV.U32 R9, RZ, RZ, 0x8100 ;  /* 0x00008100ff097424 */ /* 0x000fc800078e00ff */
[----:B------:R1:W-:Y:S08]  /*f550*/  SYNCS.ARRIVE.TRANS64 RZ, [R6+URZ+0x31630], R9 ;  /* 0x0316300906ff79a7 */ /* 0x0003f0000800003f */
[----:B------:R-:W-:Y:S05]  /*f560*/  @!P0 BRA `(.L_x_603) ;  /* 0x0000000000048947 */ /* 0x000fea0003800000 */
[----:B------:R-:W-:Y:S01]  /*f570*/  BPT.TRAP 0x1 ;  /* 0x000000040000795c */ /* 0x000fe20000300000 */
.L_x_603:
[----:B------:R-:W-:Y:S01]  /*f580*/  R2UR UR43, R0 ;  /* 0x00000000002b72ca */ /* 0x000fe200000e0000 */
[----:B------:R-:W-:Y:S01]  /*f590*/  ULDC.64 UR14, c[0x0][0x728] ;  /* 0x0001ca00000e7ab9 */ /* 0x000fe20000000a00 */
[----:B------:R-:W-:Y:S01]  /*f5a0*/  R2UR UR6, R2 ;  /* 0x00000000020672ca */ /* 0x000fe200000e0000 */
[----:B------:R-:W-:Y:S01]  /*f5b0*/  UMOV UR9, 0x14f00000 ;  /* 0x14f0000000097882 */ /* 0x000fe20000000000 */
[----:B------:R-:W-:Y:S01]  /*f5c0*/  R2UR UR7, R3 ;  /* 0x00000000030772ca */ /* 0x000fe200000e0000 */
[----:B------:R-:W-:Y:S01]  /*f5d0*/  UMOV UR42, URZ ;  /* 0x0000003f002a7c82 */ /* 0x000fe20008000000 */
[----:B------:R-:W-:Y:S01]  /*f5e0*/  R2UR UR8, R8 ;  /* 0x00000000080872ca */ /* 0x000fe200000e0000 */
[----:B------:R-:W-:Y:S01]  /*f5f0*/  UMOV UR44, UR20 ;  /* 0x00000014002c7c82 */ /* 0x000fe20008000000 */
[----:B------:R-:W-:Y:S01]  /*f600*/  IADD3 R5, P0, R5, 0x1f0, RZ ;  /* 0x000001f005057810 */ /* 0x000fe20007f1e0ff */
[----:B------:R-:W-:Y:S01]  /*f610*/  UMOV UR45, UR21 ;  /* 0x00000015002d7c82 */ /* 0x000fe20008000000 */
[----:B------:R-:W-:Y:S01]  /*f620*/  R2UR UR10, R6 ;  /* 0x00000000060a72ca */ /* 0x000fe200000e0000 */
[----:B------:R-:W-:Y:S01]  /*f630*/  UMOV UR34, 0x40 ;  /* 0x0000004000227882 */ /* 0x000fe20000000000 */
[----:B------:R-:W-:Y:S01]  /*f640*/  R2UR UR4, R5 ;  /* 0x00000000050472ca */ /* 0x000fe200000e0000 */
[----:B------:R-:W-:Y:S01]  /*f650*/  USHF.L.U32 UR43, UR43, 0x6, URZ ;  /* 0x000000062b2b7899 */ /* 0x000fe2000800063f */
[----:B------:R-:W-:Y:S01]  /*f660*/  IMAD.X R7, RZ, RZ, R7, P0 ;  /* 0x000000ffff077224 */ /* 0x000fe200000e0607 */
[----:B------:R-:W-:Y:S01]  /*f670*/  UMOV UR36, UR20 ;  /* 0x0000001400247c82 */ /* 0x000fe20008000000 */
[----:B------:R-:W-:Y:S01]  /*f680*/  UMOV UR37, UR21 ;  /* 0x0000001500257c82 */ /* 0x000fe20008000000 */
[----:B------:R-:W-:Y:S01]  /*f690*/  UIADD3 UR7, UP0, UR43, UR6, URZ ;  /* 0x000000062b077290 */ /* 0x000fe2000ff1e03f */
[----:B------:R-:W-:Y:S01]  /*f6a0*/  ISETP.NE.AND P0, PT, R12, 0x2, PT ;  /* 0x000000020c00780c */ /* 0x000fe20003f05270 */
[----:B------:R-:W-:Y:S01]  /*f6b0*/  UMOV UR26, 0x80 ;  /* 0x00000080001a7882 */ /* 0x000fe20000000000 */
[----:B------:R-:W-:Y:S01]  /*f6c0*/  R2UR UR5, R7 ;  /* 0x00000000070572ca */ /* 0x000fe200000e0000 */
[----:B------:R-:W-:Y:S01]  /*f6d0*/  ULEA.HI.X.SX32 UR8, UR43, UR8, 0x1, UP0 ;  /* 0x000000082b087291 */ /* 0x000fe200080f0e3f */
[----:B------:R-:W-:Y:S01]  /*f6e0*/  SEL R3, RZ, 0x1, P0 ;  /* 0x00000001ff037807 */ /* 0x000fe20000000000 */
[----:B------:R-:W-:Y:S01]  /*f6f0*/  ULEA UR6, UP0, UR7, UR14, 0x2 ;  /* 0x0000000e07067291 */ /* 0x000fe2000f80103f */
[----:B------:R-:W-:Y:S01]  /*f700*/  LOP3.LUT R13, R13, 0x1, RZ, 0x3c, !PT ;  /* 0x000000010d0d7812 */ /* 0x000fe200078e3cff */
[----:B------:R-:W-:Y:S01]  /*f710*/  UIADD3 UR40, UR10, 0x24100, URZ ;  /* 0x000241000a287890 */ /* 0x000fe2000fffe03f */
[----:B------:R-:W-:Y:S01]  /*f720*/  LOP3.LUT R4, R4, R3, RZ, 0x3c, !PT ;  /* 0x0000000304047212 */ /* 0x000fe200078e3cff */
[----:B------:R-:W-:Y:S01]  /*f730*/  UIADD3 UR41, UR10, 0x31630, URZ ;  /* 0x000316300a297890 */ /* 0x000fe2000fffe03f */
[----:B------:R-:W-:Y:S01]  /*f740*/  SEL R12, R12, RZ, P0 ;  /* 0x000000ff0c0c7207 */ /* 0x000fe20000000000 */
[----:B------:R-:W-:-:S02]  /*f750*/  UIADD3 UR43, UR43, UR54, URZ ;  /* 0x000000362b2b7290 */ /* 0x000fc4000fffe03f */
[----:B------:R-:W-:Y:S02]  /*f760*/  UIADD3 UR32, UR10, 0x26100, URZ ;  /* 0x000261000a207890 */ /* 0x000fe4000fffe03f */
[----:B------:R-:W-:Y:S02]  /*f770*/  UIADD3 UR24, UR10, 0x28100, URZ ;  /* 0x000281000a187890 */ /* 0x000fe4000fffe03f */
[----:B------:R-:W-:Y:S02]  /*f780*/  UIADD3 UR16, UR10, 0x2a100, URZ ;  /* 0x0002a1000a107890 */ /* 0x000fe4000fffe03f */
[----:B------:R-:W-:Y:S02]  /*f790*/  ULEA.HI.X UR7, UR7, UR15, UR8, 0x2, UP0 ;  /* 0x0000000f07077291 */ /* 0x000fe400080f1408 */
[----:B------:R-:W-:Y:S01]  /*f7a0*/  UIADD3 UR14, UR10, 0x2c300, URZ ;  /* 0x0002c3000a0e7890 */ /* 0x000fe2000fffe03f */
[----:B------:R-:W-:Y:S01]  /*f7b0*/  UMOV UR8, 0x0 ;  /* 0x0000000000087882 */ /* 0x000fe20000000000 */
[----:B------:R-:W-:Y:S01]  /*f7c0*/  UMOV UR33, UR41 ;  /* 0x0000002900217c82 */ /* 0x000fe20008000000 */
        /* <DEDUP_REMOVED lines=15> */
[----:B---3--:R-:W-:Y:S01]  /*f8c0*/  NOP ;  /* 0x0000000000007918 */ /* 0x008fe20000000000 */
.L_x_589:
[----:B------:R-:W-:Y:S05]  /*f8d0*/  WARPSYNC.ALL ;  /* 0x0000000000007948 */ /* 0x000fea0003800000 */
[----:B------:R-:W-:-:S13]  /*f8e0*/  ELECT P0, URZ, PT ;  /* 0x00000000003f782f */ /* 0x000fda0003800000 */
[----:B------:R-:W-:Y:S05]  /*f8f0*/  @!P0 BRA `(.L_x_480) ;  /* 0x00000000007c8947 */ /* 0x000fea0003800000 */
[----:B------:R-:W3:Y:S02]  /*f900*/  LDL R0, [R1] ;  /* 0x0000000001007983 */ /* 0x000ee40000100800 */
[----:B---3--:R-:W-:-:S13]  /*f910*/  R2UR UR4, R0 ;  /* 0x00000000000472ca */ /* 0x008fda00000e0000 */
[----:B------:R-:W-:-:S06]  /*f920*/  ULOP3.LUT UR4, UR4, 0x2, URZ, 0xfc, !UPT ;  /* 0x0000000204047892 */ /* 0x000fcc000f8efc3f */
[----:B------:R-:W-:-:S05]  /*f930*/  IMAD.U32 R0, RZ, RZ, UR4 ;  /* 0x00000004ff007e24 */ /* 0x000fca000f8e00ff */
[----:B------:R-:W-:-:S13]  /*f940*/  ISETP.NE.AND P1, PT, R0, 0x3, PT ;  /* 0x000000030000780c */ /* 0x000fda0003f25270 */
[----:B------:R-:W-:Y:S05]  /*f950*/  @!P1 BRA `(.L_x_604) ;  /* 0x0000000000049947 */ /* 0x000fea0003800000 */
[----:B--2---:R-:W-:Y:S01]  /*f960*/  BPT.TRAP 0x1 ;  /* 0x000000040000795c */ /* 0x004fe20000300000 */
.L_x_604:
        /* <DEDUP_REMOVED lines=8> */
.L_x_614:
        /* <DEDUP_REMOVED lines=9> */
.L_x_615:
[----:B------:R-:W-:Y:S05]  /*fa80*/  @!P1 BRA `(.L_x_607) ;  /* 0x0000000000049947 */ /* 0x000fea0003800000 */
[----:B--2---:R-:W-:Y:S01]  /*fa90*/  BPT.TRAP 0x1 ;  /* 0x000000040000795c */ /* 0x004fe20000300000 */
.L_x_607:
[----:B------:R-:W-:-:S07]  /*faa0*/  SHF.L.U32 R13, R13, 0x1f, RZ ;  /* 0x0000001f0d0d7819 */ /* 0x000fce00000006ff */
.L_x_608:
[----:B----4-:R4:W0:Y:S02]  /*fab0*/  SYNCS.PHASECHK.TRANS64.TRYWAIT P0, [R2+URZ+0x31638], R13 ;  /* 0x0316380d020075a7 */ /* 0x010824000800017f */
[----:B0-----:R-:W-:Y:S05]  /*fac0*/  @!P0 NANOSLEEP.SYNCS 0x989680 ;  /* 0x009896800000895d */ /* 0x001fea0003900000 */
[----:B------:R-:W0:Y:S02]  /*fad0*/  @!P0 SYNCS.PHASECHK.TRANS64 P0, [R2+URZ+0x31638], R13 ;  /* 0x0316380d020085a7 */ /* 0x000e24000800007f */
[----:B0-----:R-:W-:Y:S05]  /*fae0*/  @!P0 BRA `(.L_x_608) ;  /* 0xfffffffc00f08947 */ /* 0x001fea000383ffff */
.L_x_480:
[----:B--2---:R-:W-:Y:S05]  /*faf0*/  BSYNC B0 ;  /* 0x0000000000007941 */ /* 0x004fea0003800000 */
.L_x_474:
[----:B------:R-:W-:Y:S05]  /*fb00*/  EXIT ;  /* 0x000000000000794d */ /* 0x000fea0003800000 */
.L_x_487:
[----:B0-----:R0:W1:Y:S02]  /*fb10*/  SYNCS.PHASECHK.TRANS64.TRYWAIT P0, [R17+URZ+0x31600], R12 ;  /* 0x0316000c110075a7 */ /* 0x001064000800017f */
[----:B-1----:R-:W-:Y:S05]  /*fb20*/  @!P0 NANOSLEEP.SYNCS 0x989680 ;  /* 0x009896800000895d */ /* 0x002fea0003900000 */
[----:B------:R-:W1:Y:S02]  /*fb30*/  @!P0 SYNCS.PHASECHK.TRANS64 P0, [R17+URZ+0x31600], R12 ;  /* 0x0316000c110085a7 */ /* 0x000e64000800007f */
[----:B-1----:R-:W-:Y:S05]  /*fb40*/  @!P0 BRA `(.L_x_487) ;  /* 0xfffffffc00f08947 */ /* 0x002fea000383ffff */
[----:B------:R-:W-:Y:S05]  /*fb50*/  BRA `(.L_x_486) ;  /* 0xffffff1400b07947 */ /* 0x000fea000383ffff */
.L_x_491:
[----:B-1----:R1:W2:Y:S02]  /*fb60*/  SYNCS.PHASECHK.TRANS64.TRYWAIT P0, [R16+URZ+0x31610], R9 ;  /* 0x03161009100075a7 */ /* 0x0022a4000800017f */
[----:B--2---:R-:W-:Y:S05]  /*fb70*/  @!P0 NANOSLEEP.SYNCS 0x989680 ;  /* 0x009896800000895d */ /* 0x004fea0003900000 */
[----:B------:R-:W2:Y:S02]  /*fb80*/  @!P0 SYNCS.PHASECHK.TRANS64 P0, [R16+URZ+0x31610], R9 ;  /* 0x03161009100085a7 */ /* 0x000ea4000800007f */
[----:B--2---:R-:W-:Y:S05]  /*fb90*/  @!P0 BRA `(.L_x_491) ;  /* 0xfffffffc00f08947 */ /* 0x004fea000383ffff */
[----:B------:R-:W-:Y:S05]  /*fba0*/  BRA `(.L_x_490) ;  /* 0xffffff2000447947 */ /* 0x000fea000383ffff */
.L_x_495:
[----:B---3--:R3:W4:Y:S02]  /*fbb0*/  SYNCS.PHASECHK.TRANS64.TRYWAIT P0, [R17+URZ+0x31630], R10 ;  /* 0x0316300a110075a7 */ /* 0x008724000800017f */
[----:B----4-:R-:W-:Y:S05]  /*fbc0*/  @!P0 NANOSLEEP.SYNCS 0x989680 ;  /* 0x009896800000895d */ /* 0x010fea0003900000 */
[----:B------:R-:W4:Y:S02]  /*fbd0*/  @!P0 SYNCS.PHASECHK.TRANS64 P0, [R17+URZ+0x31630], R10 ;  /* 0x0316300a110085a7 */ /* 0x000f24000800007f */
[----:B----4-:R-:W-:Y:S05]  /*fbe0*/  @!P0 BRA `(.L_x_495) ;  /* 0xfffffffc00f08947 */ /* 0x010fea000383ffff */
[----:B------:R-:W-:Y:S05]  /*fbf0*/  BRA `(.L_x_494) ;  /* 0xffffff3c00507947 */ /* 0x000fea000383ffff */
.L_x_594:
[----:B0-----:R0:W1:Y:S02]  /*fc00*/  SYNCS.PHASECHK.TRANS64.TRYWAIT P1, [R6+URZ+0x31620], R3 ;  /* 0x03162003060075a7 */ /* 0x001064000802017f */
[----:B-1----:R-:W-:Y:S05]  /*fc10*/  @!P1 NANOSLEEP.SYNCS 0x989680 ;  /* 0x009896800000995d */ /* 0x002fea0003900000 */
[----:B------:R-:W1:Y:S02]  /*fc20*/  @!P1 SYNCS.PHASECHK.TRANS64 P1, [R6+URZ+0x31620], R3 ;  /* 0x03162003060095a7 */ /* 0x000e64000802007f */
[----:B-1----:R-:W-:Y:S05]  /*fc30*/  @!P1 BRA `(.L_x_594) ;  /* 0xfffffffc00f09947 */ /* 0x002fea000383ffff */
[----:B------:R-:W-:Y:S05]  /*fc40*/  BRA `(.L_x_609) ;  /* 0xffffffe400987947 */ /* 0x000fea000383ffff */
.L_x_597:
[----:B0-----:R0:W1:Y:S02]  /*fc50*/  SYNCS.PHASECHK.TRANS64.TRYWAIT P1, [R6+URZ+0x31638], R5 ;  /* 0x03163805060075a7 */ /* 0x001064000802017f */
[----:B-1----:R-:W-:Y:S05]  /*fc60*/  @!P1 NANOSLEEP.SYNCS 0x989680 ;  /* 0x009896800000995d */ /* 0x002fea0003900000 */
[----:B------:R-:W1:Y:S02]  /*fc70*/  @!P1 SYNCS.PHASECHK.TRANS64 P1, [R6+URZ+0x31638], R5 ;  /* 0x03163805060095a7 */ /* 0x000e64000802007f */
[----:B-1----:R-:W-:Y:S05]  /*fc80*/  @!P1 BRA `(.L_x_597) ;  /* 0xfffffffc00f09947 */ /* 0x002fea000383ffff */
[----:B------:R-:W-:Y:S05]  /*fc90*/  BRA `(.L_x_610) ;  /* 0xfffffff000147947 */ /* 0x000fea000383ffff */
.L_x_599:
[----:B------:R-:W-:-:S07]  /*fca0*/  SHF.L.U32 R2, R4, 0x1f, RZ ;  /* 0x0000001f04027819 */ /* 0x000fce00000006ff */
.L_x_611:
[----:B0-----:R0:W1:Y:S02]  /*fcb0*/  SYNCS.PHASECHK.TRANS64.TRYWAIT P1, [R20+URZ+0x31620], R2 ;  /* 0x03162002140075a7 */ /* 0x001064000802017f */
[----:B-1----:R-:W-:Y:S05]  /*fcc0*/  @!P1 NANOSLEEP.SYNCS 0x989680 ;  /* 0x009896800000995d */ /* 0x002fea0003900000 */
[----:B------:R-:W1:Y:S02]  /*fcd0*/  @!P1 SYNCS.PHASECHK.TRANS64 P1, [R20+URZ+0x31620], R2 ;  /* 0x03162002140095a7 */ /* 0x000e64000802007f */
[----:B-1----:R-:W-:Y:S05]  /*fce0*/  @!P1 BRA `(.L_x_611) ;  /* 0xfffffffc00f09947 */ /* 0x002fea000383ffff */
[----:B------:R-:W-:Y:S05]  /*fcf0*/  BRA `(.L_x_612) ;  /* 0xfffffff000d07947 */ /* 0x000fea000383ffff */
.L_x_602:
[----:B0-----:R0:W1:Y:S02]  /*fd00*/  SYNCS.PHASECHK.TRANS64.TRYWAIT P1, [R6+URZ+0x31638], R16 ;  /* 0x03163810060075a7 */ /* 0x001064000802017f */
[----:B-1----:R-:W-:Y:S05]  /*fd10*/  @!P1 NANOSLEEP.SYNCS 0x989680 ;  /* 0x009896800000995d */ /* 0x002fea0003900000 */
[----:B------:R-:W1:Y:S02]  /*fd20*/  @!P1 SYNCS.PHASECHK.TRANS64 P1, [R6+URZ+0x31638], R16 ;  /* 0x03163810060095a7 */ /* 0x000e64000802007f */
[----:B-1----:R-:W-:Y:S05]  /*fd30*/  @!P1 BRA `(.L_x_602) ;  /* 0xfffffffc00f09947 */ /* 0x002fea000383ffff */
[----:B------:R-:W-:Y:S05]  /*fd40*/  BRA `(.L_x_613) ;  /* 0xfffffff400f07947 */ /* 0x000fea000383ffff */
.L_x_605:
[----:B---3--:R3:W4:Y:S02]  /*fd50*/  SYNCS.PHASECHK.TRANS64.TRYWAIT P0, [R5+URZ], R0 ;  /* 0x00000000050075a7 */ /* 0x008724000800017f */
[----:B----4-:R-:W-:Y:S05]  /*fd60*/  @!P0 NANOSLEEP.SYNCS 0x989680 ;  /* 0x009896800000895d */ /* 0x010fea0003900000 */
[----:B------:R-:W4:Y:S02]  /*fd70*/  @!P0 SYNCS.PHASECHK.TRANS64 P0, [R5+URZ], R0 ;  /* 0x00000000050085a7 */ /* 0x000f24000800007f */
[----:B----4-:R-:W-:Y:S05]  /*fd80*/  @!P0 BRA `(.L_x_605) ;  /* 0xfffffffc00f08947 */ /* 0x010fea000383ffff */
[----:B------:R-:W-:Y:S05]  /*fd90*/  BRA `(.L_x_614) ;  /* 0xfffffffc00147947 */ /* 0x000fea000383ffff */
.L_x_606:
[----:B---3--:R3:W4:Y:S02]  /*fda0*/  SYNCS.PHASECHK.TRANS64.TRYWAIT P0, [R3+URZ], R0 ;  /* 0x00000000030075a7 */ /* 0x008724000800017f */
[----:B----4-:R-:W-:Y:S05]  /*fdb0*/  @!P0 NANOSLEEP.SYNCS 0x989680 ;  /* 0x009896800000895d */ /* 0x010fea0003900000 */
[----:B------:R-:W4:Y:S02]  /*fdc0*/  @!P0 SYNCS.PHASECHK.TRANS64 P0, [R3+URZ], R0 ;  /* 0x00000000030085a7 */ /* 0x000f24000800007f */
[----:B----4-:R-:W-:Y:S05]  /*fdd0*/  @!P0 BRA `(.L_x_606) ;  /* 0xfffffffc00f08947 */ /* 0x010fea000383ffff */
[----:B------:R-:W-:Y:S05]  /*fde0*/  BRA `(.L_x_615) ;  /* 0xfffffffc00247947 */ /* 0x000fea000383ffff */
.L_x_616:
        /* <DEDUP_REMOVED lines=9> */
.L_x_1151:


//--------------------- .text._ZN7cutlass13device_kernelIN5flash11enable_sm90INS1_16FlashAttnBwdSm90INS1_25CollectiveMainloopBwdSm90ILi2ELi1ELi1EN4cute5tupleIJNS5_1CILi1EEES8_S8_EEENS6_IJNS7_ILi64EEENS7_ILi80EEENS7_ILi256EEEEEENS_6half_tEfNS_4arch4Sm90ELb0ELb1ELb1ELb1ELb0ELb0ELb1ELb1ELi2ELi1ELi1ELi1ELb0EEENS1_24CollectiveEpilogueBwdGQAISD_fSG_Li256ELb1ELb0EEENS1_19SingleTileSchedulerILb1ELb0ELb0ELi80EEEEEEEEEvNT_6ParamsE --------------------------
	.section	.text._ZN7cutlass13device_kernelIN5flash11enable_sm90INS1_16FlashAttnBwdSm90INS1_25CollectiveMainloopBwdSm90ILi2ELi1ELi1EN4cute5tupleIJNS5_1CILi1EEES8_S8_EEENS6_IJNS7_ILi64EEENS7_ILi80EEENS7_ILi256EEEEEENS_6half_tEfNS_4arch4Sm90ELb0ELb1ELb1ELb1ELb0ELb0ELb1ELb1ELi2ELi1ELi1ELi1ELb0EEENS1_24CollectiveEpilogueBwdGQAISD_fSG_Li256ELb1ELb0EEENS1_19SingleTileSchedulerILb1ELb0ELb0ELi80EEEEEEEEEvNT_6ParamsE,"ax",@progbits
	.align	128
.text._ZN7cutlass13device_kernelIN5flash11enable_sm90INS1_16FlashAttnBwdSm90INS1_25CollectiveMainloopBwdSm90ILi2ELi1ELi1EN4cute5tupleIJNS5_1CILi1EEES8_S8_EEENS6_IJNS7_ILi64EEENS7_ILi80EEENS7_ILi256EEEEEENS_6half_tEfNS_4arch4Sm90ELb0ELb1ELb1ELb1ELb0ELb0ELb1ELb1ELi2ELi1ELi1ELi1ELb0EEENS1_24CollectiveEpilogueBwdGQAISD_fSG_Li256ELb1ELb0EEENS1_19SingleTileSchedulerILb1ELb0ELb0ELi80EEEEEEEEEvNT_6ParamsE:
        .type           _ZN7cutlass13device_kernelIN5flash11enable_sm90INS1_16FlashAttnBwdSm90INS1_25CollectiveMainloopBwdSm90ILi2ELi1ELi1EN4cute5tupleIJNS5_1CILi1EEES8_S8_EEENS6_IJNS7_ILi64EEENS7_ILi80EEENS7_ILi256EEEEEENS_6half_tEfNS_4arch4Sm90ELb0ELb1ELb1ELb1ELb0ELb0ELb1ELb1ELi2ELi1ELi1ELi1ELb0EEENS1_24CollectiveEpilogueBwdGQAISD_fSG_Li256ELb1ELb0EEENS1_19SingleTileSchedulerILb1ELb0ELb0ELi80EEEEEEEEEvNT_6ParamsE,@function
        .size           _ZN7cutlass13device_kernelIN5flash11enable_sm90INS1_16FlashAttnBwdSm90INS1_25CollectiveMainloopBwdSm90ILi2ELi1ELi1EN4cute5tupleIJNS5_1CILi1EEES8_S8_EEENS6_IJNS7_ILi64EEENS7_ILi80EEENS7_ILi256EEEEEENS_6half_tEfNS_4arch4Sm90ELb0ELb1ELb1ELb1ELb0ELb0ELb1ELb1ELi2ELi1ELi1ELi1ELb0EEENS1_24CollectiveEpilogueBwdGQAISD_fSG_Li256ELb1ELb0EEENS1_19SingleTileSchedulerILb1ELb0ELb0ELi80EEEEEEEEEvNT_6ParamsE,(.L_x_1152 - _ZN7cutlass13device_kernelIN5flash11enable_sm90INS1_16FlashAttnBwdSm90INS1_25CollectiveMainloopBwdSm90ILi2ELi1ELi1EN4cute5tupleIJNS5_1CILi1EEES8_S8_EEENS6_IJNS7_ILi64EEENS7_ILi80EEENS7_ILi256EEEEEENS_6half_tEfNS_4arch4Sm90ELb0ELb1ELb1ELb1ELb0ELb0ELb1ELb1ELi2ELi1ELi1ELi1ELb0EEENS1_24CollectiveEpilogueBwdGQAISD_fSG_Li256ELb1ELb0EEENS1_19SingleTileSchedulerILb1ELb0ELb0ELi80EEEEEEEEEvNT_6ParamsE)
        .other          _ZN7cutlass13device_kernelIN5flash11enable_sm90INS1_16FlashAttnBwdSm90INS1_25CollectiveMainloopBwdSm90ILi2ELi1ELi1EN4cute5tupleIJNS5_1CILi1EEES8_S8_EEENS6_IJNS7_ILi64EEENS7_ILi80EEENS7_ILi256EEEEEENS_6half_tEfNS_4arch4Sm90ELb0ELb1ELb1ELb1ELb0ELb0ELb1ELb1ELi2ELi1ELi1ELi1ELb0EEENS1_24CollectiveEpilogueBwdGQAISD_fSG_Li256ELb1ELb0EEENS1_19SingleTileSchedulerILb1ELb0ELb0ELi80EEEEEEEEEvNT_6ParamsE,@"STO_CUDA_ENTRY STV_DEFAULT"
_ZN7cutlass13device_kernelIN5flash11enable_sm90INS1_16FlashAttnBwdSm90INS1_25CollectiveMainloopBwdSm90ILi2ELi1ELi1EN4cute5tupleIJNS5_1CILi1EEES8_S8_EEENS6_IJNS7_ILi64EEENS7_ILi80EEENS7_ILi256EEEEEENS_6half_tEfNS_4arch4Sm90ELb0ELb1ELb1ELb1ELb0ELb0ELb1ELb1ELi2ELi1ELi1ELi1ELb0EEENS1_24CollectiveEpilogueBwdGQAISD_fSG_Li256ELb1ELb0EEENS1_19SingleTileSchedulerILb1ELb0ELb0ELi80EEEEEEEEEvNT_6ParamsE:
        /* <DEDUP_REMOVED lines=24> */
.L_x_618:
[----:B------:R-:W-:Y:S05]  /*0180*/  BSYNC B0 ;  /* 0x0000000000007941 */ /* 0x000fea0003800000 */
.L_x_617:
        /* <DEDUP_REMOVED lines=39> */
.L_x_619:
        /* <DEDUP_REMOVED lines=20> */
.L_x_620:
[----:B------:R-:W-:Y:S01]  /*0540*/  PLOP3.LUT P0, PT, PT, PT, UP0, 0x80, 0x0 ;  /* 0x000000000000781c */ /* 0x000fe20003f0f008 */
[----:B------:R-:W-:Y:S01]  /*0550*/  NOP ;  /* 0x0000000000007918 */ /* 0x000fe20000000000 */
[----:B------:R-:W-:Y:S01]  /*0560*/  BSSY B0, `(.L_x_621) ;  /* 0x0000bc2000007945 */ /* 0x000fe20003800000 */
[----:B------:R-:W-:Y:S01]  /*0570*/  LOP3.LUT R11, R18, 0x7f, RZ, 0xc0, !PT ;  /* 0x0000007f120b7812 */ /* 0x000fe200078ec0ff */
[----:B-1234-:R-:W-:Y:S09]  /*0580*/  BAR.SYNC.DEFER_BLOCKING 0x0 ;  /* 0x0000000000007b1d */ /* 0x01eff20000010000 */
[----:B------:R-:W-:Y:S05]  /*0590*/  @!P0 BRA `(.L_x_622) ;  /* 0x0000009800288947 */ /* 0x000fea0003800000 */
.L_x_623:
        /* <DEDUP_REMOVED lines=15> */
.L_x_624:
        /* <DEDUP_REMOVED lines=11> */
.L_x_626:
[----:B------:R-:W3:Y:S02]  /*0740*/  LDC R0, c[0x0][0x8c4] ;  /* 0x00023100ff007b82 */ /* 0x000ee40000000800 */
.L_x_625:
[----:B-1----:R-:W-:-:S05]  /*0750*/  IMAD R7, R6, 0x50, RZ ;  /* 0x0000005006077824 */ /* 0x002fca00078e02ff */
[----:B---3-5:R-:W-:-:S04]  /*0760*/  ISETP.GE.AND P0, PT, R7, R0, PT ;  /* 0x000000000700720c */ /* 0x028fc80003f06270 */
[----:B--2---:R-:W-:-:S04]  /*0770*/  SEL R236, R9, 0xffffffff, !P0 ;  /* 0xffffffff09ec7807 */ /* 0x004fc80004000000 */
        /* <DEDUP_REMOVED lines=34> */
.L_x_628:
[----:B------:R-:W-:Y:S02]  /*09a0*/  @P1 IMAD.MOV.U32 R2, RZ, RZ, R4 ;  /* 0x000000ffff021224 */ /* 0x000fe400078e0004 */
[----:B------:R-:W-:Y:S01]  /*09b0*/  @P1 IMAD.MOV.U32 R3, RZ, RZ, R9 ;  /* 0x000000ffff031224 */ /* 0x000fe200078e0009 */
[----:B------:R-:W-:Y:S06]  /*09c0*/  @!P2 BRA `(.L_x_629) ;  /* 0x000000000014a947 */ /* 0x000fec0003800000 */
[----:B------:R-:W1:Y:S01]  /*09d0*/  LDC.64 R4, c[0x0][0x788] ;  /* 0x0001e200ff047b82 */ /* 0x000e620000000a00 */
[----:B------:R-:W-:Y:S01]  /*09e0*/  ULDC.64 UR4, c[0x0][0x208] ;  /* 0x0000820000047ab9 */ /* 0x000fe20000000a00 */
[----:B-1----:R-:W-:-:S06]  /*09f0*/  IMAD.WIDE R4, R236, 0x4, R4 ;  /* 0x00000004ec047825 */ /* 0x002fcc00078e0204 */
[----:B------:R1:W5:Y:S01]  /*0a00*/  LDG.E R5, desc[UR4][R4.64] ;  /* 0x0000000404057981 */ /* 0x000362000c1e1900 */
[----:B------:R-:W-:Y:S05]  /*0a10*/  BRA `(.L_x_630) ;  /* 0x0000000000287947 */ /* 0x000fea0003800000 */
.L_x_629:
        /* <DEDUP_REMOVED lines=10> */
.L_x_630:
[----:B-1---5:R-:W-:Y:S01]  /*0ac0*/  VIADD R4, R0, 0x3f ;  /* 0x0000003f00047836 */ /* 0x022fe20000000000 */
[----:B------:R-:W-:Y:S01]  /*0ad0*/  ISETP.GE.AND P2, PT, R6, RZ, PT ;  /* 0x000000ff0600720c */ /* 0x000fe20003f46270 */
[----:B------:R-:W-:Y:S01]  /*0ae0*/  ULDC UR4, c[0x0][0x74c] ;  /* 0x0001d30000047ab9 */ /* 0x000fe20000000800 */
[----:B------:R-:W-:Y:S02]  /*0af0*/  IADD3 R8, R7, R0, -R5 ;  /* 0x0000000007087210 */ /* 0x000fe40007ffe805 */
        /* <DEDUP_REMOVED lines=18> */
.L_x_631:
        /* <DEDUP_REMOVED lines=84> */
[----:B------:R-:W1:Y:S01]  /*1160*/  S2R R4, SR_CgaCtaId ;  /* 0x0000000000047919 */ /* 0x000e620000008800 */
[----:B------:R-:W-:Y:S01]  /*1170*/  MOV R17, 0x400 ;  /* 0x0000040000117802 */ /* 0x000fe20000000f00 */
[----:B------:R-:W-:Y:S01]  /*1180*/  VIADD R18, R18, 0xffffff80 ;  /* 0xffffff8012127836 */ /* 0x000fe20000000000 */
[----:B------:R-:W-:-:S04]  /*1190*/  SHF.L.U32 R14, RZ, 0x1f, RZ ;  /* 0x0000001fff0e7819 */ /* 0x000fc800000006ff */
[----:B------:R-:W-:-:S04]  /*11a0*/  SHF.R.S32.HI R7, RZ, 0x1f, R18 ;  /* 0x0000001fff077819 */ /* 0x000fc80000011412 */
[CC--:B------:R-:W-:Y:S02]  /*11b0*/  LEA.HI R10, R7.reuse, R18.reuse, RZ, 0x5 ;  /* 0x00000012070a7211 */ /* 0x0c0fe400078f28ff */
[CC--:B------:R-:W-:Y:S02]  /*11c0*/  LEA.HI R12, R7.reuse, R18.reuse, RZ, 0x4 ;  /* 0x00000012070c7211 */ /* 0x0c0fe400078f20ff */
[----:B-1----:R-:W-:Y:S02]  /*11d0*/  LEA R17, R4, R17, 0x18 ;  /* 0x0000001104117211 */ /* 0x002fe400078ec0ff */
[----:B------:R-:W-:Y:S02]  /*11e0*/  LEA.HI R4, R7, R18, RZ, 0x7 ;  /* 0x0000001207047211 */ /* 0x000fe400078f38ff */
[----:B------:R-:W1:Y:S02]  /*11f0*/  SYNCS.PHASECHK.TRANS64.TRYWAIT P0, [R17+URZ+0x31800], R14 ;  /* 0x0318000e110075a7 */ /* 0x000e64000800017f */
[----:B------:R-:W-:-:S05]  /*1200*/  SHF.R.S32.HI R8, RZ, 0x7, R4 ;  /* 0x00000007ff087819 */ /* 0x000fca0000011404 */
[----:B------:R2:W3:Y:S02]  /*1210*/  SHFL.IDX PT, R9, R8, RZ, 0x1f ;  /* 0x00001fff08097589 */ /* 0x0004e400000e0000 */
[----:B-123--:R-:W-:Y:S05]  /*1220*/  @P0 BRA `(.L_x_633) ;  /* 0x0000000000080947 */ /* 0x00efea0003800000 */
[----:B------:R-:W1:Y:S02]  /*1230*/  SYNCS.PHASECHK.TRANS64.TRYWAIT P0, [R17+URZ+0x31800], R14 ;  /* 0x0318000e110075a7 */ /* 0x000e64000800017f */
[----:B-1----:R-:W-:Y:S05]  /*1240*/  @!P0 BRA `(.L_x_634) ;  /* 0x000000ac00d48947 */ /* 0x002fea0003800000 */
.L_x_633:
[----:B------:R-:W2:Y:S01]  /*1250*/  LDL R7, [R1] ;  /* 0x0000000001077983 */ /* 0x000ea20000100800 */
[----:B------:R-:W-:Y:S01]  /*1260*/  LOP3.LUT R15, R12, 0xffffff0, RZ, 0xc0, !PT ;  /* 0x0ffffff00c0f7812 */ /* 0x000fe200078ec0ff */
[----:B------:R-:W3:Y:S01]  /*1270*/  S2UR UR4, SR_CTAID.Y ;  /* 0x00000000000479c3 */ /* 0x000ee20000002600 */
[--C-:B------:R-:W-:Y:S01]  /*1280*/  SHF.R.S32.HI R12, RZ, 0x5, R10.reuse ;  /* 0x00000005ff0c7819 */ /* 0x100fe2000001140a */
[----:B------:R-:W-:Y:S01]  /*1290*/  IMAD R16, R6, -0x50, RZ ;  /* 0xffffffb006107824 */ /* 0x000fe200078e02ff */
[----:B------:R-:W-:Y:S01]  /*12a0*/  SHF.R.S32.HI R13, RZ, 0x1f, R10 ;  /* 0x0000001fff0d7819 */ /* 0x000fe2000001140a */
[----:B------:R-:W-:Y:S01]  /*12b0*/  IMAD.IADD R15, R18, 0x1, -R15 ;  /* 0x00000001120f7824 */ /* 0x000fe200078e0a0f */
[----:B------:R-:W-:Y:S01]  /*12c0*/  SEL R229, R236, RZ, !P1 ;  /* 0x000000ffece57207 */ /* 0x000fe20004800000 */
[----:B------:R-:W-:Y:S01]  /*12d0*/  IMAD.IADD R230, R5, 0x1, -R0 ;  /* 0x0000000105e67824 */ /* 0x000fe200078e0a00 */
[----:B------:R-:W-:Y:S01]  /*12e0*/  LEA.HI R13, R13, R12, RZ, 0x2 ;  /* 0x0000000c0d0d7211 */ /* 0x000fe200078f10ff */
[----:B------:R-:W4:Y:S01]  /*12f0*/  LDC.64 R20, c[0x0][0x2d8] ;  /* 0x0000b600ff147b82 */ /* 0x000f220000000a00 */
[----:B-1----:R-:W-:Y:S01]  /*1300*/  IMAD R14, R8, 0x40, R15 ;  /* 0x00000040080e7824 */ /* 0x002fe200078e020f */
[----:B------:R-:W-:-:S02]  /*1310*/  CS2R R214, SRZ ;  /* 0x0000000000d67805 */ /* 0x000fc4000001ff00 */
[----:B------:R-:W-:Y:S01]  /*1320*/  LOP3.LUT R13, R13, 0xfffffc, RZ, 0xc0, !PT ;  /* 0x00fffffc0d0d7812 */ /* 0x000fe200078ec0ff */
[----:B------:R-:W-:Y:S01]  /*1330*/  IMAD.IADD R5, R16, 0x1, R5 ;  /* 0x0000000110057824 */ /* 0x000fe200078e0205 */
[----:B------:R-:W-:Y:S02]  /*1340*/  CS2R R212, SRZ ;  /* 0x0000000000d47805 */ /* 0x000fe4000001ff00 */
[----:B------:R-:W-:Y:S02]  /*1350*/  CS2R R210, SRZ ;  /* 0x0000000000d27805 */ /* 0x000fe4000001ff00 */
[----:B------:R-:W-:Y:S01]  /*1360*/  CS2R R208, SRZ ;  /* 0x0000000000d07805 */ /* 0x000fe2000001ff00 */
[----:B------:R-:W-:Y:S01]  /*1370*/  IMAD.IADD R13, R12, 0x1, -R13 ;  /* 0x000000010c0d7824 */ /* 0x000fe200078e0a0d */
[----:B------:R-:W-:Y:S02]  /*1380*/  CS2R R206, SRZ ;  /* 0x0000000000ce7805 */ /* 0x000fe4000001ff00 */
[----:B------:R-:W-:-:S02]  /*1390*/  CS2R R204, SRZ ;  /* 0x0000000000cc7805 */ /* 0x000fc4000001ff00 */
[----:B------:R-:W-:Y:S01]  /*13a0*/  CS2R R202, SRZ ;  /* 0x0000000000ca7805 */ /* 0x000fe2000001ff00 */
[----:B------:R-:W-:Y:S01]  /*13b0*/  IMAD R13, R13, 0x10, R14 ;  /* 0x000000100d0d7824 */ /* 0x000fe200078e020e */
[----:B------:R-:W-:Y:S02]  /*13c0*/  CS2R R200, SRZ ;  /* 0x0000000000c87805 */ /* 0x000fe4000001ff00 */
[----:B------:R-:W-:Y:S02]  /*13d0*/  CS2R R198, SRZ ;  /* 0x0000000000c67805 */ /* 0x000fe4000001ff00 */
[----:B------:R-:W-:Y:S01]  /*13e0*/  CS2R R196, SRZ ;  /* 0x0000000000c47805 */ /* 0x000fe2000001ff00 */
[----:B---3--:R-:W-:Y:S01]  /*13f0*/  USHF.R.S32.HI UR5, URZ, 0x1f, UR4 ;  /* 0x0000001f3f057899 */ /* 0x008fe20008011404 */
[----:B------:R-:W-:Y:S01]  /*1400*/  IMAD.SHL.U32 R6, R13, 0x8, RZ ;  /* 0x000000080d067824 */ /* 0x000fe200078e00ff */
[----:B------:R-:W-:Y:S02]  /*1410*/  CS2R R194, SRZ ;  /* 0x0000000000c27805 */ /* 0x000fe4000001ff00 */
[----:B------:R-:W-:-:S02]  /*1420*/  CS2R R192, SRZ ;  /* 0x0000000000c07805 */ /* 0x000fc4000001ff00 */
[----:B------:R-:W-:Y:S02]  /*1430*/  CS2R R190, SRZ ;  /* 0x0000000000be7805 */ /* 0x000fe4000001ff00 */
[----:B------:R-:W-:Y:S02]  /*1440*/  CS2R R188, SRZ ;  /* 0x0000000000bc7805 */ /* 0x000fe4000001ff00 */
[----:B------:R-:W-:Y:S02]  /*1450*/  CS2R R186, SRZ ;  /* 0x0000000000ba7805 */ /* 0x000fe4000001ff00 */
[----:B------:R-:W-:Y:S01]  /*1460*/  CS2R R184, SRZ ;  /* 0x0000000000b87805 */ /* 0x000fe2000001ff00 */
[----:B----4-:R-:W-:Y:S01]  /*1470*/  IMAD R14, R20, UR5, RZ ;  /* 0x00000005140e7c24 */ /* 0x010fe2000f8e02ff */
        /* <DEDUP_REMOVED lines=63> */
[----:B------:R-:W-:Y:S01]  /*1870*/  CS2R R56, SRZ ;  /* 0x0000000000387805 */ /* 0x000fe2000001ff00 */
[----:B------:R-:W-:Y:S01]  /*1880*/  UMOV UR60, URZ ;  /* 0x0000003f003c7c82 */ /* 0x000fe20008000000 */
[----:B--2---:R-:W-:Y:S02]  /*1890*/  R2UR UR6, R7 ;  /* 0x00000000070672ca */ /* 0x004fe400000e0000 */
[----:B------:R-:W-:Y:S02]  /*18a0*/  LOP3.LUT R7, R4, 0xffffff80, RZ, 0xc0, !PT ;  /* 0xffffff8004077812 */ /* 0x000fe400078ec0ff */
[----:B------:R-:W-:-:S03]  /*18b0*/  LEA.HI R4, R8, R8, RZ, 0x1 ;  /* 0x0000000808047211 */ /* 0x000fc600078f08ff */
[----:B------:R-:W-:Y:S01]  /*18c0*/  IMAD.IADD R7, R18, 0x1, -R7 ;  /* 0x0000000112077824 */ /* 0x000fe200078e0a07 */
[----:B------:R-:W-:Y:S02]  /*18d0*/  LOP3.LUT R15, R4, 0x1ffffffe, RZ, 0xc0, !PT ;  /* 0x1ffffffe040f7812 */ /* 0x000fe400078ec0ff */
[----:B------:R-:W-:Y:S01]  /*18e0*/  LEA.HI R4, R9, R9, RZ, 0x1 ;  /* 0x0000000909047211 */ /* 0x000fe200078f08ff */
[C-C-:B------:R-:W-:Y:S01]  /*18f0*/  IMAD R19, R8.reuse, 0x800, R7.reuse ;  /* 0x0000080008137824 */ /* 0x140fe200078e0207 */
[----:B------:R-:W-:Y:S01]  /*1900*/  SHF.R.S32.HI R10, RZ, 0x1f, R7 ;  /* 0x0000001fff0a7819 */ /* 0x000fe20000011407 */
[----:B------:R-:W-:Y:S01]  /*1910*/  IMAD.IADD R15, R8, 0x1, -R15 ;  /* 0x00000001080f7824 */ /* 0x000fe200078e0a0f */
[----:B------:R-:W-:Y:S01]  /*1920*/  LOP3.LUT R4, R4, 0xfffffffe, RZ, 0xc0, !PT ;  /* 0xfffffffe04047812 */ /* 0x000fe200078ec0ff */
[----:B------:R-:W-:Y:S01]  /*1930*/  IMAD.SHL.U32 R19, R19, 0x4, RZ ;  /* 0x0000000413137824 */ /* 0x000fe200078e00ff */
[CC--:B------:R-:W-:Y:S02]  /*1940*/  LEA.HI R8, R10.reuse, R7.reuse, RZ, 0x2 ;  /* 0x000000070a087211 */ /* 0x0c0fe400078f10ff */
[----:B------:R-:W-:Y:S01]  /*1950*/  LEA.HI R10, R10, R7, RZ, 0x5 ;  /* 0x000000070a0a7211 */ /* 0x000fe200078f28ff */
[----:B------:R-:W-:Y:S01]  /*1960*/  IMAD.IADD R4, R9, 0x1, -R4 ;  /* 0x0000000109047824 */ /* 0x000fe200078e0a04 */
[----:B------:R-:W-:-:S02]  /*1970*/  SHF.R.S32.HI R9, RZ, 0x2, R8 ;  /* 0x00000002ff097819 */ /* 0x000fc40000011408 */
[----:B------:R-:W-:Y:S02]  /*1980*/  SHF.R.S32.HI R12, RZ, 0x1f, R8 ;  /* 0x0000001fff0c7819 */ /* 0x000fe40000011408 */
[----:B------:R-:W-:Y:S02]  /*1990*/  LOP3.LUT R8, R8, 0x7ffffffc, RZ, 0xc0, !PT ;  /* 0x7ffffffc08087812 */ /* 0x000fe400078ec0ff */
[----:B------:R-:W-:Y:S02]  /*19a0*/  IADD3 R2, P0, R19, R2, RZ ;  /* 0x0000000213027210 */ /* 0x000fe40007f1e0ff */
[----:B------:R-:W-:Y:S01]  /*19b0*/  LEA.HI R12, R12, R9, RZ, 0x3 ;  /* 0x000000090c0c7211 */ /* 0x000fe200078f18ff */
[----:B------:R-:W-:Y:S01]  /*19c0*/  IMAD.IADD R8, R7, 0x1, -R8 ;  /* 0x0000000107087824 */ /* 0x000fe200078e0a08 */
[----:B------:R-:W-:Y:S02]  /*19d0*/  SHF.R.S32.HI R7, RZ, 0x1f, R236 ;  /* 0x0000001fff077819 */ /* 0x000fe400000114ec */
[----:B------:R-:W-:Y:S01]  /*19e0*/  LEA.HI.X.SX32 R3, R19, R3, 0x1, P0 ;  /* 0x0000000313037211 */ /* 0x000fe200000f0eff */
[----:B------:R-:W-:Y:S01]  /*19f0*/  IMAD R19, R21, UR4, R14 ;  /* 0x0000000415137c24 */ /* 0x000fe2000f8e020e */
[----:B------:R-:W-:Y:S01]  /*1a00*/  LOP3.LUT R12, R12, 0xfffffff8, RZ, 0xc0, !PT ;  /* 0xfffffff80c0c7812 */ /* 0x000fe200078ec0ff */
[----:B------:R-:W-:Y:S01]  /*1a10*/  IMAD R8, R15, 0x4, R8 ;  /* 0x000000040f087824 */ /* 0x000fe200078e0208 */
[----:B------:R-:W-:Y:S01]  /*1a20*/  SEL R7, R7, RZ, !P1 ;  /* 0x000000ff07077207 */ /* 0x000fe20004800000 */
[----:B------:R-:W-:Y:S01]  /*1a30*/  IMAD.WIDE.U32 R2, R20, UR4, R2 ;  /* 0x0000000414027c25 */ /* 0x000fe2000f8e0002 */
[----:B------:R-:W-:Y:S01]  /*1a40*/  ULDC.64 UR4, c[0x0][0x2e0] ;  /* 0x0000b80000047ab9 */ /* 0x000fe20000000a00 */
[----:B------:R-:W-:-:S02]  /*1a50*/  SHF.R.S32.HI R10, RZ, 0x5, R10 ;  /* 0x00000005ff0a7819 */ /* 0x000fc4000001140a */
[----:B------:R-:W-:Y:S02]  /*1a60*/  IMAD.IADD R9, R9, 0x1, -R12 ;  /* 0x0000000109097824 */ /* 0x000fe400078e0a0c */
[----:B------:R-:W-:Y:S02]  /*1a70*/  IMAD R12, R7, UR4, RZ ;  /* 0x00000004070c7c24 */ /* 0x000fe4000f8e02ff */
[----:B------:R-:W-:Y:S02]  /*1a80*/  IMAD.IADD R3, R3, 0x1, R19 ;  /* 0x0000000103037824 */ /* 0x000fe400078e0213 */
[C---:B------:R-:W-:Y:S02]  /*1a90*/  IMAD R7, R229.reuse, UR5, R12 ;  /* 0x00000005e5077c24 */ /* 0x040fe4000f8e020c */
[----:B------:R-:W-:Y:S01]  /*1aa0*/  IMAD.WIDE.U32 R228, R229, UR4, R2 ;  /* 0x00000004e5e47c25 */ /* 0x000fe2000f8e0002 */
[----:B------:R-:W-:-:S03]  /*1ab0*/  ULOP3.LUT UR4, UR6, 0x1, URZ, 0xfc, !UPT ;  /* 0x0000000106047892 */ /* 0x000fc6000f8efc3f */
[----:B------:R-:W-:Y:S01]  /*1ac0*/  IMAD.SHL.U32 R233, R8, 0x2, RZ ;  /* 0x0000000208e97824 */ /* 0x000fe200078e00ff */
[----:B------:R-:W-:Y:S01]  /*1ad0*/  IADD3 R8, -R0, 0x1, R5 ;  /* 0x0000000100087810 */ /* 0x000fe20007ffe105 */
[----:B------:R-:W-:Y:S02]  /*1ae0*/  IMAD R18, R10, 0x10, R9 ;  /* 0x000000100a127824 */ /* 0x000fe400078e0209 */
[--C-:B------:R-:W-:Y:S02]  /*1af0*/  IMAD.IADD R232, R5, 0x1, -R233.reuse ;  /* 0x0000000105e87824 */ /* 0x100fe400078e0ae9 */
[----:B------:R-:W-:Y:S02]  /*1b00*/  IMAD.IADD R231, R8, 0x1, -R233 ;  /* 0x0000000108e77824 */ /* 0x000fe400078e0ae9 */
[----:B------:R-:W-:Y:S02]  /*1b10*/  IMAD.MOV.U32 R3, RZ, RZ, R11 ;  /* 0x000000ffff037224 */ /* 0x000fe400078e000b */
[----:B------:R-:W-:-:S02]  /*1b20*/  IMAD.MOV.U32 R19, RZ, RZ, RZ ;  /* 0x000000ffff137224 */ /* 0x000fc400078e00ff */
[----:B------:R-:W-:Y:S02]  /*1b30*/  IMAD.U32 R235, RZ, RZ, UR4 ;  /* 0x00000004ffeb7e24 */ /* 0x000fe4000f8e00ff */
[----:B------:R-:W-:Y:S02]  /*1b40*/  IMAD.MOV.U32 R2, RZ, RZ, RZ ;  /* 0x000000ffff027224 */ /* 0x000fe400078e00ff */
[----:B------:R-:W-:Y:S02]  /*1b50*/  IMAD R0, R6, 0x2, R17 ;  /* 0x0000000206007824 */ /* 0x000fe400078e0211 */
[----:B------:R-:W-:Y:S02]  /*1b60*/  IMAD.IADD R233, R16, 0x1, -R233 ;  /* 0x0000000110e97824 */ /* 0x000fe400078e0ae9 */
[----:B------:R-:W-:-:S07]  /*1b70*/  IMAD.IADD R234, R229, 0x1, R7 ;  /* 0x00000001e5ea7824 */ /* 0x000fce00078e0207 */
.L_x_653:
[----:B------:R-:W-:-:S13]  /*1b80*/  R2UR UR4, R235 ;  /* 0x00000000eb0472ca */ /* 0x000fda00000e0000 */
[----:B------:R-:W-:-:S06]  /*1b90*/  UISETP.NE.AND UP0, UPT, UR4, 0x3, UPT ;  /* 0x000000030400788c */ /* 0x000fcc000bf05270 */
[----:B------:R-:W-:-:S13]  /*1ba0*/  PLOP3.LUT P0, PT, PT, PT, UP0, 0x40, 0x0 ;  /* 0x000000000000781c */ /* 0x000fda0003f0e808 */
[----:B-1----:R-:W-:Y:S05]  /*1bb0*/  @P0 BRA `(.L_x_635) ;  /* 0x0000000000040947 */ /* 0x002fea0003800000 */
[----:B------:R-:W-:Y:S01]  /*1bc0*/  BPT.TRAP 0x1 ;  /* 0x000000040000795c */ /* 0x000fe20000300000 */
.L_x_635:
[----:B------:R-:W-:Y:S01]  /*1bd0*/  PLOP3.LUT P1, PT, PT, PT, UP0, 0x40, 0x0 ;  /* 0x000000000000781c */ /* 0x000fe20003f2e808 */
[----:B------:R-:W-:Y:S01]  /*1be0*/  IMAD R16, R2, 0x8, R17 ;  /* 0x0000000802107824 */ /* 0x000fe200078e0211 */
[----:B------:R-:W-:-:S04]  /*1bf0*/  SHF.L.U32 R9, R19, 0x1f, RZ ;  /* 0x0000001f13097819 */ /* 0x000fc800000006ff */
[----:B------:R1:W2:Y:S07]  /*1c00*/  SYNCS.PHASECHK.TRANS64.TRYWAIT P0, [R16+URZ+0x31810], R9 ;  /* 0x03181009100075a7 */ /* 0x0002ae000800017f */
[----:B------:R-:W-:Y:S05]  /*1c10*/  @P1 BRA `(.L_x_636) ;  /* 0x0000000000041947 */ /* 0x000fea0003800000 */
[----:B------:R-:W-:Y:S01]  /*1c20*/  BPT.TRAP 0x1 ;  /* 0x000000040000795c */ /* 0x000fe20000300000 */
.L_x_636:
        /* <DEDUP_REMOVED lines=11> */
.L_x_637:
        /* <DEDUP_REMOVED lines=439> */
.L_x_639:
[----:B------:R-:W-:Y:S01]  /*3850*/  PLOP3.LUT P1, PT, PT, PT, UP0, 0x40, 0x0 ;  /* 0x000000000000781c */ /* 0x000fe20003f2e808 */
[----:B------:R-:W-:-:S05]  /*3860*/  IMAD.U32 R10, RZ, RZ, UR60 ;  /* 0x0000003cff0a7e24 */ /* 0x000fca000f8e00ff */
[----:B------:R-:W-:-:S04]  /*3870*/  SHF.L.U32 R10, R10, 0x1f, RZ ;  /* 0x0000001f0a0a7819 */ /* 0x000fc800000006ff */
[----:B------:R1:W4:Y:S03]  /*3880*/  SYNCS.PHASECHK.TRANS64.TRYWAIT P0, [R17+URZ+0x31830], R10 ;  /* 0x0318300a110075a7 */ /* 0x000326000800017f */
[----:B------:R-:W-:Y:S05]  /*3890*/  @P1 BRA `(.L_x_640) ;  /* 0x0000000000041947 */ /* 0x000fea0003800000 */
[----:B------:R-:W-:Y:S01]  /*38a0*/  BPT.TRAP 0x1 ;  /* 0x000000040000795c */ /* 0x000fe20000300000 */
.L_x_640:
        /* <DEDUP_REMOVED lines=11> */
.L_x_641:
        /* <DEDUP_REMOVED lines=497> */
.L_x_645:
[----:B------:R-:W-:-:S06]  /*5870*/  UISETP.NE.AND UP1, UPT, UR6, 0x1, UPT ;  /* 0x000000010600788c */ /* 0x000fcc000bf25270 */
[----:B------:R-:W-:-:S05]  /*5880*/  PLOP3.LUT P0, PT, PT, PT, UP1, 0x80, 0x0 ;  /* 0x000000000000781c */ /* 0x000fca0003f0f018 */
[----:B------:R-:W-:-:S08]  /*5890*/  @UP1 ULDC UR4, c[0x0][0x754] ;  /* 0x0001d50000041ab9 */ /* 0x000fd00000000800 */
[----:B------:R-:W-:Y:S01]  /*58a0*/  @P0 IMAD.HI.U32 R34, R30, UR4, RZ ;  /* 0x000000041e220c27 */ /* 0x000fe2000f8e00ff */
[----:B------:R-:W-:-:S04]  /*58b0*/  @UP1 ULDC UR4, c[0x0][0x758] ;  /* 0x0001d60000041ab9 */ /* 0x000fc80000000800 */
[----:B------:R-:W-:-:S07]  /*58c0*/  @P0 SHF.R.U32.HI R30, RZ, UR4, R34 ;  /* 0x00000004ff1e0c19 */ /* 0x000fce0008011622 */
.L_x_646:
[----:B------:R-:W-:Y:S05]  /*58d0*/  BSYNC B1 ;  /* 0x0000000000017941 */ /* 0x000fea0003800000 */
.L_x_644:
[----:B------:R-:W-:-:S05]  /*58e0*/  IMAD R30, R30, UR6, R233 ;  /* 0x000000061e1e7c24 */ /* 0x000fca000f8e02e9 */
[----:B------:R-:W-:Y:S02]  /*58f0*/  VIMNMX R37, R37, R30, !PT ;  /* 0x0000001e25257248 */ /* 0x000fe40007fe0100 */
[----:B------:R-:W-:-:S07]  /*5900*/  VIADDMNMX R225, R30, UR6, R225, PT ;  /* 0x000000061ee17c46 */ /* 0x000fce000b8001e1 */
.L_x_643:
        /* <DEDUP_REMOVED lines=17> */
.L_x_649:
[----:B------:R-:W-:-:S06]  /*5a20*/  UISETP.NE.AND UP1, UPT, UR6, 0x1, UPT ;  /* 0x000000010600788c */ /* 0x000fcc000bf25270 */
[----:B------:R-:W-:-:S05]  /*5a30*/  PLOP3.LUT P0, PT, PT, PT, UP1, 0x80, 0x0 ;  /* 0x000000000000781c */ /* 0x000fca0003f0f018 */
[----:B------:R-:W-:-:S08]  /*5a40*/  @UP1 ULDC UR4, c[0x0][0x754] ;  /* 0x0001d50000041ab9 */ /* 0x000fd00000000800 */
[----:B------:R-:W-:Y:S01]  /*5a50*/  @P0 IMAD.HI.U32 R32, R30, UR4, RZ ;  /* 0x000000041e200c27 */ /* 0x000fe2000f8e00ff */
[----:B------:R-:W-:-:S04]  /*5a60*/  @UP1 ULDC UR4, c[0x0][0x758] ;  /* 0x0001d60000041ab9 */ /* 0x000fc80000000800 */
[----:B------:R-:W-:-:S07]  /*5a70*/  @P0 SHF.R.U32.HI R30, RZ, UR4, R32 ;  /* 0x00000004ff1e0c19 */ /* 0x000fce0008011620 */
.L_x_650:
[----:B------:R-:W-:Y:S05]  /*5a80*/  BSYNC B1 ;  /* 0x0000000000017941 */ /* 0x000fea0003800000 */
.L_x_648:
[----:B------:R-:W-:-:S05]  /*5a90*/  IMAD R30, R30, UR6, R233 ;  /* 0x000000061e1e7c24 */ /* 0x000fca000f8e02e9 */
[----:B------:R-:W-:Y:S02]  /*5aa0*/  VIMNMX R31, R31, R30, !PT ;  /* 0x0000001e1f1f7248 */ /* 0x000fe40007fe0100 */
[----:B------:R-:W-:-:S07]  /*5ab0*/  VIADDMNMX R224, R30, UR6, R224, PT ;  /* 0x000000061ee07c46 */ /* 0x000fce000b8001e0 */
.L_x_647:
        /* <DEDUP_REMOVED lines=40> */
[----:B-1----:R-:W-:Y:S01]  /*5d40*/  FSEL R41, R11, -INF , !P3 ;  /* 0xff8000000b297808 */ /* 0x002fe20005800000 */
[--C-:B--2---:R-:W-:Y:S01]  /*5d50*/  FFMA.FTZ R30, R30, UR4, -R6.reuse ;  /* 0x000000041e1e7c23 */ /* 0x104fe20008010806 */
        /* <DEDUP_REMOVED lines=12> */
[----:B---3--:R-:W-:Y:S01]  /*5e20*/  FFMA.FTZ R226, R226, UR4, -R5 ;  /* 0x00000004e2e27c23 */ /* 0x008fe20008010805 */
        /* <DEDUP_REMOVED lines=20> */
[----:B------:R-:W-:Y:S02]  /*5f70*/  P2R R42, PR, RZ, 0x2 ;  /* 0x00000002ff2a7803 */ /* 0x000fe40000000000 */
        /* <DEDUP_REMOVED lines=20> */
[----:B------:R-:W-:-:S02]  /*60c0*/  ISETP.NE.AND P1, PT, R42, RZ, PT ;  /* 0x000000ff2a00720c */ /* 0x000fc40003f25270 */
[----:B------:R-:W1:Y:S01]  /*60d0*/  LDS R42, [R227+0x2c300] ;  /* 0x02c30000e32a7984 */ /* 0x000e620000000800 */
[----:B------:R-:W-:Y:S01]  /*60e0*/  ISETP.GT.AND P6, PT, R31, 0x11, !P6 ;  /* 0x000000111f00780c */ /* 0x000fe200077c4270 */
[----:B------:R-:W-:Y:S01]  /*60f0*/  FFMA.FTZ R37, R37, UR4, -R6 ;  /* 0x0000000425257c23 */ /* 0x000fe20008010806 */
[C---:B------:R-:W-:Y:S01]  /*6100*/  ISETP.GT.AND P1, PT, R31.reuse, 0x20, !P1 ;  /* 0x000000201f00780c */ /* 0x040fe20004f24270 */
[----:B------:R-:W2:Y:S01]  /*6110*/  MUFU.EX2 R225, R225 ;  /* 0x000000e100e17308 */ /* 0x000ea20000000800 */
[C---:B------:R-:W-:Y:S02]  /*6120*/  ISETP.GT.AND P4, PT, R31.reuse, 0x31, !P4 ;  /* 0x000000311f00780c */ /* 0x040fe40006784270 */
[C---:B------:R-:W-:Y:S02]  /*6130*/  ISETP.GT.AND P3, PT, R31.reuse, 0x40, !P3 ;  /* 0x000000401f00780c */ /* 0x040fe40005f64270 */
[----:B------:R-:W-:Y:S02]  /*6140*/  ISETP.GT.AND P2, PT, R31, 0x41, !P2 ;  /* 0x000000411f00780c */ /* 0x000fe40005744270 */
[----:B------:R-:W3:Y:S01]  /*6150*/  LDS R31, [R227+0x2c320] ;  /* 0x02c32000e31f7984 */ /* 0x000ee20000000800 */
        /* <DEDUP_REMOVED lines=18> */
[----:B------:R-:W1:Y:S01]  /*6280*/  MUFU.EX2 R221, R30 ;  /* 0x0000001e00dd7308 */ /* 0x000e620000000800 */
[--C-:B---3--:R-:W-:Y:S01]  /*6290*/  FADD.FTZ R46, R46, -R31.reuse ;  /* 0x8000001f2e2e7221 */ /* 0x108fe20000010000 */
        /* <DEDUP_REMOVED lines=9> */
[C---:B--2---:R-:W-:Y:S01]  /*6330*/  F2FP.F16.F32.PACK_AB R31, R226.reuse, R225 ;  /* 0x000000e1e21f723e */ /* 0x044fe200000000ff */
[----:B------:R-:W-:Y:S01]  /*6340*/  FMUL.FTZ R46, R225, R46 ;  /* 0x0000002ee12e7220 */ /* 0x000fe20000410000 */
[----:B------:R-:W-:-:S03]  /*6350*/  FMUL.FTZ R47, R226, R47 ;  /* 0x0000002fe22f7220 */ /* 0x000fc60000410000 */
[----:B------:R-:W-:Y:S01]  /*6360*/  FMUL.FTZ R46, R46, R9 ;  /* 0x000000092e2e7220 */ /* 0x000fe20000410000 */
[C---:B-1----:R-:W-:Y:S01]  /*6370*/  F2FP.F16.F32.PACK_AB R30, R221.reuse, R43 ;  /* 0x0000002bdd1e723e */ /* 0x042fe200000000ff */
[----:B------:R-:W-:Y:S01]  /*6380*/  BAR.SYNC.DEFER_BLOCKING 0x9, 0x100 ;  /* 0x0244000000007b1d */ /* 0x000fe20000010000 */
[----:B------:R-:W-:Y:S01]  /*6390*/  FMUL.FTZ R45, R221, R45 ;  /* 0x0000002ddd2d7220 */ /* 0x000fe20000410000 */
[----:B------:R-:W-:Y:S01]  /*63a0*/  FFMA.FTZ R221, R35, UR4, -R6 ;  /* 0x0000000423dd7c23 */ /* 0x000fe20008010806 */
[----:B------:R-:W-:Y:S01]  /*63b0*/  FMUL.FTZ R43, R43, R44 ;  /* 0x0000002c2b2b7220 */ /* 0x000fe20000410000 */
[----:B------:R-:W-:Y:S01]  /*63c0*/  FMUL.FTZ R47, R47, R10 ;  /* 0x0000000a2f2f7220 */ /* 0x000fe20000410000 */
[----:B------:R-:W-:Y:S01]  /*63d0*/  FFMA.FTZ R10, -R14, R14, 1 ;  /* 0x3f8000000e0a7423 */ /* 0x000fe2000001010e */
[----:B------:R-:W-:Y:S08]  /*63e0*/  MUFU.EX2 R44, R221 ;  /* 0x000000dd002c7308 */ /* 0x000ff00000000800 */
[----:B------:R1:W2:Y:S02]  /*63f0*/  MUFU.EX2 R35, R34 ;  /* 0x0000002200237308 */ /* 0x0002a40000000800 */
[----:B-1----:R-:W-:Y:S01]  /*6400*/  FFMA.FTZ R34, -R20, R20, 1 ;  /* 0x3f80000014227423 */ /* 0x002fe20000010114 */
[----:B------:R1:W-:Y:S01]  /*6410*/  STSM.16.M88.2 [R0+0x2c500], R30 ;  /* 0x02c5001e00007844 */ /* 0x0003e20000000100 */
[----:B--2---:R-:W-:-:S04]  /*6420*/  FMUL.FTZ R20, R35, R52 ;  /* 0x0000003423147220 */ /* 0x004fc80000410000 */
[----:B------:R-:W-:Y:S01]  /*6430*/  FMUL.FTZ R20, R20, R15 ;  /* 0x0000000f14147220 */ /* 0x000fe20000410000 */
[----:B-1----:R-:W-:Y:S01]  /*6440*/  FFMA.FTZ R30, -R8, R8, 1 ;  /* 0x3f800000081e7423 */ /* 0x002fe20000010108 */
[--C-:B------:R-:W-:Y:S01]  /*6450*/  FFMA.FTZ R8, R36, UR4, -R6.reuse ;  /* 0x0000000424087c23 */ /* 0x100fe20008010806 */
[----:B------:R-:W-:Y:S01]  /*6460*/  FFMA.FTZ R31, R39, UR4, -R6 ;  /* 0x00000004271f7c23 */ /* 0x000fe20008010806 */
[----:B------:R-:W-:Y:S01]  /*6470*/  FFMA.FTZ R39, -R12, R12, 1 ;  /* 0x3f8000000c277423 */ /* 0x000fe2000001010c */
[----:B------:R-:W-:Y:S01]  /*6480*/  FMUL.FTZ R12, R44, R49 ;  /* 0x000000312c0c7220 */ /* 0x000fe20000410000 */
[----:B------:R-:W-:Y:S01]  /*6490*/  FMUL.FTZ R45, R45, R30 ;  /* 0x0000001e2d2d7220 */ /* 0x000fe20000410000 */
[----:B------:R-:W-:Y:S01]  /*64a0*/  FFMA.FTZ R30, -R11, R11, 1 ;  /* 0x3f8000000b1e7423 */ /* 0x000fe2000001010b */
[----:B------:R-:W1:Y:S01]  /*64b0*/  MUFU.EX2 R8, R8 ;  /* 0x0000000800087308 */ /* 0x000e620000000800 */
[----:B------:R-:W-:Y:S01]  /*64c0*/  FMUL.FTZ R12, R12, R39 ;  /* 0x000000270c0c7220 */ /* 0x000fe20000410000 */
[----:B------:R-:W-:Y:S01]  /*64d0*/  FMUL.FTZ R11, R41, R48 ;  /* 0x00000030290b7220 */ /* 0x000fe20000410000 */
[----:B------:R-:W-:-:S03]  /*64e0*/  FFMA.FTZ R49, -R24, R24, 1 ;  /* 0x3f80000018317423 */ /* 0x000fc60000010118 */
[----:B------:R-:W-:Y:S01]  /*64f0*/  FMUL.FTZ R11, R11, R30 ;  /* 0x0000001e0b0b7220 */ /* 0x000fe20000410000 */
[----:B------:R-:W-:Y:S01]  /*6500*/  FFMA.FTZ R30, R38, UR4, -R6 ;  /* 0x00000004261e7c23 */ /* 0x000fe20008010806 */
[----:B------:R-:W2:Y:S01]  /*6510*/  MUFU.EX2 R31, R31 ;  /* 0x0000001f001f7308 */ /* 0x000ea20000000800 */
[----:B------:R-:W-:-:S07]  /*6520*/  FFMA.FTZ R6, -R27, R27, 1 ;  /* 0x3f8000001b067423 */ /* 0x000fce000001011b */
[----:B------:R-:W3:Y:S01]  /*6530*/  MUFU.EX2 R39, R32 ;  /* 0x0000002000277308 */ /* 0x000ee20000000800 */
[C---:B-1----:R-:W-:Y:S01]  /*6540*/  FMUL.FTZ R53, R8.reuse, R53 ;  /* 0x0000003508357220 */ /* 0x042fe20000410000 */
[----:B------:R-:W-:Y:S02]  /*6550*/  F2FP.F16.F32.PACK_AB R8, R8, R35 ;  /* 0x000000230808723e */ /* 0x000fe400000000ff */
[----:B------:R-:W-:Y:S01]  /*6560*/  F2FP.F16.F32.PACK_AB R35, R47, R46 ;  /* 0x0000002e2f23723e */ /* 0x000fe200000000ff */
[----:B------:R-:W-:Y:S01]  /*6570*/  FMUL.FTZ R15, R53, R34 ;  /* 0x00000022350f7220 */ /* 0x000fe20000410000 */
[----:B------:R-:W-:Y:S02]  /*6580*/  FFMA.FTZ R34, -R23, R23, 1 ;  /* 0x3f80000017227423 */ /* 0x000fe40000010117 */
[----:B------:R1:W4:Y:S01]  /*6590*/  MUFU.EX2 R32, R37 ;  /* 0x0000002500207308 */ /* 0x0003220000000800 */
[----:B--2---:R-:W-:-:S04]  /*65a0*/  FMUL.FTZ R23, R31, R216 ;  /* 0x000000d81f177220 */ /* 0x004fc80000410000 */
[----:B------:R-:W-:Y:S01]  /*65b0*/  FMUL.FTZ R23, R23, R34 ;  /* 0x0000002217177220 */ /* 0x000fe20000410000 */
[----:B------:R-:W-:Y:S01]  /*65c0*/  FFMA.FTZ R34, -R7, R7, 1 ;  /* 0x3f80000007227423 */ /* 0x000fe20000010107 */
[--C-:B------:R-:W-:Y:S01]  /*65d0*/  FFMA.FTZ R7, R40, UR4, -R5.reuse ;  /* 0x0000000428077c23 */ /* 0x100fe20008010805 */
[----:B------:R-:W2:Y:S01]  /*65e0*/  MUFU.EX2 R30, R30 ;  /* 0x0000001e001e7308 */ /* 0x000ea20000000800 */
[----:B---3--:R-:W-:Y:S01]  /*65f0*/  FMUL.FTZ R27, R39, R220 ;  /* 0x000000dc271b7220 */ /* 0x008fe20000410000 */
[----:B-1----:R-:W-:Y:S01]  /*6600*/  FFMA.FTZ R37, -R28, R28, 1 ;  /* 0x3f8000001c257423 */ /* 0x002fe2000001011c */
[----:B------:R-:W-:Y:S02]  /*6610*/  FMUL.FTZ R34, R43, R34 ;  /* 0x000000222b227220 */ /* 0x000fe40000410000 */
[----:B------:R-:W-:Y:S01]  /*6620*/  FMUL.FTZ R27, R27, R6 ;  /* 0x000000061b1b7220 */ /* 0x000fe20000410000 */
[----:B------:R-:W-:Y:S02]  /*6630*/  FSEL R6, R14, -INF , !P6 ;  /* 0xff8000000e067808 */ /* 0x000fe40007000000 */
[----:B------:R-:W1:Y:S01]  /*6640*/  MUFU.EX2 R7, R7 ;  /* 0x0000000700077308 */ /* 0x000e620000000800 */
[C---:B----4-:R-:W-:Y:S01]  /*6650*/  FMUL.FTZ R28, R32.reuse, R42 ;  /* 0x0000002a201c7220 */ /* 0x050fe20000410000 */
[----:B------:R-:W-:Y:S01]  /*6660*/  F2FP.F16.F32.PACK_AB R32, R32, R39 ;  /* 0x000000272020723e */ /* 0x000fe200000000ff */
[----:B------:R-:W-:Y:S01]  /*6670*/  FFMA.FTZ R36, R6, UR4, -R5 ;  /* 0x0000000406247c23 */ /* 0x000fe20008010805 */
[----:B------:R-:W-:Y:S01]  /*6680*/  FSEL R6, R21, -INF , !P1 ;  /* 0xff80000015067808 */ /* 0x000fe20004800000 */
[----:B------:R-:W-:Y:S01]  /*6690*/  FMUL.FTZ R28, R28, R37 ;  /* 0x000000251c1c7220 */ /* 0x000fe20000410000 */
[----:B------:R-:W-:-:S03]  /*66a0*/  F2FP.F16.F32.PACK_AB R34, R45, R34 ;  /* 0x000000222d22723e */ /* 0x000fc600000000ff */
[----:B------:R-:W3:Y:S01]  /*66b0*/  MUFU.EX2 R36, R36 ;  /* 0x0000002400247308 */ /* 0x000ee20000000800 */
[----:B------:R-:W-:Y:S01]  /*66c0*/  FFMA.FTZ R9, R6, UR4, -R5 ;  /* 0x0000000406097c23 */ /* 0x000fe20008010805 */
[----:B------:R-:W-:Y:S01]  /*66d0*/  FSEL R6, R22, -INF , !P0 ;  /* 0xff80000016067808 */ /* 0x000fe20004000000 */
[C---:B--2---:R-:W-:Y:S01]  /*66e0*/  FMUL.FTZ R24, R30.reuse, R217 ;  /* 0x000000d91e187220 */ /* 0x044fe20000410000 */
[----:B------:R-:W-:-:S03]  /*66f0*/  F2FP.F16.F32.PACK_AB R30, R30, R31 ;  /* 0x0000001f1e1e723e */ /* 0x000fc600000000ff */
[----:B------:R-:W-:Y:S01]  /*6700*/  FFMA.FTZ R38, R6, UR4, -R5 ;  /* 0x0000000406267c23 */ /* 0x000fe20008010805 */
[----:B------:R-:W2:Y:S01]  /*6710*/  MUFU.EX2 R9, R9 ;  /* 0x0000000900097308 */ /* 0x000ea20000000800 */
[----:B------:R-:W-:Y:S01]  /*6720*/  FSEL R6, R25, -INF , !P5 ;  /* 0xff80000019067808 */ /* 0x000fe20006800000 */
[----:B-1----:R-:W-:Y:S01]  /*6730*/  FMUL.FTZ R14, R7, R50 ;  /* 0x00000032070e7220 */ /* 0x002fe20000410000 */
[----:B------:R-:W-:-:S03]  /*6740*/  FMUL.FTZ R24, R24, R49 ;  /* 0x0000003118187220 */ /* 0x000fc60000410000 */
[----:B------:R-:W-:Y:S01]  /*6750*/  FMUL.FTZ R14, R14, R13 ;  /* 0x0000000d0e0e7220 */ /* 0x000fe20000410000 */
[----:B------:R-:W-:Y:S01]  /*6760*/  FFMA.FTZ R43, R6, UR4, -R5 ;  /* 0x00000004062b7c23 */ /* 0x000fe20008010805 */
[----:B------:R-:W-:Y:S02]  /*6770*/  VIADD R13, R17, 0x2c500 ;  /* 0x0002c500110d7836 */ /* 0x000fe40000000000 */
[----:B---3--:R-:W-:Y:S01]  /*6780*/  FMUL.FTZ R37, R36, R51 ;  /* 0x0000003324257220 */ /* 0x008fe20000410000 */
[----:B------:R-:W-:Y:S01]  /*6790*/  FSEL R6, R26, -INF , !P4 ;  /* 0xff8000001a067808 */ /* 0x000fe20006000000 */
[----:B------:R-:W1:Y:S01]  /*67a0*/  MUFU.EX2 R38, R38 ;  /* 0x0000002600267308 */ /* 0x000e620000000800 */
[----:B------:R-:W-:Y:S01]  /*67b0*/  F2FP.F16.F32.PACK_AB R7, R36, R7 ;  /* 0x000000072407723e */ /* 0x000fe200000000ff */
[----:B------:R-:W-:Y:S01]  /*67c0*/  FMUL.FTZ R37, R37, R10 ;  /* 0x0000000a25257220 */ /* 0x000fe20000410000 */
[----:B------:R-:W-:Y:S01]  /*67d0*/  FFMA.FTZ R10, -R21, R21, 1 ;  /* 0x3f800000150a7423 */ /* 0x000fe20000010115 */
[----:B------:R-:W-:Y:S01]  /*67e0*/  SHF.R.U32.HI R21, RZ, 0x4, R13 ;  /* 0x00000004ff157819 */ /* 0x000fe2000001160d */
[--C-:B------:R-:W-:Y:S01]  /*67f0*/  FFMA.FTZ R42, R6, UR4, -R5.reuse ;  /* 0x00000004062a7c23 */ /* 0x100fe20008010805 */
[----:B--2---:R-:W-:Y:S01]  /*6800*/  FMUL.FTZ R13, R9, R54 ;  /* 0x00000036090d7220 */ /* 0x004fe20000410000 */
[C---:B------:R-:W-:Y:S01]  /*6810*/  FSEL R6, R29.reuse, -INF , !P3 ;  /* 0xff8000001d067808 */ /* 0x040fe20005800000 */
[----:B------:R-:W2:Y:S01]  /*6820*/  MUFU.EX2 R43, R43 ;  /* 0x0000002b002b7308 */ /* 0x000ea20000000800 */
[----:B------:R-:W-:Y:S01]  /*6830*/  FFMA.FTZ R29, -R29, R29, 1 ;  /* 0x3f8000001d1d7423 */ /* 0x000fe2000001011d */
[----:B------:R-:W-:Y:S01]  /*6840*/  FMUL.FTZ R13, R13, R10 ;  /* 0x0000000a0d0d7220 */ /* 0x000fe20000410000 */
[----:B------:R-:W-:Y:S01]  /*6850*/  LOP3.LUT R10, R21, 0x3fff, RZ, 0xc0, !PT ;  /* 0x00003fff150a7812 */ /* 0x000fe200078ec0ff */
[----:B------:R-:W-:Y:S01]  /*6860*/  FFMA.FTZ R21, R6, UR4, -R5 ;  /* 0x0000000406157c23 */ /* 0x000fe20008010805 */
[----:B------:R-:W-:-:S02]  /*6870*/  FSEL R6, R33, -INF , !P2 ;  /* 0xff80000021067808 */ /* 0x000fc40005000000 */
[----:B------:R-:W-:Y:S01]  /*6880*/  LOP3.LUT R10, R10, 0x80000, RZ, 0xfc, !PT ;  /* 0x000800000a0a7812 */ /* 0x000fe200078efcff */
[----:B------:R-:W3:Y:S01]  /*6890*/  MUFU.EX2 R42, R42 ;  /* 0x0000002a002a7308 */ /* 0x000ee20000000800 */
[----:B-1----:R-:W-:Y:S01]  /*68a0*/  F2FP.F16.F32.PACK_AB R9, R38, R9 ;  /* 0x000000092609723e */ /* 0x002fe200000000ff */
[----:B------:R-:W-:Y:S01]  /*68b0*/  FFMA.FTZ R6, R6, UR4, -R5 ;  /* 0x0000000406067c23 */ /* 0x000fe20008010805 */
[----:B------:R-:W-:Y:S01]  /*68c0*/  FMUL.FTZ R40, R38, R55 ;  /* 0x0000003726287220 */ /* 0x000fe20000410000 */
[----:B------:R-:W-:Y:S01]  /*68d0*/  VIADD R5, R10, 0x80 ;  /* 0x000000800a057836 */ /* 0x000fe20000000000 */
[----:B------:R-:W-:Y:S01]  /*68e0*/  F2FP.F16.F32.PACK_AB R36, R12, R11 ;  /* 0x0000000b0c24723e */ /* 0x000fe200000000ff */
[----:B------:R-:W-:Y:S01]  /*68f0*/  VIADD R49, R10, 0x180 ;  /* 0x000001800a317836 */ /* 0x000fe20000000000 */
[----:B------:R-:W-:Y:S01]  /*6900*/  F2FP.F16.F32.PACK_AB R37, R37, R14 ;  /* 0x0000000e2525723e */ /* 0x000fe200000000ff */
[----:B------:R1:W4:Y:S01]  /*6910*/  MUFU.EX2 R48, R6 ;  /* 0x0000000600307308 */ /* 0x0003220000000800 */
[----:B------:R-:W-:Y:S01]  /*6920*/  R2UR UR4, R5 ;  /* 0x00000000050472ca */ /* 0x000fe200000e0000 */
[----:B------:R-:W-:Y:S01]  /*6930*/  FFMA.FTZ R5, -R22, R22, 1 ;  /* 0x3f80000016057423 */ /* 0x000fe20000010116 */
[C---:B------:R-:W-:Y:S01]  /*6940*/  VIADD R22, R10.reuse, 0x100 ;  /* 0x000001000a167836 */ /* 0x040fe20000000000 */
[----:B------:R-:W-:Y:S01]  /*6950*/  F2FP.F16.F32.PACK_AB R12, R15, R20 ;  /* 0x000000140f0c723e */ /* 0x000fe200000000ff */
[----:B------:R-:W-:-:S02]  /*6960*/  VIADD R15, R10, 0x30 ;  /* 0x000000300a0f7836 */ /* 0x000fc40000000000 */
[----:B------:R-:W-:Y:S01]  /*6970*/  FMUL.FTZ R40, R40, R5 ;  /* 0x0000000528287220 */ /* 0x000fe20000410000 */
[----:B--2---:R-:W-:Y:S01]  /*6980*/  FMUL.FTZ R5, R43, R218 ;  /* 0x000000da2b057220 */ /* 0x004fe20000410000 */
[----:B------:R-:W2:Y:S01]  /*6990*/  MUFU.EX2 R21, R21 ;  /* 0x0000001500157308 */ /* 0x000ea20000000800 */
[----:B-1----:R-:W-:Y:S01]  /*69a0*/  FFMA.FTZ R6, -R33, R33, 1 ;  /* 0x3f80000021067423 */ /* 0x002fe20000010121 */
[----:B---3--:R-:W-:Y:S01]  /*69b0*/  F2FP.F16.F32.PACK_AB R31, R42, R43 ;  /* 0x0000002b2a1f723e */ /* 0x008fe200000000ff */
[----:B------:R-:W-:Y:S01]  /*69c0*/  VIADD R20, R10, 0xb0 ;  /* 0x000000b00a147836 */ /* 0x000fe20000000000 */
[----:B------:R-:W-:Y:S01]  /*69d0*/  R2UR UR5, R22 ;  /* 0x00000000160572ca */ /* 0x000fe200000e0000 */
[----:B------:R-:W-:Y:S01]  /*69e0*/  FFMA.FTZ R22, -R25, R25, 1 ;  /* 0x3f80000019167423 */ /* 0x000fe20000010119 */
[----:B------:R-:W-:Y:S01]  /*69f0*/  FFMA.FTZ R25, -R26, R26, 1 ;  /* 0x3f8000001a197423 */ /* 0x000fe2000001011a */
[----:B------:R-:W-:Y:S01]  /*6a00*/  FMUL.FTZ R26, R42, R219 ;  /* 0x000000db2a1a7220 */ /* 0x000fe20000410000 */
[----:B------:R-:W-:Y:S01]  /*6a10*/  F2FP.F16.F32.PACK_AB R13, R40, R13 ;  /* 0x0000000d280d723e */ /* 0x000fe200000000ff */
[----:B----4-:R-:W-:Y:S01]  /*6a20*/  FMUL.FTZ R223, R48, R223 ;  /* 0x000000df30df7220 */ /* 0x010fe20000410000 */
[----:B------:R-:W-:Y:S01]  /*6a30*/  FMUL.FTZ R5, R5, R22 ;  /* 0x0000001605057220 */ /* 0x000fe20000410000 */
[----:B------:R-:W-:-:S02]  /*6a40*/  IMAD R22, R4, 0x2000, R17 ;  /* 0x0000200004167824 */ /* 0x000fc400078e0211 */
[----:B------:R-:W-:Y:S01]  /*6a50*/  FMUL.FTZ R26, R26, R25 ;  /* 0x000000191a1a7220 */ /* 0x000fe20000410000 */
[----:B------:R-:W-:Y:S01]  /*6a60*/  FMUL.FTZ R50, R223, R6 ;  /* 0x00000006df327220 */ /* 0x000fe20000410000 */
[----:B------:R-:W-:Y:S01]  /*6a70*/  F2FP.F16.F32.PACK_AB R6, R44, R41 ;  /* 0x000000292c06723e */ /* 0x000fe200000000ff */
[----:B------:R-:W-:Y:S01]  /*6a80*/  UMOV UR10, UR4 ;  /* 0x00000004000a7c82 */ /* 0x000fe20008000000 */
[----:B------:R-:W-:Y:S01]  /*6a90*/  R2UR UR58, R10 ;  /* 0x000000000a3a72ca */ /* 0x000fe200000e0000 */
[----:B--2---:R-:W-:Y:S01]  /*6aa0*/  FMUL.FTZ R222, R21, R222 ;  /* 0x000000de15de7220 */ /* 0x004fe20000410000 */
        /* <DEDUP_REMOVED lines=12> */
[----:B-1----:R-:W-:Y:S02]  /*6b70*/  F2FP.F16.F32.PACK_AB R6, R24, R23 ;  /* 0x000000171806723e */ /* 0x002fe400000000ff */
[----:B------:R-:W-:Y:S01]  /*6b80*/  R2UR UR56, R216 ;  /* 0x00000000d83872ca */ /* 0x000fe200000e0000 */
[----:B------:R1:W-:Y:S06]  /*6b90*/  MEMBAR.ALL.CTA ;  /* 0x0000000000007992 */ /* 0x0003ec0000008000 */
[----:B-1----:R-:W1:Y:S01]  /*6ba0*/  FENCE.VIEW.ASYNC.S ;  /* 0x00000000000073c6 */ /* 0x002e620000000000 */
[----:B------:R-:W-:Y:S01]  /*6bb0*/  F2FP.F16.F32.PACK_AB R7, R26, R5 ;  /* 0x000000051a07723e */ /* 0x000fe200000000ff */
[----:B------:R-:W-:Y:S01]  /*6bc0*/  VIADD R5, R10, 0x200 ;  /* 0x000002000a057836 */ /* 0x000fe20000000000 */
[----:B------:R-:W-:Y:S01]  /*6bd0*/  F2FP.F16.F32.PACK_AB R24, R28, R27 ;  /* 0x0000001b1c18723e */ /* 0x000fe200000000ff */
[----:B------:R-:W-:Y:S01]  /*6be0*/  UMOV UR18, UR6 ;  /* 0x0000000600127c82 */ /* 0x000fe20008000000 */
[----:B--2---:R-:W-:Y:S01]  /*6bf0*/  MOV R8, UR58 ;  /* 0x0000003a00087c02 */ /* 0x004fe20008000f00 */
        /* <DEDUP_REMOVED lines=224> */
[----:B------:R-:W-:-:S02]  /*7a00*/  VIADD R8, R216, 0x480 ;  /* 0x00000480d8087836 */ /* 0x000fc40000000000 */
[----:B------:R-:W-:-:S10]  /*7a10*/  IMAD.SHL.U32 R9, R3, 0x4000, RZ ;  /* 0x0000400003097824 */ /* 0x000fd400078e00ff */
        /* <DEDUP_REMOVED lines=21> */
[----:B------:R-:W-:Y:S02]  /*7b70*/  R2UR UR28, R8 ;  /* 0x00000000081c72ca */ /* 0x000fe400000e0000 */
        /* <DEDUP_REMOVED lines=199> */
.L_x_651:
        /* <DEDUP_REMOVED lines=113> */
.L_x_652:
        /* <DEDUP_REMOVED lines=94> */
.L_x_632:
        /* <DEDUP_REMOVED lines=17> */
[----:B------:R5:W2:Y:S07]  /*95f0*/  @P0 LDG.E R3, desc[UR4][R2.64] ;  /* 0x0000000402030981 */ /* 0x000aae000c1e1900 */
[----:B------:R-:W-:Y:S01]  /*9600*/  BAR.SYNC.DEFER_BLOCKING 0x1, 0x100 ;  /* 0x0044000000007b1d */ /* 0x000fe20000010000 */
[----:B----4-:R-:W-:Y:S01]  /*9610*/  ISETP.NE.AND P1, PT, R0, 0x1, PT ;  /* 0x000000010000780c */ /* 0x010fe20003f25270 */
[----:B------:R-:W-:-:S06]  /*9620*/  VIADD R23, R22, 0xffffff80 ;  /* 0xffffff8016177836 */ /* 0x000fcc0000000000 */
[----:B------:R-:W4:Y:S01]  /*9630*/  S2UR UR5, SR_CgaCtaId ;  /* 0x00000000000579c3 */ /* 0x000f220000008800 */
[----:B------:R-:W-:Y:S01]  /*9640*/  SHF.R.S32.HI R0, RZ, 0x1f, R23 ;  /* 0x0000001fff007819 */ /* 0x000fe20000011417 */
[----:B------:R-:W-:Y:S01]  /*9650*/  UMOV UR4, 0x400 ;  /* 0x0000040000047882 */ /* 0x000fe20000000000 */
[----:B------:R-:W-:Y:S02]  /*9660*/  BSSY B1, `(.L_x_654) ;  /* 0x0000055000017945 */ /* 0x000fe40003800000 */
[----:B------:R-:W-:-:S03]  /*9670*/  LEA.HI R6, R0, R23, RZ, 0x7 ;  /* 0x0000001700067211 */ /* 0x000fc600078f38ff */
[----:B------:R-:W1:Y:S01]  /*9680*/  @P1 LDC R4, c[0x0][0x854] ;  /* 0x00021500ff041b82 */ /* 0x000e620000000800 */
[----:B------:R-:W-:Y:S02]  /*9690*/  LOP3.LUT R0, R6, 0x3fffff80, RZ, 0xc0, !PT ;  /* 0x3fffff8006007812 */ /* 0x000fe400078ec0ff */
[----:B------:R-:W-:-:S03]  /*96a0*/  SHF.R.S32.HI R9, RZ, 0x7, R6 ;  /* 0x00000007ff097819 */ /* 0x000fc60000011406 */
[----:B------:R-:W-:Y:S02]  /*96b0*/  IMAD.IADD R0, R23, 0x1, -R0 ;  /* 0x0000000117007824 */ /* 0x000fe400078e0a00 */
[----:B------:R-:W3:Y:S02]  /*96c0*/  @P1 LDC R5, c[0x0][0x858] ;  /* 0x00021600ff051b82 */ /* 0x000ee40000000800 */
[----:B------:R-:W-:-:S04]  /*96d0*/  IMAD R0, R9, 0xa00, R0 ;  /* 0x00000a0009007824 */ /* 0x000fc800078e0200 */
[----:B-----5:R-:W-:Y:S01]  /*96e0*/  IMAD.SHL.U32 R2, R0, 0x4, RZ ;  /* 0x0000000400027824 */ /* 0x020fe200078e00ff */
[----:B----4-:R-:W-:-:S06]  /*96f0*/  ULEA UR4, UR5, UR4, 0x18 ;  /* 0x0000000405047291 */ /* 0x010fcc000f8ec03f */
[----:B------:R-:W-:Y:S01]  /*9700*/  LEA R6, R2, UR4, 0x2 ;  /* 0x0000000402067c11 */ /* 0x000fe2000f8e10ff */
[----:B-1----:R-:W-:-:S04]  /*9710*/  @P1 IMAD.HI.U32 R0, R7, R4, RZ ;  /* 0x0000000407001227 */ /* 0x002fc800078e00ff */
[----:B------:R1:W-:Y:S04]  /*9720*/  STS.128 [R6], R56 ;  /* 0x0000003806007388 */ /* 0x0003e80000000c00 */
[----:B------:R1:W-:Y:S01]  /*9730*/  STS.128 [R6+0x800], R60 ;  /* 0x0008003c06007388 */ /* 0x0003e20000000c00 */
[----:B---3--:R-:W-:Y:S01]  /*9740*/  @P1 SHF.R.U32.HI R7, RZ, R5, R0 ;  /* 0x00000005ff071219 */ /* 0x008fe20000011600 */
[----:B------:R-:W-:Y:S02]  /*9750*/  IMAD R5, R8, 0x5000, RZ ;  /* 0x0000500008057824 */ /* 0x000fe400078e02ff */
[----:B------:R1:W-:Y:S01]  /*9760*/  STS.128 [R6+0x1000], R96 ;  /* 0x0010006006007388 */ /* 0x0003e20000000c00 */
[----:B------:R-:W-:-:S03]  /*9770*/  SHF.R.S32.HI R9, RZ, 0x1f, R7 ;  /* 0x0000001fff097819 */ /* 0x000fc60000011407 */
        /* <DEDUP_REMOVED lines=18> */
[----:B---3--:R-:W3:Y:S01]  /*98a0*/  FENCE.VIEW.ASYNC.S ;  /* 0x00000000000073c6 */ /* 0x008ee20000000000 */
[----:B--2---:R-:W-:-:S04]  /*98b0*/  @P0 IMAD R3, R236, 0x50, R3 ;  /* 0x00000050ec030824 */ /* 0x004fc800078e0203 */
[----:B------:R-:W-:-:S05]  /*98c0*/  @P0 IMAD.HI R3, R3, 0x66666667, RZ ;  /* 0x6666666703030827 */ /* 0x000fca00078e02ff */
[----:B------:R-:W-:-:S04]  /*98d0*/  @P0 SHF.R.U32.HI R0, RZ, 0x1f, R3 ;  /* 0x0000001fff000819 */ /* 0x000fc80000011603 */
[----:B------:R-:W-:-:S05]  /*98e0*/  @P0 LEA.HI.SX32 R0, R3, R0, 0x1b ;  /* 0x0000000003000211 */ /* 0x000fca00078fdaff */
[----:B------:R-:W-:Y:S02]  /*98f0*/  @P0 IMAD R2, R0, 0x5000, RZ ;  /* 0x0000500000020824 */ /* 0x000fe400078e02ff */
[----:B------:R-:W-:-:S03]  /*9900*/  IMAD R0, R9, R10, RZ ;  /* 0x0000000a09007224 */ /* 0x000fc600078e02ff */
[----:B------:R-:W-:Y:S02]  /*9910*/  @P0 SHF.R.S32.HI R3, RZ, 0x1f, R2 ;  /* 0x0000001fff030819 */ /* 0x000fe40000011402 */
[----:B------:R-:W-:Y:S01]  /*9920*/  @!P0 CS2R R2, SRZ ;  /* 0x0000000000028805 */ /* 0x000fe2000001ff00 */
[----:B---3--:R-:W-:Y:S05]  /*9930*/  BAR.SYNC.DEFER_BLOCKING 0x1, 0x100 ;  /* 0x0044000000007b1d */ /* 0x008fea0000010000 */
[----:B------:R-:W-:Y:S01]  /*9940*/  IADD3 R4, P1, R5, R2, RZ ;  /* 0x0000000205047210 */ /* 0x000fe20007f3e0ff */
[----:B------:R-:W-:Y:S02]  /*9950*/  IMAD R2, R9, R14, RZ ;  /* 0x0000000e09027224 */ /* 0x000fe400078e02ff */
[----:B------:R-:W-:Y:S01]  /*9960*/  IMAD R9, R7, R11, R0 ;  /* 0x0000000b07097224 */ /* 0x000fe200078e0200 */
[----:B------:R-:W-:Y:S01]  /*9970*/  LEA.HI.X.SX32 R5, R5, R3, 0x1, P1 ;  /* 0x0000000305057211 */ /* 0x000fe200008f0eff */
[C---:B------:R-:W-:Y:S01]  /*9980*/  IMAD R11, R7.reuse, R15, R2 ;  /* 0x0000000f070b7224 */ /* 0x040fe200078e0202 */
[----:B------:R-:W-:Y:S01]  /*9990*/  SHF.R.S32.HI R0, RZ, 0x1f, R236 ;  /* 0x0000001fff007819 */ /* 0x000fe200000114ec */
[----:B------:R-:W-:-:S04]  /*99a0*/  IMAD.WIDE.U32 R2, R7, R10, R4 ;  /* 0x0000000a07027225 */ /* 0x000fc800078e0004 */
[----:B------:R-:W-:Y:S01]  /*99b0*/  IMAD.IADD R3, R3, 0x1, R9 ;  /* 0x0000000103037824 */ /* 0x000fe200078e0209 */
[----:B------:R-:W-:Y:S01]  /*99c0*/  SEL R9, R0, RZ, !P0 ;  /* 0x000000ff00097207 */ /* 0x000fe20004000000 */
[----:B------:R-:W-:Y:S01]  /*99d0*/  IMAD.WIDE.U32 R4, R7, R14, R4 ;  /* 0x0000000e07047225 */ /* 0x000fe200078e0004 */
[----:B------:R-:W-:Y:S02]  /*99e0*/  SEL R7, R236, RZ, !P0 ;  /* 0x000000ffec077207 */ /* 0x000fe40004000000 */
[----:B------:R-:W-:Y:S01]  /*99f0*/  ISETP.NE.AND P0, PT, R23, RZ, PT ;  /* 0x000000ff1700720c */ /* 0x000fe20003f05270 */
[----:B------:R-:W-:Y:S02]  /*9a00*/  IMAD.IADD R5, R5, 0x1, R11 ;  /* 0x0000000105057824 */ /* 0x000fe400078e020b */
[C---:B------:R-:W-:Y:S02]  /*9a10*/  IMAD R0, R9.reuse, R12, RZ ;  /* 0x0000000c09007224 */ /* 0x040fe400078e02ff */
[----:B------:R-:W-:-:S02]  /*9a20*/  IMAD R8, R9, R16, RZ ;  /* 0x0000001009087224 */ /* 0x000fc400078e02ff */
[----:B------:R-:W-:-:S04]  /*9a30*/  IMAD.WIDE.U32 R2, R7, R12, R2 ;  /* 0x0000000c07027225 */ /* 0x000fc800078e0002 */
[----:B------:R-:W-:Y:S01]  /*9a40*/  IMAD.WIDE.U32 R4, R7, R16, R4 ;  /* 0x0000001007047225 */ /* 0x000fe200078e0004 */
[----:B------:R-:W-:-:S03]  /*9a50*/  LEA R18, P1, R2, R18, 0x2 ;  /* 0x0000001202127211 */ /* 0x000fc600078210ff */
[C---:B------:R-:W-:Y:S01]  /*9a60*/  IMAD R9, R7.reuse, R13, R0 ;  /* 0x0000000d07097224 */ /* 0x040fe200078e0200 */
[----:B------:R-:W-:Y:S01]  /*9a70*/  LEA R20, P2, R4, R20, 0x2 ;  /* 0x0000001404147211 */ /* 0x000fe200078410ff */
[----:B------:R-:W-:Y:S02]  /*9a80*/  IMAD R7, R7, R17, R8 ;  /* 0x0000001107077224 */ /* 0x000fe400078e0208 */
[----:B------:R-:W-:Y:S02]  /*9a90*/  IMAD.IADD R3, R3, 0x1, R9 ;  /* 0x0000000103037824 */ /* 0x000fe400078e0209 */
[----:B------:R-:W-:-:S03]  /*9aa0*/  IMAD.IADD R0, R5, 0x1, R7 ;  /* 0x0000000105007824 */ /* 0x000fc600078e0207 */
[----:B------:R-:W-:Y:S02]  /*9ab0*/  LEA.HI.X R3, R2, R19, R3, 0x2, P1 ;  /* 0x0000001302037211 */ /* 0x000fe400008f1403 */
[----:B------:R-:W-:Y:S01]  /*9ac0*/  LEA.HI.X R0, R4, R21, R0, 0x2, P2 ;  /* 0x0000001504007211 */ /* 0x000fe200010f1400 */
[----:B-1----:R-:W-:Y:S06]  /*9ad0*/  @P0 BRA `(.L_x_655) ;  /* 0x0000000000340947 */ /* 0x002fec0003800000 */
[----:B------:R-:W-:Y:S01]  /*9ae0*/  R2UR UR6, R20 ;  /* 0x00000000140672ca */ /* 0x000fe200000e0000 */
[----:B------:R-:W-:Y:S01]  /*9af0*/  UMOV UR5, 0x1400 ;  /* 0x0000140000057882 */ /* 0x000fe20000000000 */
[----:B------:R-:W-:Y:S01]  /*9b00*/  R2UR UR7, R0 ;  /* 0x00000000000772ca */ /* 0x000fe200000e0000 */
[----:B------:R-:W-:Y:S01]  /*9b10*/  UMOV UR8, 0x0 ;  /* 0x0000000000087882 */ /* 0x000fe20000000000 */
[----:B------:R-:W-:Y:S01]  /*9b20*/  PLOP3.LUT P0, PT, PT, PT, PT, 0x80, 0x0 ;  /* 0x000000000000781c */ /* 0x000fe20003f0f070 */
[----:B------:R-:W-:-:S12]  /*9b30*/  UMOV UR9, 0x14f00000 ;  /* 0x14f0000000097882 */ /* 0x000fd80000000000 */
.L_x_656:
[----:B------:R-:W-:Y:S01]  /*9b40*/  @P0 ELECT P1, URZ, PT ;  /* 0x00000000003f082f */ /* 0x000fe20003820000 */
[----:B------:R1:W-:-:S12]  /*9b50*/  UBLKRED.G.S.ADD.F32.RN [UR6], [UR4], UR5, desc[UR8] ;  /* 0x00000806040073bb */ /* 0x0003d800080a1405 */
[----:B------:R-:W-:Y:S02]  /*9b60*/  @P1 PLOP3.LUT P0, PT, P1, PT, PT, 0x8, 0x0 ;  /* 0x000000000000181c */ /* 0x000fe40000f0e170 */
[----:B------:R-:W-:-:S11]  /*9b70*/  PLOP3.LUT P1, PT, PT, PT, PT, 0x8, 0x0 ;  /* 0x000000000000781c */ /* 0x000fd60003f2e170 */
[----:B-1----:R-:W-:Y:S05]  /*9b80*/  @P0 BRA.U.ANY `(.L_x_656) ;  /* 0xfffffffd00ec0947 */ /* 0x002fea000393ffff */
[----:B------:R0:W-:Y:S01]  /*9b90*/  UTMACMDFLUSH ;  /* 0x00000000000079b7 */ /* 0x0001e20000000000 */
[----:B------:R-:W-:-:S04]  /*9ba0*/  DEPBAR.LE SB0, 0x0 ;  /* 0x000080000000791a */ /* 0x000fc80000000000 */
.L_x_655:
[----:B------:R-:W-:Y:S05]  /*9bb0*/  BSYNC B1 ;  /* 0x0000000000017941 */ /* 0x000fea0003800000 */
.L_x_654:
        /* <DEDUP_REMOVED lines=32> */
.L_x_657:
        /* <DEDUP_REMOVED lines=8> */
.L_x_622:
[----:B------:R-:W-:-:S08]  /*9e40*/  NOP ;  /* 0x0000000000007918 */ /* 0x000fd00000000000 */
[----:B------:R-:W1:-:S00]  /*9e50*/  USETMAXREG.DEALLOC.CTAPOOL 0x18 ;  /* 0x00000018000079c8 */ /* 0x000e4000080e0500 */
[----:B-1----:R-:W-:-:S06]  /*9e60*/  LOP3.LUT R0, R0, 0x3, RZ, 0xc0, !PT ;  /* 0x0000000300007812 */ /* 0x002fcc00078ec0ff */
[----:B------:R-:W1:Y:S02]  /*9e70*/  SHFL.IDX PT, R0, R0, RZ, 0x1f ;  /* 0x00001fff00007589 */ /* 0x000e6400000e0000 */
[----:B-1----:R-:W-:-:S13]  /*9e80*/  ISETP.NE.AND P0, PT, R0, RZ, PT ;  /* 0x000000ff0000720c */ /* 0x002fda0003f05270 */
[----:B------:R-:W-:Y:S05]  /*9e90*/  @P0 BRA `(.L_x_627) ;  /* 0x0000002000b80947 */ /* 0x000fea0003800000 */
[----:B------:R-:W-:Y:S01]  /*9ea0*/  ULDC.64 UR4, c[0x0][0x8e0] ;  /* 0x0002380000047ab9 */ /* 0x000fe20000000a00 */
[----:B------:R-:W1:Y:S01]  /*9eb0*/  S2UR UR10, SR_CTAID.X ;  /* 0x00000000000a79c3 */ /* 0x000e620000002500 */
[----:B------:R-:W-:-:S04]  /*9ec0*/  ISETP.NE.U32.AND P0, PT, RZ, UR4, PT ;  /* 0x00000004ff007c0c */ /* 0x000fc8000bf05070 */
[----:B------:R-:W-:-:S03]  /*9ed0*/  ISETP.NE.AND.EX P0, PT, RZ, UR5, PT, P0 ;  /* 0x00000005ff007c0c */ /* 0x000fc6000bf05300 */
[----:B------:R-:W2:Y:S08]  /*9ee0*/  S2UR UR21, SR_CTAID.Z ;  /* 0x00000000001579c3 */ /* 0x000eb00000002700 */
[----:B------:R-:W3:Y:S02]  /*9ef0*/  S2UR UR20, SR_CTAID.Y ;  /* 0x00000000001479c3 */ /* 0x000ee40000002600 */
[----:B------:R-:W-:Y:S05]  /*9f00*/  @!P0 BRA `(.L_x_658) ;  /* 0x0000000000208947 */ /* 0x000fea0003800000 */
[----:B------:R-:W-:Y:S01]  /*9f10*/  ULDC.64 UR4, c[0x0][0x8e0] ;  /* 0x0002380000047ab9 */ /* 0x000fe20000000a00 */
[----:B------:R-:W-:Y:S01]  /*9f20*/  ULDC.64 UR6, c[0x0][0x208] ;  /* 0x0000820000067ab9 */ /* 0x000fe20000000a00 */
[----:B--2---:R-:W-:-:S06]  /*9f30*/  UIMAD.WIDE UR4, UR21, 0x4, UR4 ;  /* 0x00000004150478a5 */ /* 0x004fcc000f8e0204 */
[----:B------:R-:W-:Y:S02]  /*9f40*/  IMAD.U32 R2, RZ, RZ, UR4 ;  /* 0x00000004ff027e24 */ /* 0x000fe4000f8e00ff */
[----:B------:R-:W-:-:S05]  /*9f50*/  IMAD.U32 R3, RZ, RZ, UR5 ;  /* 0x00000005ff037e24 */ /* 0x000fca000f8e00ff */
[----:B------:R-:W2:Y:S02]  /*9f60*/  LDG.E R2, desc[UR6][R2.64] ;  /* 0x0000000602027981 */ /* 0x000ea4000c1e1900 */
[----:B--2---:R-:W-:Y:S01]  /*9f70*/  R2UR UR5, R2 ;  /* 0x00000000020572ca */ /* 0x004fe200000e0000 */
[----:B------:R-:W-:-:S14]  /*9f80*/  BRA `(.L_x_659) ;  /* 0x0000000000407947 */ /* 0x000fdc0003800000 */
.L_x_658:
[----:B------:R-:W-:Y:S02]  /*9f90*/  ULDC.64 UR4, c[0x0][0x8d8] ;  /* 0x0002360000047ab9 */ /* 0x000fe40000000a00 */
[----:B------:R-:W-:-:S04]  /*9fa0*/  ISETP.NE.U32.AND P0, PT, RZ, UR4, PT ;  /* 0x00000004ff007c0c */ /* 0x000fc8000bf05070 */
[----:B------:R-:W-:-:S13]  /*9fb0*/  ISETP.NE.AND.EX P0, PT, RZ, UR5, PT, P0 ;  /* 0x00000005ff007c0c */ /* 0x000fda000bf05300 */
[----:B------:R-:W-:Y:S05]  /*9fc0*/  @!P0 BRA `(.L_x_660) ;  /* 0x00000000002c8947 */ /* 0x000fea0003800000 */
[----:B------:R-:W-:Y:S01]  /*9fd0*/  ULDC.64 UR4, c[0x0][0x8d8] ;  /* 0x0002360000047ab9 */ /* 0x000fe20000000a00 */
[----:B------:R-:W-:Y:S01]  /*9fe0*/  ULDC.64 UR6, c[0x0][0x208] ;  /* 0x0000820000067ab9 */ /* 0x000fe20000000a00 */
[----:B--2---:R-:W-:-:S06]  /*9ff0*/  UIMAD.WIDE UR4, UR21, 0x4, UR4 ;  /* 0x00000004150478a5 */ /* 0x004fcc000f8e0204 */
[----:B------:R-:W-:Y:S02]  /*a000*/  IMAD.U32 R2, RZ, RZ, UR4 ;  /* 0x00000004ff027e24 */ /* 0x000fe4000f8e00ff */
[----:B------:R-:W-:-:S05]  /*a010*/  IMAD.U32 R3, RZ, RZ, UR5 ;  /* 0x00000005ff037e24 */ /* 0x000fca000f8e00ff */
[----:B------:R-:W2:Y:S04]  /*a020*/  LDG.E R0, desc[UR6][R2.64] ;  /* 0x0000000602007981 */ /* 0x000ea8000c1e1900 */
[----:B------:R-:W4:Y:S01]  /*a030*/  LDG.E R4, desc[UR6][R2.64+0x4] ;  /* 0x0000040602047981 */ /* 0x000f22000c1e1900 */
[----:B--2---:R-:W-:Y:S02]  /*a040*/  R2UR UR5, R0 ;  /* 0x00000000000572ca */ /* 0x004fe400000e0000 */
[----:B----4-:R-:W-:-:S13]  /*a050*/  R2UR UR4, R4 ;  /* 0x00000000040472ca */ /* 0x010fda00000e0000 */
[----:B------:R-:W-:Y:S01]  /*a060*/  UIADD3 UR5, -UR5, UR4, URZ ;  /* 0x0000000405057290 */ /* 0x000fe2000fffe13f */
[----:B------:R-:W-:Y:S11]  /*a070*/  BRA `(.L_x_659) ;  /* 0x0000000000047947 */ /* 0x000ff60003800000 */
.L_x_660:
[----:B------:R-:W-:-:S05]  /*a080*/  ULDC UR5, c[0x0][0x8c4] ;  /* 0x0002310000057ab9 */ /* 0x000fca0000000800 */
.L_x_659:
[----:B-1----:R-:W-:Y:S01]  /*a090*/  UIMAD UR4, UR10, 0x50, URZ ;  /* 0x000000500a0478a4 */ /* 0x002fe2000f8e023f */
[----:B------:R-:W-:Y:S02]  /*a0a0*/  IMAD.MOV.U32 R4, RZ, RZ, 0x1 ;  /* 0x00000001ff047424 */ /* 0x000fe400078e00ff */
[----:B------:R-:W-:Y:S01]  /*a0b0*/  IMAD.MOV.U32 R12, RZ, RZ, RZ ;  /* 0x000000ffff0c7224 */ /* 0x000fe200078e00ff */
[----:B------:R-:W-:Y:S01]  /*a0c0*/  UISETP.GE.AND UP0, UPT, UR4, UR5, UPT ;  /* 0x000000050400728c */ /* 0x000fe2000bf06270 */
[----:B------:R-:W-:-:S03]  /*a0d0*/  IMAD.MOV.U32 R13, RZ, RZ, 0x1 ;  /* 0x00000001ff0d7424 */ /* 0x000fc600078e00ff */
[----:B--2---:R-:W-:-:S06]  /*a0e0*/  USEL UR21, UR21, 0xffffffff, !UP0 ;  /* 0xffffffff15157887 */ /* 0x004fcc000c000000 */
        /* <DEDUP_REMOVED lines=18> */
[----:B------:R-:W2:Y:S01]  /*a210*/  @P1 LDG.E R7, desc[UR16][R2.64] ;  /* 0x0000001002071981 */ /* 0x000ea2000c1e1900 */
[----:B------:R-:W-:Y:S01]  /*a220*/  PLOP3.LUT P2, PT, PT, PT, UP0, 0x80, 0x0 ;  /* 0x000000000000781c */ /* 0x000fe20003f4f008 */
[----:B------:R-:W-:Y:S01]  /*a230*/  UIMAD.WIDE UR12, UR21, 0x4, UR12 ;  /* 0x00000004150c78a5 */ /* 0x000fe2000f8e020c */
[----:B------:R-:W-:Y:S01]  /*a240*/  PLOP3.LUT P3, PT, PT, PT, UP2, 0x80, 0x0 ;  /* 0x000000000000781c */ /* 0x000fe20003f6f028 */
[----:B------:R1:W4:Y:S02]  /*a250*/  @P1 LDG.E R0, desc[UR16][R2.64] ;  /* 0x0000001002001981 */ /* 0x000324000c1e1900 */
[----:B------:R-:W-:Y:S02]  /*a260*/  @UP2 ULDC.64 UR6, c[0x0][0x780] ;  /* 0x0001e00000062ab9 */ /* 0x000fe40000000a00 */
[----:B------:R-:W-:Y:S01]  /*a270*/  @UP2 UIMAD.WIDE UR6, UR21, 0x4, UR6 ;  /* 0x00000004150628a5 */ /* 0x000fe2000f8e0206 */
[----:B-1----:R-:W-:-:S02]  /*a280*/  IMAD.U32 R2, RZ, RZ, UR12 ;  /* 0x0000000cff027e24 */ /* 0x002fc4000f8e00ff */
[----:B------:R-:W-:-:S05]  /*a290*/  IMAD.U32 R3, RZ, RZ, UR13 ;  /* 0x0000000dff037e24 */ /* 0x000fca000f8e00ff */
[----:B------:R1:W5:Y:S02]  /*a2a0*/  @P2 LDG.E R5, desc[UR16][R2.64] ;  /* 0x0000001002052981 */ /* 0x000364000c1e1900 */
[----:B-1----:R-:W-:Y:S02]  /*a2b0*/  IMAD.U32 R2, RZ, RZ, UR6 ;  /* 0x00000006ff027e24 */ /* 0x002fe4000f8e00ff */
[----:B------:R-:W-:-:S05]  /*a2c0*/  IMAD.U32 R3, RZ, RZ, UR7 ;  /* 0x00000007ff037e24 */ /* 0x000fca000f8e00ff */
[----:B------:R-:W3:Y:S01]  /*a2d0*/  @P3 LDG.E R6, desc[UR16][R2.64] ;  /* 0x0000001002063981 */ /* 0x000ee2000c1e1900 */
[----:B------:R-:W-:Y:S01]  /*a2e0*/  ULDC.64 UR16, c[0x0][0x788] ;  /* 0x0001e20000107ab9 */ /* 0x000fe20000000a00 */
[----:B------:R-:W-:Y:S01]  /*a2f0*/  UMOV UR54, URZ ;  /* 0x0000003f00367c82 */ /* 0x000fe20008000000 */
[----:B------:R-:W-:Y:S01]  /*a300*/  ISETP.NE.U32.AND P0, PT, RZ, UR16, PT ;  /* 0x00000010ff007c0c */ /* 0x000fe2000bf05070 */
[----:B------:R-:W-:-:S03]  /*a310*/  UMOV UR11, URZ ;  /* 0x0000003f000b7c82 */ /* 0x000fc60008000000 */
[----:B------:R-:W-:Y:S02]  /*a320*/  ISETP.NE.AND.EX P0, PT, RZ, UR17, PT, P0 ;  /* 0x00000011ff007c0c */ /* 0x000fe4000bf05300 */
[----:B--2---:R-:W-:Y:S02]  /*a330*/  @P1 R2UR UR5, R7 ;  /* 0x00000000070512ca */ /* 0x004fe400000e0000 */
        /* <DEDUP_REMOVED lines=8> */
[----:B---3--:R-:W-:Y:S01]  /*a3c0*/  @P3 R2UR UR5, R6 ;  /* 0x00000000060532ca */ /* 0x008fe200000e0000 */
        /* <DEDUP_REMOVED lines=10> */
.L_x_662:
        /* <DEDUP_REMOVED lines=14> */
.L_x_663:
        /* <DEDUP_REMOVED lines=9> */
.L_x_664:
        /* <DEDUP_REMOVED lines=22> */
.L_x_665:
        /* <DEDUP_REMOVED lines=23> */
[----:B------:R-:W1:Y:S01]  /*a8b0*/  S2R R3, SR_CgaCtaId ;  /* 0x0000000000037919 */ /* 0x000e620000008800 */
[----:B------:R-:W-:Y:S02]  /*a8c0*/  MOV R6, 0x400 ;  /* 0x0000040000067802 */ /* 0x000fe40000000f00 */
[----:B------:R-:W-:Y:S01]  /*a8d0*/  ISETP.NE.AND P0, PT, R11, RZ, PT ;  /* 0x000000ff0b00720c */ /* 0x000fe20003f05270 */
[----:B------:R-:W2:Y:S01]  /*a8e0*/  S2R R21, SR_CTAID.Y ;  /* 0x0000000000157919 */ /* 0x000ea20000002600 */
[----:B-1----:R-:W-:Y:S01]  /*a8f0*/  LEA R6, R3, R6, 0x18 ;  /* 0x0000000603067211 */ /* 0x002fe200078ec0ff */
[----:B------:R-:W-:-:S05]  /*a900*/  IMAD.MOV.U32 R3, RZ, RZ, 0x1 ;  /* 0x00000001ff037424 */ /* 0x000fca00078e00ff */
[----:B------:R-:W-:-:S04]  /*a910*/  SHF.L.U32 R3, R3, 0x1f, RZ ;  /* 0x0000001f03037819 */ /* 0x000fc800000006ff */
[----:B------:R-:W1:Y:S02]  /*a920*/  SYNCS.PHASECHK.TRANS64.TRYWAIT P1, [R6+URZ+0x31820], R3 ;  /* 0x03182003060075a7 */ /* 0x000e64000802017f */
[----:B-12---:R-:W-:Y:S05]  /*a930*/  @!P1 BRA `(.L_x_666) ;  /* 0x0000001800549947 */ /* 0x006fea0003800000 */
.L_x_681:
[----:B------:R-:W-:Y:S01]  /*a940*/  SHF.R.S32.HI R21, RZ, 0x1f, R21 ;  /* 0x0000001fff157819 */ /* 0x000fe20000011415 */
[----:B------:R-:W-:Y:S01]  /*a950*/  IMAD.MOV.U32 R4, RZ, RZ, 0x1 ;  /* 0x00000001ff047424 */ /* 0x000fe200078e00ff */
[----:B------:R-:W-:Y:S06]  /*a960*/  @P0 BRA `(.L_x_667) ;  /* 0x0000000000140947 */ /* 0x000fec0003800000 */
[----:B------:R-:W-:Y:S01]  /*a970*/  LOP3.LUT P1, RZ, R18, 0x1f, RZ, 0xc0, !PT ;  /* 0x0000001f12ff7812 */ /* 0x000fe2000782c0ff */
[----:B-1----:R-:W-:-:S04]  /*a980*/  IMAD.MOV.U32 R3, RZ, RZ, 0x8100 ;  /* 0x00008100ff037424 */ /* 0x002fc800078e00ff */
[----:B------:R2:W-:Y:S08]  /*a990*/  SYNCS.ARRIVE.TRANS64 RZ, [R6+URZ+0x31810], R3 ;  /* 0x0318100306ff79a7 */ /* 0x0005f0000800003f */
[----:B------:R-:W-:Y:S05]  /*a9a0*/  @!P1 BRA `(.L_x_667) ;  /* 0x0000000000049947 */ /* 0x000fea0003800000 */
[----:B------:R-:W-:Y:S01]  /*a9b0*/  BPT.TRAP 0x1 ;  /* 0x000000040000795c */ /* 0x000fe20000300000 */
.L_x_667:
[----:B------:R-:W3:Y:S01]  /*a9c0*/  LDC.64 R8, c[0x0][0x198] ;  /* 0x00006600ff087b82 */ /* 0x000ee20000000a00 */
        /* <DEDUP_REMOVED lines=8> */
[----:B-12---:R-:W-:Y:S01]  /*aa50*/  IMAD.MOV.U32 R3, RZ, RZ, 0x14000 ;  /* 0x00014000ff037424 */ /* 0x006fe200078e00ff */
        /* <DEDUP_REMOVED lines=11> */
[----:B---3--:R-:W-:Y:S01]  /*ab10*/  IMAD.MOV.U32 R5, RZ, RZ, R8 ;  /* 0x000000ffff057224 */ /* 0x008fe200078e0008 */
        /* <DEDUP_REMOVED lines=51> */
[----:B-1----:R-:W-:Y:S01]  /*ae50*/  UMOV UR16, 0x0 ;  /* 0x0000000000107882 */ /* 0x002fe20000000000 */
[----:B------:R-:W-:Y:S01]  /*ae60*/  UMOV UR17, 0x10000000 ;  /* 0x1000000000117882 */ /* 0x000fe20000000000 */
[----:B--2---:R-:W-:Y:S01]  /*ae70*/  ULEA UR40, UP0, UR10, UR22, 0x2 ;  /* 0x000000160a287291 */ /* 0x004fe2000f80103f */
[----:B------:R-:W-:Y:S01]  /*ae80*/  UMOV UR43, UR11 ;  /* 0x0000000b002b7c82 */ /* 0x000fe20008000000 */
[----:B------:R-:W-:-:S02]  /*ae90*/  UMOV UR44, UR12 ;  /* 0x0000000c002c7c82 */ /* 0x000fc40008000000 */
[----:B------:R-:W-:Y:S01]  /*aea0*/  ULEA.HI.X UR41, UR10, UR23, UR9, 0x2, UP0 ;  /* 0x000000170a297291 */ /* 0x000fe200080f1409 */
[----:B------:R-:W-:Y:S02]  /*aeb0*/  UMOV UR45, UR13 ;  /* 0x0000000d002d7c82 */ /* 0x000fe40008000000 */
[----:B------:R-:W-:Y:S01]  /*aec0*/  UMOV UR9, 0x10 ;  /* 0x0000001000097882 */ /* 0x000fe20000000000 */
[----:B---3--:R-:W-:Y:S01]  /*aed0*/  UIADD3 UR24, UR8, 0x2800, URZ ;  /* 0x0000280008187890 */ /* 0x008fe2000fffe03f */
[----:B------:R-:W-:Y:S01]  /*aee0*/  UMOV UR10, UR18 ;  /* 0x00000012000a7c82 */ /* 0x000fe20008000000 */
[----:B------:R-:W-:Y:S01]  /*aef0*/  UMOV UR26, 0x40 ;  /* 0x00000040001a7882 */ /* 0x000fe20000000000 */
[----:B------:R-:W-:Y:S02]  /*af00*/  UMOV UR27, UR11 ;  /* 0x0000000b001b7c82 */ /* 0x000fe40008000000 */
[----:B------:R1:W-:Y:S01]  /*af10*/  UBLKCP.S.G [UR48], [UR40], UR9 ;  /* 0x00000030280073ba */ /* 0x0003e20008000209 */
[----:B------:R2:W-:Y:S01]  /*af20*/  SYNCS.ARRIVE.TRANS64 RZ, [R6+URZ+0x31800], R3 ;  /* 0x0318000306ff79a7 */ /* 0x0005e2000800003f */
[----:B------:R-:W-:Y:S01]  /*af30*/  UMOV UR28, UR12 ;  /* 0x0000000c001c7c82 */ /* 0x000fe20008000000 */
[----:B----4-:R-:W-:Y:S01]  /*af40*/  UIADD3 UR56, UR8, 0x5000, URZ ;  /* 0x0000500008387890 */ /* 0x010fe2000fffe03f */
        /* <DEDUP_REMOVED lines=9> */
[----:B-1----:R-:W-:-:S02]  /*afe0*/  UIADD3 UR9, UR8, 0x31800, URZ ;  /* 0x0003180008097890 */ /* 0x002fc4000fffe03f */
        /* <DEDUP_REMOVED lines=11> */
[----:B-1----:R-:W-:Y:S01]  /*b0a0*/  UMOV UR10, 0xc0 ;  /* 0x000000c0000a7882 */ /* 0x002fe20000000000 */
[----:B------:R2:W-:Y:S01]  /*b0b0*/  UTMALDG.4D [UR40], [UR6], desc[UR16] ;  /* 0x00001028060075b4 */ /* 0x0005e20008019000 */
[----:B---3--:R-:W-:-:S02]  /*b0c0*/  UIADD3 UR24, UR8, 0xf000, URZ ;  /* 0x0000f00008187890 */ /* 0x008fc4000fffe03f */
[----:B------:R-:W-:Y:S01]  /*b0d0*/  UIADD3 UR8, UR8, 0x11800, URZ ;  /* 0x0001180008087890 */ /* 0x000fe2000fffe03f */
[----:B------:R-:W-:Y:S01]  /*b0e0*/  UMOV UR26, 0x80 ;  /* 0x00000080001a7882 */ /* 0x000fe20000000000 */
[----:B------:R2:W-:Y:S05]  /*b0f0*/  UTMALDG.4D [UR32], [UR6], desc[UR16] ;  /* 0x00001020060075b4 */ /* 0x0005ea0008019000 */
[----:B------:R2:W-:Y:S02]  /*b100*/  UTMALDG.4D [UR24], [UR6], desc[UR16] ;  /* 0x00001018060075b4 */ /* 0x0005e40008019000 */
[----:B------:R2:W-:Y:S02]  /*b110*/  UTMALDG.4D [UR8], [UR6], desc[UR16] ;  /* 0x00001008060075b4 */ /* 0x0005e40008019000 */
[----:B--2---:R-:W-:Y:S05]  /*b120*/  @P1 BRA `(.L_x_668) ;  /* 0x0000000800581947 */ /* 0x004fea0003800000 */
[----:B------:R-:W1:Y:S01]  /*b130*/  LDC.64 R12, c[0x0][0x730] ;  /* 0x0001cc00ff0c7b82 */ /* 0x000e620000000a00 */
[----:B------:R-:W-:Y:S01]  /*b140*/  ULDC.64 UR8, c[0x0][0x738] ;  /* 0x0001ce0000087ab9 */ /* 0x000fe20000000a00 */
[----:B------:R-:W-:Y:S01]  /*b150*/  LOP3.LUT R16, R18, 0x1f, RZ, 0xc0, !PT ;  /* 0x0000001f12107812 */ /* 0x000fe200078ec0ff */
[----:B------:R-:W-:Y:S02]  /*b160*/  UIMAD UR6, UR47, UR8, URZ ;  /* 0x000000082f0672a4 */ /* 0x000fe4000f8e023f */
[----:B------:R-:W-:Y:S02]  /*b170*/  UIMAD.WIDE.U32 UR4, UR21, UR8, UR38 ;  /* 0x00000008150472a5 */ /* 0x000fe4000f8e0026 */
[----:B------:R-:W-:Y:S01]  /*b180*/  UIMAD UR6, UR21, UR9, UR6 ;  /* 0x00000009150672a4 */ /* 0x000fe2000f8e0206 */
[----:B------:R-:W2:Y:S03]  /*b190*/  LDC.64 R14, c[0x0][0x728] ;  /* 0x0001ca00ff0e7b82 */ /* 0x000ea60000000a00 */
        /* <DEDUP_REMOVED lines=9> */
[----:B-1----:R-:W-:-:S04]  /*b230*/  IMAD.WIDE.U32 R2, R12, UR20, R2 ;  /* 0x000000140c027c25 */ /* 0x002fc8000f8e0002 */
        /* <DEDUP_REMOVED lines=8> */
[----:B--2---:R-:W-:Y:S01]  /*b2c0*/  LEA R14, P1, R2, R14, 0x2 ;  /* 0x0000000e020e7211 */ /* 0x004fe200078210ff */
        /* <DEDUP_REMOVED lines=8> */
.L_x_673:
[----:B------:R-:W-:-:S04]  /*b350*/  SHF.L.U32 R5, R13, 0x1f, RZ ;  /* 0x0000001f0d057819 */ /* 0x000fc800000006ff */
[----:B------:R-:W1:Y:S02]  /*b360*/  SYNCS.PHASECHK.TRANS64.TRYWAIT P1, [R6+URZ+0x31838], R5 ;  /* 0x03183805060075a7 */ /* 0x000e64000802017f */
[----:B-1----:R-:W-:Y:S05]  /*b370*/  @!P1 BRA `(.L_x_669) ;  /* 0x0000000c00d89947 */ /* 0x002fea0003800000 */
.L_x_682:
[----:B------:R-:W-:Y:S05]  /*b380*/  @P0 BRA `(.L_x_670) ;  /* 0x0000000000140947 */ /* 0x000fea0003800000 */
[----:B------:R-:W-:Y:S01]  /*b390*/  ISETP.NE.AND P1, PT, R16, RZ, PT ;  /* 0x000000ff1000720c */ /* 0x000fe20003f25270 */
[----:B-1----:R-:W-:-:S04]  /*b3a0*/  IMAD.MOV.U32 R5, RZ, RZ, 0x8100 ;  /* 0x00008100ff057424 */ /* 0x002fc800078e00ff */
[----:B------:R2:W-:Y:S08]  /*b3b0*/  SYNCS.ARRIVE.TRANS64 RZ, [R6+URZ+0x31830], R5 ;  /* 0x0318300506ff79a7 */ /* 0x0005f0000800003f */
[----:B------:R-:W-:Y:S05]  /*b3c0*/  @!P1 BRA `(.L_x_670) ;  /* 0x0000000000049947 */ /* 0x000fea0003800000 */
[----:B------:R-:W-:Y:S01]  /*b3d0*/  BPT.TRAP 0x1 ;  /* 0x000000040000795c */ /* 0x000fe20000300000 */
.L_x_670:
        /* <DEDUP_REMOVED lines=47> */
.L_x_684:
[----:B------:R-:W-:Y:S01]  /*b6d0*/  LOP3.LUT R13, R13, 0x1, RZ, 0x3c, !PT ;  /* 0x000000010d0d7812 */ /* 0x000fe200078e3cff */
[----:B------:R-:W-:Y:S06]  /*b6e0*/  @P2 BRA `(.L_x_672) ;  /* 0x0000000000142947 */ /* 0x000fec0003800000 */
[----:B------:R-:W-:Y:S01]  /*b6f0*/  ISETP.NE.AND P1, PT, R16, RZ, PT ;  /* 0x000000ff1000720c */ /* 0x000fe20003f25270 */
[----:B-1----:R-:W-:-:S04]  /*b700*/  IMAD.MOV.U32 R2, RZ, RZ, 0x8100 ;  /* 0x00008100ff027424 */ /* 0x002fc800078e00ff */
[----:B------:R2:W-:Y:S08]  /*b710*/  SYNCS.ARRIVE.TRANS64 RZ, [R20+URZ+0x31810], R2 ;  /* 0x0318100214ff79a7 */ /* 0x0005f0000800003f */
[----:B------:R-:W-:Y:S05]  /*b720*/  @!P1 BRA `(.L_x_672) ;  /* 0x0000000000049947 */ /* 0x000fea0003800000 */
[----:B------:R-:W-:Y:S01]  /*b730*/  BPT.TRAP 0x1 ;  /* 0x000000040000795c */ /* 0x000fe20000300000 */
.L_x_672:
[--C-:B-12---:R-:W-:Y:S01]  /*b740*/  IMAD R2, R12, 0x8000, R6.reuse ;  /* 0x000080000c027824 */ /* 0x106fe200078e0206 */
        /* <DEDUP_REMOVED lines=50> */
[----:B-1----:R-:W-:Y:S05]  /*ba70*/  @!P1 BRA `(.L_x_673) ;  /* 0xfffffff800349947 */ /* 0x002fea000383ffff */
[----:B------:R-:W-:-:S07]  /*ba80*/  VIADD R12, R12, 0x1 ;  /* 0x000000010c0c7836 */ /* 0x000fce0000000000 */
.L_x_668:
[----:B------:R-:W-:Y:S01]  /*ba90*/  SHF.L.U32 R16, R13, 0x1f, RZ ;  /* 0x0000001f0d107819 */ /* 0x000fe200000006ff */
[----:B------:R-:W1:Y:S01]  /*baa0*/  LDC.64 R10, c[0x0][0x730] ;  /* 0x0001cc00ff0a7b82 */ /* 0x000e620000000a00 */
[----:B------:R-:W-:Y:S02]  /*bab0*/  IMAD.U32 R14, RZ, RZ, UR38 ;  /* 0x00000026ff0e7e24 */ /* 0x000fe4000f8e00ff */
[----:B------:R-:W-:Y:S02]  /*bac0*/  IMAD.U32 R2, RZ, RZ, UR38 ;  /* 0x00000026ff027e24 */ /* 0x000fe4000f8e00ff */
[----:B------:R-:W-:Y:S02]  /*bad0*/  IMAD.MOV.U32 R2, RZ, RZ, R14 ;  /* 0x000000ffff027224 */ /* 0x000fe400078e000e */
[----:B------:R-:W-:Y:S01]  /*bae0*/  IMAD.U32 R3, RZ, RZ, UR39 ;  /* 0x00000027ff037e24 */ /* 0x000fe2000f8e00ff */
[----:B------:R-:W2:Y:S01]  /*baf0*/  SYNCS.PHASECHK.TRANS64.TRYWAIT P1, [R6+URZ+0x31838], R16 ;  /* 0x03183810060075a7 */ /* 0x000ea2000802017f */
[----:B------:R-:W-:Y:S01]  /*bb00*/  IMAD.U32 R15, RZ, RZ, UR39 ;  /* 0x00000027ff0f7e24 */ /* 0x000fe2000f8e00ff */
[----:B------:R-:W3:Y:S01]  /*bb10*/  LDC.64 R8, c[0x0][0x738] ;  /* 0x0001ce00ff087b82 */ /* 0x000ee20000000a00 */
[----:B-1----:R-:W-:-:S02]  /*bb20*/  IMAD R14, R21, R10, RZ ;  /* 0x0000000a150e7224 */ /* 0x002fc400078e02ff */
[----:B------:R-:W-:-:S04]  /*bb30*/  IMAD.WIDE.U32 R2, R10, UR20, R2 ;  /* 0x000000140a027c25 */ /* 0x000fc8000f8e0002 */
[----:B------:R-:W-:-:S04]  /*bb40*/  IMAD R11, R11, UR20, R14 ;  /* 0x000000140b0b7c24 */ /* 0x000fc8000f8e020e */
[----:B------:R-:W-:Y:S02]  /*bb50*/  IMAD.IADD R3, R11, 0x1, R3 ;  /* 0x000000010b037824 */ /* 0x000fe400078e0203 */
[C---:B---3--:R-:W-:Y:S02]  /*bb60*/  IMAD R10, R8.reuse, UR47, RZ ;  /* 0x0000002f080a7c24 */ /* 0x048fe4000f8e02ff */
[----:B------:R-:W-:-:S04]  /*bb70*/  IMAD.WIDE.U32 R2, R8, UR21, R2 ;  /* 0x0000001508027c25 */ /* 0x000fc8000f8e0002 */
[----:B------:R-:W-:Y:S01]  /*bb80*/  IMAD R9, R9, UR21, R10 ;  /* 0x0000001509097c24 */ /* 0x000fe2000f8e020a */
[----:B--2---:R-:W-:Y:S06]  /*bb90*/  @!P1 BRA `(.L_x_674) ;  /* 0x0000000400fc9947 */ /* 0x004fec0003800000 */
.L_x_685:
[----:B------:R-:W-:Y:S01]  /*bba0*/  IMAD.IADD R8, R9, 0x1, R3 ;  /* 0x0000000109087824 */ /* 0x000fe200078e0203 */
[----:B------:R-:W-:Y:S06]  /*bbb0*/  @P0 BRA `(.L_x_675) ;  /* 0x0000000000140947 */ /* 0x000fec0003800000 */
[----:B------:R-:W-:Y:S01]  /*bbc0*/  LOP3.LUT P0, RZ, R18, 0x1f, RZ, 0xc0, !PT ;  /* 0x0000001f12ff7812 */ /* 0x000fe2000780c0ff */
[----:B------:R-:W-:-:S04]  /*bbd0*/  IMAD.MOV.U32 R9, RZ, RZ, 0x8100 ;  /* 0x00008100ff097424 */ /* 0x000fc800078e00ff */
[----:B------:R2:W-:Y:S08]  /*bbe0*/  SYNCS.ARRIVE.TRANS64 RZ, [R6+URZ+0x31830], R9 ;  /* 0x0318300906ff79a7 */ /* 0x0005f0000800003f */
[----:B------:R-:W-:Y:S05]  /*bbf0*/  @!P0 BRA `(.L_x_675) ;  /* 0x0000000000048947 */ /* 0x000fea0003800000 */
[----:B------:R-:W-:Y:S01]  /*bc00*/  BPT.TRAP 0x1 ;  /* 0x000000040000795c */ /* 0x000fe20000300000 */
.L_x_675:
        /* <DEDUP_REMOVED lines=52> */
[----:B----4-:R-:W-:Y:S01]  /*bf50*/  NOP ;  /* 0x0000000000007918 */ /* 0x010fe20000000000 */
.L_x_661:
[----:B------:R-:W-:Y:S05]  /*bf60*/  WARPSYNC.ALL ;  /* 0x0000000000007948 */ /* 0x000fea0003800000 */
[----:B------:R-:W-:-:S13]  /*bf70*/  ELECT P0, URZ, PT ;  /* 0x00000000003f782f */ /* 0x000fda0003800000 */
[----:B------:R-:W-:Y:S05]  /*bf80*/  @!P0 BRA `(.L_x_627) ;  /* 0x00000000007c8947 */ /* 0x000fea0003800000 */
[----:B------:R-:W4:Y:S02]  /*bf90*/  LDL R0, [R1] ;  /* 0x0000000001007983 */ /* 0x000f240000100800 */
[----:B----4-:R-:W-:-:S13]  /*bfa0*/  R2UR UR4, R0 ;  /* 0x00000000000472ca */ /* 0x010fda00000e0000 */
[----:B------:R-:W-:-:S06]  /*bfb0*/  ULOP3.LUT UR4, UR4, 0x2, URZ, 0xfc, !UPT ;  /* 0x0000000204047892 */ /* 0x000fcc000f8efc3f */
[----:B------:R-:W-:-:S05]  /*bfc0*/  IMAD.U32 R0, RZ, RZ, UR4 ;  /* 0x00000004ff007e24 */ /* 0x000fca000f8e00ff */
[----:B------:R-:W-:-:S13]  /*bfd0*/  ISETP.NE.AND P1, PT, R0, 0x3, PT ;  /* 0x000000030000780c */ /* 0x000fda0003f25270 */
[----:B------:R-:W-:Y:S05]  /*bfe0*/  @!P1 BRA `(.L_x_676) ;  /* 0x0000000000049947 */ /* 0x000fea0003800000 */
[----:B---3--:R-:W-:Y:S01]  /*bff0*/  BPT.TRAP 0x1 ;  /* 0x000000040000795c */ /* 0x008fe20000300000 */
.L_x_676:
        /* <DEDUP_REMOVED lines=8> */
.L_x_686:
        /* <DEDUP_REMOVED lines=9> */
.L_x_687:
[----:B------:R-:W-:Y:S05]  /*c110*/  @!P1 BRA `(.L_x_679) ;  /* 0x0000000000049947 */ /* 0x000fea0003800000 */
[----:B---3--:R-:W-:Y:S01]  /*c120*/  BPT.TRAP 0x1 ;  /* 0x000000040000795c */ /* 0x008fe20000300000 */
.L_x_679:
[----:B------:R-:W-:-:S07]  /*c130*/  SHF.L.U32 R13, R13, 0x1f, RZ ;  /* 0x0000001f0d0d7819 */ /* 0x000fce00000006ff */
.L_x_680:
[----:B------:R1:W1:Y:S02]  /*c140*/  SYNCS.PHASECHK.TRANS64.TRYWAIT P0, [R2+URZ+0x31838], R13 ;  /* 0x0318380d020075a7 */ /* 0x000264000800017f */
[----:B-1----:R-:W-:Y:S05]  /*c150*/  @!P0 NANOSLEEP.SYNCS 0x989680 ;  /* 0x009896800000895d */ /* 0x002fea0003900000 */
[----:B------:R-:W1:Y:S02]  /*c160*/  @!P0 SYNCS.PHASECHK.TRANS64 P0, [R2+URZ+0x31838], R13 ;  /* 0x0318380d020085a7 */ /* 0x000e64000800007f */
[----:B-1----:R-:W-:Y:S05]  /*c170*/  @!P0 BRA `(.L_x_680) ;  /* 0xfffffffc00f08947 */ /* 0x002fea000383ffff */
.L_x_627:
[----:B---3--:R-:W-:Y:S05]  /*c180*/  BSYNC B0 ;  /* 0x0000000000007941 */ /* 0x008fea0003800000 */
.L_x_621:
[----:B------:R-:W-:Y:S05]  /*c190*/  EXIT ;  /* 0x000000000000794d */ /* 0x000fea0003800000 */
.L_x_634:
[----:B-1----:R1:W2:Y:S02]  /*c1a0*/  SYNCS.PHASECHK.TRANS64.TRYWAIT P0, [R17+URZ+0x31800], R14 ;  /* 0x0318000e110075a7 */ /* 0x0022a4000800017f */
[----:B--2---:R-:W-:Y:S05]  /*c1b0*/  @!P0 NANOSLEEP.SYNCS 0x989680 ;  /* 0x009896800000895d */ /* 0x004fea0003900000 */
[----:B------:R-:W2:Y:S02]  /*c1c0*/  @!P0 SYNCS.PHASECHK.TRANS64 P0, [R17+URZ+0x31800], R14 ;  /* 0x0318000e110085a7 */ /* 0x000ea4000800007f */
[----:B--2---:R-:W-:Y:S05]  /*c1d0*/  @!P0 BRA `(.L_x_634) ;  /* 0xfffffffc00f08947 */ /* 0x004fea000383ffff */
[----:B------:R-:W-:Y:S05]  /*c1e0*/  BRA `(.L_x_633) ;  /* 0xffffff5000187947 */ /* 0x000fea000383ffff */
.L_x_638:
[----:B--2---:R2:W3:Y:S02]  /*c1f0*/  SYNCS.PHASECHK.TRANS64.TRYWAIT P0, [R16+URZ+0x31810], R9 ;  /* 0x03181009100075a7 */ /* 0x0044e4000800017f */
[----:B---3--:R-:W-:Y:S05]  /*c200*/  @!P0 NANOSLEEP.SYNCS 0x989680 ;  /* 0x009896800000895d */ /* 0x008fea0003900000 */
[----:B------:R-:W3:Y:S02]  /*c210*/  @!P0 SYNCS.PHASECHK.TRANS64 P0, [R16+URZ+0x31810], R9 ;  /* 0x03181009100085a7 */ /* 0x000ee4000800007f */
[----:B---3--:R-:W-:Y:S05]  /*c220*/  @!P0 BRA `(.L_x_638) ;  /* 0xfffffffc00f08947 */ /* 0x008fea000383ffff */
[----:B------:R-:W-:Y:S05]  /*c230*/  BRA `(.L_x_637) ;  /* 0xffffff5800a87947 */ /* 0x000fea000383ffff */
.L_x_642:
[----:B----4-:R4:W1:Y:S02]  /*c240*/  SYNCS.PHASECHK.TRANS64.TRYWAIT P0, [R17+URZ+0x31830], R10 ;  /* 0x0318300a110075a7 */ /* 0x010864000800017f */
[----:B-1----:R-:W-:Y:S05]  /*c250*/  @!P0 NANOSLEEP.SYNCS 0x989680 ;  /* 0x009896800000895d */ /* 0x002fea0003900000 */
[----:B------:R-:W1:Y:S02]  /*c260*/  @!P0 SYNCS.PHASECHK.TRANS64 P0, [R17+URZ+0x31830], R10 ;  /* 0x0318300a110085a7 */ /* 0x000e64000800007f */
[----:B-1----:R-:W-:Y:S05]  /*c270*/  @!P0 BRA `(.L_x_642) ;  /* 0xfffffffc00f08947 */ /* 0x002fea000383ffff */
[----:B------:R-:W-:Y:S05]  /*c280*/  BRA `(.L_x_641) ;  /* 0xffffff7400b47947 */ /* 0x000fea000383ffff */
.L_x_666:
[----:B-1----:R1:W2:Y:S02]  /*c290*/  SYNCS.PHASECHK.TRANS64.TRYWAIT P1, [R6+URZ+0x31820], R3 ;  /* 0x03182003060075a7 */ /* 0x0022a4000802017f */
[----:B--2---:R-:W-:Y:S05]  /*c2a0*/  @!P1 NANOSLEEP.SYNCS 0x989680 ;  /* 0x009896800000995d */ /* 0x004fea0003900000 */
[----:B------:R-:W2:Y:S02]  /*c2b0*/  @!P1 SYNCS.PHASECHK.TRANS64 P1, [R6+URZ+0x31820], R3 ;  /* 0x03182003060095a7 */ /* 0x000ea4000802007f */
[----:B--2---:R-:W-:Y:S05]  /*c2c0*/  @!P1 BRA `(.L_x_666) ;  /* 0xfffffffc00f09947 */ /* 0x004fea000383ffff */
[----:B------:R-:W-:Y:S05]  /*c2d0*/  BRA `(.L_x_681) ;  /* 0xffffffe400987947 */ /* 0x000fea000383ffff */
.L_x_669:
[----:B-1----:R1:W2:Y:S02]  /*c2e0*/  SYNCS.PHASECHK.TRANS64.TRYWAIT P1, [R6+URZ+0x31838], R5 ;  /* 0x03183805060075a7 */ /* 0x0022a4000802017f */
[----:B--2---:R-:W-:Y:S05]  /*c2f0*/  @!P1 NANOSLEEP.SYNCS 0x989680 ;  /* 0x009896800000995d */ /* 0x004fea0003900000 */
[----:B------:R-:W2:Y:S02]  /*c300*/  @!P1 SYNCS.PHASECHK.TRANS64 P1, [R6+URZ+0x31838], R5 ;  /* 0x03183805060095a7 */ /* 0x000ea4000802007f */
[----:B--2---:R-:W-:Y:S05]  /*c310*/  @!P1 BRA `(.L_x_669) ;  /* 0xfffffffc00f09947 */ /* 0x004fea000383ffff */
[----:B------:R-:W-:Y:S05]  /*c320*/  BRA `(.L_x_682) ;  /* 0xfffffff000147947 */ /* 0x000fea000383ffff */
.L_x_671:
[----:B------:R-:W-:-:S07]  /*c330*/  SHF.L.U32 R2, R4, 0x1f, RZ ;  /* 0x0000001f04027819 */ /* 0x000fce00000006ff */
.L_x_683:
[----:B-1----:R1:W2:Y:S02]  /*c340*/  SYNCS.PHASECHK.TRANS64.TRYWAIT P1, [R20+URZ+0x31820], R2 ;  /* 0x03182002140075a7 */ /* 0x0022a4000802017f */
[----:B--2---:R-:W-:Y:S05]  /*c350*/  @!P1 NANOSLEEP.SYNCS 0x989680 ;  /* 0x009896800000995d */ /* 0x004fea0003900000 */
[----:B------:R-:W2:Y:S02]  /*c360*/  @!P1 SYNCS.PHASECHK.TRANS64 P1, [R20+URZ+0x31820], R2 ;  /* 0x03182002140095a7 */ /* 0x000ea4000802007f */
[----:B--2---:R-:W-:Y:S05]  /*c370*/  @!P1 BRA `(.L_x_683) ;  /* 0xfffffffc00f09947 */ /* 0x004fea000383ffff */
[----:B------:R-:W-:Y:S05]  /*c380*/  BRA `(.L_x_684) ;  /* 0xfffffff000d07947 */ /* 0x000fea000383ffff */
.L_x_674:
[----:B-1----:R1:W2:Y:S02]  /*c390*/  SYNCS.PHASECHK.TRANS64.TRYWAIT P1, [R6+URZ+0x31838], R16 ;  /* 0x03183810060075a7 */ /* 0x0022a4000802017f */
[----:B--2---:R-:W-:Y:S05]  /*c3a0*/  @!P1 NANOSLEEP.SYNCS 0x989680 ;  /* 0x009896800000995d */ /* 0x004fea0003900000 */
[----:B------:R-:W2:Y:S02]  /*c3b0*/  @!P1 SYNCS.PHASECHK.TRANS64 P1, [R6+URZ+0x31838], R16 ;  /* 0x03183810060095a7 */ /* 0x000ea4000802007f */
[----:B--2---:R-:W-:Y:S05]  /*c3c0*/  @!P1 BRA `(.L_x_674) ;  /* 0xfffffffc00f09947 */ /* 0x004fea000383ffff */
[----:B------:R-:W-:Y:S05]  /*c3d0*/  BRA `(.L_x_685) ;  /* 0xfffffff400f07947 */ /* 0x000fea000383ffff */
.L_x_677:
[----:B----4-:R4:W1:Y:S02]  /*c3e0*/  SYNCS.PHASECHK.TRANS64.TRYWAIT P0, [R5+URZ], R0 ;  /* 0x00000000050075a7 */ /* 0x010864000800017f */
[----:B-1----:R-:W-:Y:S05]  /*c3f0*/  @!P0 NANOSLEEP.SYNCS 0x989680 ;  /* 0x009896800000895d */ /* 0x002fea0003900000 */
[----:B------:R-:W1:Y:S02]  /*c400*/  @!P0 SYNCS.PHASECHK.TRANS64 P0, [R5+URZ], R0 ;  /* 0x00000000050085a7 */ /* 0x000e64000800007f */
[----:B-1----:R-:W-:Y:S05]  /*c410*/  @!P0 BRA `(.L_x_677) ;  /* 0xfffffffc00f08947 */ /* 0x002fea000383ffff */
[----:B------:R-:W-:Y:S05]  /*c420*/  BRA `(.L_x_686) ;  /* 0xfffffffc00147947 */ /* 0x000fea000383ffff */
.L_x_678:
[----:B----4-:R4:W1:Y:S02]  /*c430*/  SYNCS.PHASECHK.TRANS64.TRYWAIT P0, [R3+URZ], R0 ;  /* 0x00000000030075a7 */ /* 0x010864000800017f */
[----:B-1----:R-:W-:Y:S05]  /*c440*/  @!P0 NANOSLEEP.SYNCS 0x989680 ;  /* 0x009896800000895d */ /* 0x002fea0003900000 */
[----:B------:R-:W1:Y:S02]  /*c450*/  @!P0 SYNCS.PHASECHK.TRANS64 P0, [R3+URZ], R0 ;  /* 0x00000000030085a7 */ /* 0x000e64000800007f */
[----:B-1----:R-:W-:Y:S05]  /*c460*/  @!P0 BRA `(.L_x_678) ;  /* 0xfffffffc00f08947 */ /* 0x002fea000383ffff */
[----:B------:R-:W-:Y:S05]  /*c470*/  BRA `(.L_x_687) ;  /* 0xfffffffc00247947 */ /* 0x000fea000383ffff */
.L_x_688:
        /* <DEDUP_REMOVED lines=16> */
.L_x_1152:


//--------------------- .text._ZN7cutlass13device_kernelIN5flash11enable_sm90INS1_16FlashAttnBwdSm90INS1_25CollectiveMainloopBwdSm90ILi2ELi1ELi1EN4cute5tupleIJNS5_1CILi1EEES8_S8_EEENS6_IJNS7_ILi64EEENS7_ILi80EEENS7_ILi256EEEEEENS_6half_tEfNS_4arch4Sm90ELb1ELb0ELb1ELb0ELb0ELb0ELb1ELb1ELi2ELi1ELi1ELi1ELb0EEENS1_21CollectiveEpilogueBwdISD_SE_SG_Li256ELb0ELb1ELi2EEENS1_25SingleTileBwdLPTSchedulerILb0ELi80ELb0EEEEEEEEEvNT_6ParamsE --------------------------
	.section	.text._ZN7cutlass13device_kernelIN5flash11enable_sm90INS1_16FlashAttnBwdSm90INS1_25CollectiveMainloopBwdSm90ILi2ELi1ELi1EN4cute5tupleIJNS5_1CILi1EEES8_S8_EEENS6_IJNS7_ILi64EEENS7_ILi80EEENS7_ILi256EEEEEENS_6half_tEfNS_4arch4Sm90ELb1ELb0ELb1ELb0ELb0ELb0ELb1ELb1ELi2ELi1ELi1ELi1ELb0EEENS1_21CollectiveEpilogueBwdISD_SE_SG_Li256ELb0ELb1ELi2EEENS1_25SingleTileBwdLPTSchedulerILb0ELi80ELb0EEEEEEEEEvNT_6ParamsE,"ax",@progbits
	.align	128
.text._ZN7cutlass13device_kernelIN5flash11enable_sm90INS1_16FlashAttnBwdSm90INS1_25CollectiveMainloopBwdSm90ILi2ELi1ELi1EN4cute5tupleIJNS5_1CILi1EEES8_S8_EEENS6_IJNS7_ILi64EEENS7_ILi80EEENS7_ILi256EEEEEENS_6half_tEfNS_4arch4Sm90ELb1ELb0ELb1ELb0ELb0ELb0ELb1ELb1ELi2ELi1ELi1ELi1ELb0EEENS1_21CollectiveEpilogueBwdISD_SE_SG_Li256ELb0ELb1ELi2EEENS1_25SingleTileBwdLPTSchedulerILb0ELi80ELb0EEEEEEEEEvNT_6ParamsE:
        .type           _ZN7cutlass13device_kernelIN5flash11enable_sm90INS1_16FlashAttnBwdSm90INS1_25CollectiveMainloopBwdSm90ILi2ELi1ELi1EN4cute5tupleIJNS5_1CILi1EEES8_S8_EEENS6_IJNS7_ILi64EEENS7_ILi80EEENS7_ILi256EEEEEENS_6half_tEfNS_4arch4Sm90ELb1ELb0ELb1ELb0ELb0ELb0ELb1ELb1ELi2ELi1ELi1ELi1ELb0EEENS1_21CollectiveEpilogueBwdISD_SE_SG_Li256ELb0ELb1ELi2EEENS1_25SingleTileBwdLPTSchedulerILb0ELi80ELb0EEEEEEEEEvNT_6ParamsE,@function
        .size           _ZN7cutlass13device_kernelIN5flash11enable_sm90INS1_16FlashAttnBwdSm90INS1_25CollectiveMainloopBwdSm90ILi2ELi1ELi1EN4cute5tupleIJNS5_1CILi1EEES8_S8_EEENS6_IJNS7_ILi64EEENS7_ILi80EEENS7_ILi256EEEEEENS_6half_tEfNS_4arch4Sm90ELb1ELb0ELb1ELb0ELb0ELb0ELb1ELb1ELi2ELi1ELi1ELi1ELb0EEENS1_21CollectiveEpilogueBwdISD_SE_SG_Li256ELb0ELb1ELi2EEENS1_25SingleTileBwdLPTSchedulerILb0ELi80ELb0EEEEEEEEEvNT_6ParamsE,(.L_x_1153 - _ZN7cutlass13device_kernelIN5flash11enable_sm90INS1_16FlashAttnBwdSm90INS1_25CollectiveMainloopBwdSm90ILi2ELi1ELi1EN4cute5tupleIJNS5_1CILi1EEES8_S8_EEENS6_IJNS7_ILi64EEENS7_ILi80EEENS7_ILi256EEEEEENS_6half_tEfNS_4arch4Sm90ELb1ELb0ELb1ELb0ELb0ELb0ELb1ELb1ELi2ELi1ELi1ELi1ELb0EEENS1_21CollectiveEpilogueBwdISD_SE_SG_Li256ELb0ELb1ELi2EEENS1_25SingleTileBwdLPTSchedulerILb0ELi80ELb0EEEEEEEEEvNT_6ParamsE)
        .other          _ZN7cutlass13device_kernelIN5flash11enable_sm90INS1_16FlashAttnBwdSm90INS1_25CollectiveMainloopBwdSm90ILi2ELi1ELi1EN4cute5tupleIJNS5_1CILi1EEES8_S8_EEENS6_IJNS7_ILi64EEENS7_ILi80EEENS7_ILi256EEEEEENS_6half_tEfNS_4arch4Sm90ELb1ELb0ELb1ELb0ELb0ELb0ELb1ELb1ELi2ELi1ELi1ELi1ELb0EEENS1_21CollectiveEpilogueBwdISD_SE_SG_Li256ELb0ELb1ELi2EEENS1_25SingleTileBwdLPTSchedulerILb0ELi80ELb0EEEEEEEEEvNT_6ParamsE,@"STO_CUDA_ENTRY STV_DEFAULT"
_ZN7cutlass13device_kernelIN5flash11enable_sm90INS1_16FlashAttnBwdSm90INS1_25CollectiveMainloopBwdSm90ILi2ELi1ELi1EN4cute5tupleIJNS5_1CILi1EEES8_S8_EEENS6_IJNS7_ILi64EEENS7_ILi80EEENS7_ILi256EEEEEENS_6half_tEfNS_4arch4Sm90ELb1ELb0ELb1ELb0ELb0ELb0ELb1ELb1ELi2ELi1ELi1ELi1ELb0EEENS1_21CollectiveEpilogueBwdISD_SE_SG_Li256ELb0ELb1ELi2EEENS1_25SingleTileBwdLPTSchedulerILb0ELi80ELb0EEEEEEEEEvNT_6ParamsE:
        /* <DEDUP_REMOVED lines=29> */
.L_x_690:
[----:B------:R-:W-:Y:S05]  /*01d0*/  BSYNC B0 ;  /* 0x0000000000007941 */ /* 0x000fea0003800000 */
.L_x_689:
        /* <DEDUP_REMOVED lines=34> */
.L_x_691:
        /* <DEDUP_REMOVED lines=20> */
.L_x_692:
[----:B-1----:R-:W-:Y:S01]  /*0540*/  ISETP.NE.AND P0, PT, R0, RZ, PT ;  /* 0x000000ff0000720c */ /* 0x002fe20003f05270 */
[----:B------:R-:W-:Y:S01]  /*0550*/  IMAD.MOV.U32 R0, RZ, RZ, 0x1 ;  /* 0x00000001ff007424 */ /* 0x000fe200078e00ff */
[----:B------:R-:W-:Y:S01]  /*0560*/  NOP ;  /* 0x0000000000007918 */ /* 0x000fe20000000000 */
[----:B------:R-:W-:-:S03]  /*0570*/  LOP3.LUT R21, R4, 0x7f, RZ, 0xc0, !PT ;  /* 0x0000007f04157812 */ /* 0x000fc600078ec0ff */
[----:B------:R-:W-:Y:S01]  /*0580*/  SEL R0, R0, 0x2, !P0 ;  /* 0x0000000200007807 */ /* 0x000fe20004000000 */
[----:B--23--:R-:W-:Y:S06]  /*0590*/  BAR.SYNC.DEFER_BLOCKING 0x0 ;  /* 0x0000000000007b1d */ /* 0x00cfec0000010000 */
[----:B------:R-:W-:Y:S05]  /*05a0*/  @!P0 BRA `(.L_x_693) ;  /* 0x000000d000488947 */ /* 0x000fea0003800000 */
.L_x_694:
[----:B------:R-:W-:-:S08]  /*05b0*/  NOP ;  /* 0x0000000000007918 */ /* 0x000fd00000000000 */
[----:B------:R-:W1:Y:S02]  /*05c0*/  USETMAXREG.TRY_ALLOC.CTAPOOL UP0, 0xf0 ;  /* 0x000000f0000079c8 */ /* 0x000e640008000600 */
[----:B-1----:R-:W-:-:S13]  /*05d0*/  PLOP3.LUT P0, PT, PT, PT, UP0, 0x80, 0x0 ;  /* 0x000000000000781c */ /* 0x002fda0003f0f008 */
[----:B------:R-:W-:Y:S05]  /*05e0*/  @!P0 BRA `(.L_x_694) ;  /* 0xfffffffc00f08947 */ /* 0x000fea000383ffff */
[----:B------:R-:W1:Y:S01]  /*05f0*/  S2UR UR7, SR_CTAID.X ;  /* 0x00000000000779c3 */ /* 0x000e620000002500 */
[----:B------:R-:W-:Y:S02]  /*0600*/  ULDC UR8, c[0x0][0xb50] ;  /* 0x0002d40000087ab9 */ /* 0x000fe40000000800 */
[----:B------:R-:W-:-:S05]  /*0610*/  UISETP.NE.AND UP0, UPT, UR8, 0x1, UPT ;  /* 0x000000010800788c */ /* 0x000fca000bf05270 */
[----:B------:R-:W2:Y:S06]  /*0620*/  LDC R2, c[0x0][0xb68] ;  /* 0x0002da00ff027b82 */ /* 0x000eac0000000800 */
[----:B------:R-:W-:Y:S01]  /*0630*/  @UP0 ULDC UR4, c[0x0][0xb54] ;  /* 0x0002d50000040ab9 */ /* 0x000fe20000000800 */
[----:B------:R-:W-:Y:S01]  /*0640*/  @UP0 ULDC UR9, c[0x0][0xb58] ;  /* 0x0002d60000090ab9 */ /* 0x000fe20000000800 */
[----:B-1----:R-:W-:Y:S02]  /*0650*/  UIMAD.WIDE.U32 UR4, UR7, UR4, URZ ;  /* 0x00000004070472a5 */ /* 0x002fe4000f8e003f */
[----:B------:R-:W-:-:S02]  /*0660*/  UMOV UR6, UR7 ;  /* 0x0000000700067c82 */ /* 0x000fc40008000000 */
[----:B------:R-:W-:-:S04]  /*0670*/  @UP0 USHF.R.U32.HI UR6, URZ, UR9, UR5 ;  /* 0x000000093f060299 */ /* 0x000fc80008011605 */
[----:B------:R-:W-:Y:S02]  /*0680*/  UIADD3 UR4, -UR6, URZ, URZ ;  /* 0x0000003f06047290 */ /* 0x000fe4000fffe13f */
[----:B--2---:R-:W-:Y:S02]  /*0690*/  ISETP.LE.AND P0, PT, R2, UR6, PT ;  /* 0x0000000602007c0c */ /* 0x004fe4000bf03270 */
[----:B------:R-:W-:-:S11]  /*06a0*/  UIMAD UR10, UR8, UR4, UR7 ;  /* 0x00000004080a72a4 */ /* 0x000fd6000f8e0207 */
[----:B------:R-:W-:Y:S05]  /*06b0*/  @!P0 BRA `(.L_x_695) ;  /* 0x0000000000208947 */ /* 0x000fea0003800000 */
[----:B------:R-:W-:Y:S01]  /*06c0*/  ULDC UR7, c[0x0][0xb5c] ;  /* 0x0002d70000077ab9 */ /* 0x000fe20000000800 */
[----:B------:R-:W-:Y:S01]  /*06d0*/  UMOV UR45, UR10 ;  /* 0x0000000a002d7c82 */ /* 0x000fe20008000000 */
[----:B------:R-:W-:-:S11]  /*06e0*/  UISETP.NE.AND UP0, UPT, UR7, 0x1, UPT ;  /* 0x000000010700788c */ /* 0x000fd6000bf05270 */
[----:B------:R-:W-:Y:S02]  /*06f0*/  @UP0 ULDC.64 UR8, c[0x0][0xb60] ;  /* 0x0002d80000080ab9 */ /* 0x000fe40000000a00 */
[----:B------:R-:W-:-:S04]  /*0700*/  UIMAD.WIDE.U32 UR4, UR10, UR8, URZ ;  /* 0x000000080a0472a5 */ /* 0x000fc8000f8e003f */
[----:B------:R-:W-:-:S04]  /*0710*/  @UP0 USHF.R.U32.HI UR45, URZ, UR9, UR5 ;  /* 0x000000093f2d0299 */ /* 0x000fc80008011605 */
[----:B------:R-:W-:Y:S01]  /*0720*/  UIMAD UR4, UR45, UR7, URZ ;  /* 0x000000072d0472a4 */ /* 0x000fe2000f8e023f */
[----:B------:R-:W-:Y:S11]  /*0730*/  BRA `(.L_x_696) ;  /* 0x00000000001c7947 */ /* 0x000ff60003800000 */
.L_x_695:
[----:B------:R-:W-:Y:S01]  /*0740*/  ULDC UR7, c[0x0][0xb44] ;  /* 0x0002d10000077ab9 */ /* 0x000fe20000000800 */
[----:B------:R-:W-:Y:S01]  /*0750*/  UMOV UR45, UR10 ;  /* 0x0000000a002d7c82 */ /* 0x000fe20008000000 */
[----:B------:R-:W-:-:S11]  /*0760*/  UISETP.NE.AND UP0, UPT, UR7, 0x1, UPT ;  /* 0x000000010700788c */ /* 0x000fd6000bf05270 */
[----:B------:R-:W-:Y:S02]  /*0770*/  @UP0 ULDC.64 UR8, c[0x0][0xb48] ;  /* 0x0002d20000080ab9 */ /* 0x000fe40000000a00 */
[----:B------:R-:W-:-:S04]  /*0780*/  UIMAD.WIDE.U32 UR4, UR10, UR8, URZ ;  /* 0x000000080a0472a5 */ /* 0x000fc8000f8e003f */
[----:B------:R-:W-:-:S04]  /*0790*/  @UP0 USHF.R.U32.HI UR45, URZ, UR9, UR5 ;  /* 0x000000093f2d0299 */ /* 0x000fc80008011605 */
[----:B------:R-:W-:-:S12]  /*07a0*/  UIMAD UR4, UR45, UR7, URZ ;  /* 0x000000072d0472a4 */ /* 0x000fd8000f8e023f */
.L_x_696:
[----:B------:R-:W-:Y:S01]  /*07b0*/  ULDC UR43, c[0x0][0xb38] ;  /* 0x0002ce00002b7ab9 */ /* 0x000fe20000000800 */
[----:B------:R-:W-:Y:S02]  /*07c0*/  UIADD3 UR4, UR10, -UR4, URZ ;  /* 0x800000040a047290 */ /* 0x000fe4000fffe03f */
[----:B------:R-:W-:Y:S01]  /*07d0*/  UISETP.NE.AND UP0, UPT, UR43, 0x1, UPT ;  /* 0x000000012b00788c */ /* 0x000fe2000bf05270 */
[----:B------:R-:W-:Y:S02]  /*07e0*/  ULDC UR5, c[0x0][0xb44] ;  /* 0x0002d10000057ab9 */ /* 0x000fe40000000800 */
[----:B------:R-:W-:-:S08]  /*07f0*/  UIMAD UR6, UR6, UR5, UR4 ;  /* 0x00000005060672a4 */ /* 0x000fd0000f8e0204 */
[----:B------:R-:W-:Y:S01]  /*0800*/  @UP0 ULDC UR4, c[0x0][0xb3c] ;  /* 0x0002cf0000040ab9 */ /* 0x000fe20000000800 */
[----:B------:R-:W-:Y:S01]  /*0810*/  @UP0 ULDC UR7, c[0x0][0xb40] ;  /* 0x0002d00000070ab9 */ /* 0x000fe20000000800 */
[----:B------:R-:W-:Y:S02]  /*0820*/  UIMAD.WIDE.U32 UR4, UR6, UR4, URZ ;  /* 0x00000004060472a5 */ /* 0x000fe4000f8e003f */
[----:B------:R-:W-:Y:S02]  /*0830*/  UMOV UR44, UR6 ;  /* 0x00000006002c7c82 */ /* 0x000fe40008000000 */
[----:B------:R-:W-:-:S04]  /*0840*/  @UP0 USHF.R.U32.HI UR44, URZ, UR7, UR5 ;  /* 0x000000073f2c0299 */ /* 0x000fc80008011605 */
[----:B------:R-:W-:Y:S02]  /*0850*/  UIADD3 UR4, -UR44, URZ, URZ ;  /* 0x0000003f2c047290 */ /* 0x000fe4000fffe13f */
[----:B------:R-:W-:Y:S02]  /*0860*/  ISETP.LE.AND P0, PT, RZ, UR44, PT ;  /* 0x0000002cff007c0c */ /* 0x000fe4000bf03270 */
[----:B------:R-:W-:-:S11]  /*0870*/  UIMAD UR43, UR43, UR4, UR6 ;  /* 0x000000042b2b72a4 */ /* 0x000fd6000f8e0206 */
[----:B------:R-:W-:Y:S05]  /*0880*/  @!P0 EXIT ;  /* 0x000000000000894d */ /* 0x000fea0003800000 */
[----:B------:R-:W-:Y:S01]  /*0890*/  ULDC UR8, c[0x0][0x280] ;  /* 0x0000a00000087ab9 */ /* 0x000fe20000000800 */
[----:B------:R-:W-:Y:S01]  /*08a0*/  ULDC UR9, c[0x0][0x290] ;  /* 0x0000a40000097ab9 */ /* 0x000fe20000000800 */
[----:B------:R-:W-:Y:S01]  /*08b0*/  UIMAD UR4, UR45, 0x50, UR8 ;  /* 0x000000502d0478a4 */ /* 0x000fe2000f8e0208 */
[----:B------:R-:W-:Y:S01]  /*08c0*/  PLOP3.LUT P0, PT, PT, PT, PT, 0x80, 0x0 ;  /* 0x000000000000781c */ /* 0x000fe20003f0f070 */
[----:B------:R-:W-:Y:S01]  /*08d0*/  ULDC UR6, c[0x0][0x74c] ;  /* 0x0001d30000067ab9 */ /* 0x000fe20000000800 */
[----:B------:R-:W-:Y:S01]  /*08e0*/  ULDC.64 UR46, c[0x0][0x208] ;  /* 0x00008200002e7ab9 */ /* 0x000fe20000000a00 */
[----:B------:R-:W-:Y:S01]  /*08f0*/  UIADD3 UR6, -UR6, UR4, -UR9 ;  /* 0x0000000406067290 */ /* 0x000fe2000fffe909 */
[----:B------:R-:W-:Y:S01]  /*0900*/  CS2R R134, SRZ ;  /* 0x0000000000867805 */ /* 0x000fe2000001ff00 */
[----:B------:R-:W-:Y:S01]  /*0910*/  UIADD3 UR4, UR8, 0x3f, URZ ;  /* 0x0000003f08047890 */ /* 0x000fe2000fffe03f */
[----:B------:R-:W-:Y:S01]  /*0920*/  CS2R R132, SRZ ;  /* 0x0000000000847805 */ /* 0x000fe2000001ff00 */
[----:B------:R-:W-:Y:S01]  /*0930*/  USHF.R.S32.HI UR7, URZ, 0x1f, UR6 ;  /* 0x0000001f3f077899 */ /* 0x000fe20008011406 */
[----:B------:R-:W-:Y:S01]  /*0940*/  CS2R R130, SRZ ;  /* 0x0000000000827805 */ /* 0x000fe2000001ff00 */
[----:B------:R-:W-:Y:S01]  /*0950*/  USHF.R.S32.HI UR5, URZ, 0x1f, UR4 ;  /* 0x0000001f3f057899 */ /* 0x000fe20008011404 */
[----:B------:R-:W-:Y:S01]  /*0960*/  CS2R R128, SRZ ;  /* 0x0000000000807805 */ /* 0x000fe2000001ff00 */
[----:B------:R-:W-:Y:S01]  /*0970*/  ULEA.HI UR7, UR7, UR6, URZ, 0x6 ;  /* 0x0000000607077291 */ /* 0x000fe2000f8f303f */
[----:B------:R-:W-:Y:S01]  /*0980*/  CS2R R94, SRZ ;  /* 0x00000000005e7805 */ /* 0x000fe2000001ff00 */
[----:B------:R-:W-:Y:S01]  /*0990*/  ULEA.HI UR5, UR5, UR4, URZ, 0x6 ;  /* 0x0000000405057291 */ /* 0x000fe2000f8f303f */
[----:B------:R-:W-:Y:S01]  /*09a0*/  CS2R R92, SRZ ;  /* 0x00000000005c7805 */ /* 0x000fe2000001ff00 */
[----:B------:R-:W-:Y:S01]  /*09b0*/  USHF.R.S32.HI UR7, URZ, 0x6, UR7 ;  /* 0x000000063f077899 */ /* 0x000fe20008011407 */
[----:B------:R-:W-:Y:S01]  /*09c0*/  CS2R R90, SRZ ;  /* 0x00000000005a7805 */ /* 0x000fe2000001ff00 */
[----:B------:R-:W-:Y:S01]  /*09d0*/  USHF.R.S32.HI UR40, URZ, 0x6, UR5 ;  /* 0x000000063f287899 */ /* 0x000fe20008011405 */
[----:B------:R-:W-:-:S02]  /*09e0*/  CS2R R88, SRZ ;  /* 0x0000000000587805 */ /* 0x000fc4000001ff00 */
[----:B------:R-:W-:Y:S02]  /*09f0*/  CS2R R126, SRZ ;  /* 0x00000000007e7805 */ /* 0x000fe4000001ff00 */
[----:B------:R-:W-:Y:S02]  /*0a00*/  CS2R R124, SRZ ;  /* 0x00000000007c7805 */ /* 0x000fe4000001ff00 */
[----:B------:R-:W-:Y:S02]  /*0a10*/  VIMNMX R4, RZ, UR7, !PT ;  /* 0x00000007ff047c48 */ /* 0x000fe4000ffe0100 */
[----:B------:R-:W-:Y:S02]  /*0a20*/  CS2R R122, SRZ ;  /* 0x00000000007a7805 */ /* 0x000fe4000001ff00 */
[----:B------:R-:W-:Y:S02]  /*0a30*/  CS2R R120, SRZ ;  /* 0x0000000000787805 */ /* 0x000fe4000001ff00 */
[----:B------:R-:W-:-:S02]  /*0a40*/  CS2R R86, SRZ ;  /* 0x0000000000567805 */ /* 0x000fc4000001ff00 */
[----:B------:R-:W-:Y:S02]  /*0a50*/  ISETP.LT.AND P1, PT, R4, UR40, PT ;  /* 0x0000002804007c0c */ /* 0x000fe4000bf21270 */
        /* <DEDUP_REMOVED lines=67> */
[----:B------:R-:W-:Y:S06]  /*0e90*/  @!P1 BRA `(.L_x_697) ;  /* 0x0000009c00bc9947 */ /* 0x000fec0003800000 */
[----:B------:R-:W1:Y:S01]  /*0ea0*/  S2R R2, SR_CgaCtaId ;  /* 0x0000000000027919 */ /* 0x000e620000008800 */
[----:B------:R-:W-:Y:S01]  /*0eb0*/  MOV R17, 0x400 ;  /* 0x0000040000117802 */ /* 0x000fe20000000f00 */
[----:B------:R-:W2:Y:S01]  /*0ec0*/  LDC.64 R20, c[0x0][0x2d8] ;  /* 0x0000b600ff147b82 */ /* 0x000ea20000000a00 */
[----:B------:R-:W-:Y:S01]  /*0ed0*/  SHF.L.U32 R10, RZ, 0x1f, RZ ;  /* 0x0000001fff0a7819 */ /* 0x000fe200000006ff */
[----:B------:R-:W3:Y:S01]  /*0ee0*/  S2R R3, SR_TID.X ;  /* 0x0000000000037919 */ /* 0x000ee20000002100 */
[----:B-1----:R-:W-:-:S04]  /*0ef0*/  LEA R17, R2, R17, 0x18 ;  /* 0x0000001102117211 */ /* 0x002fc800078ec0ff */
[----:B------:R-:W1:Y:S01]  /*0f00*/  SYNCS.PHASECHK.TRANS64.TRYWAIT P0, [R17+URZ+0x31800], R10 ;  /* 0x0318000a110075a7 */ /* 0x000e62000800017f */
[----:B---3--:R-:W-:-:S05]  /*0f10*/  VIADD R2, R3, 0xffffff80 ;  /* 0xffffff8003027836 */ /* 0x008fca0000000000 */
[----:B------:R-:W-:-:S04]  /*0f20*/  SHF.R.S32.HI R3, RZ, 0x1f, R2 ;  /* 0x0000001fff037819 */ /* 0x000fc80000011402 */
[CC--:B------:R-:W-:Y:S02]  /*0f30*/  LEA.HI R5, R3.reuse, R2.reuse, RZ, 0x7 ;  /* 0x0000000203057211 */ /* 0x0c0fe400078f38ff */
[-C--:B------:R-:W-:Y:S02]  /*0f40*/  LEA.HI R7, R3, R2.reuse, RZ, 0x4 ;  /* 0x0000000203077211 */ /* 0x080fe400078f20ff */
[----:B------:R-:W-:Y:S02]  /*0f50*/  SHF.R.S32.HI R6, RZ, 0x7, R5 ;  /* 0x00000007ff067819 */ /* 0x000fe40000011405 */
[----:B------:R-:W-:Y:S02]  /*0f60*/  LOP3.LUT R5, R5, 0xffffff80, RZ, 0xc0, !PT ;  /* 0xffffff8005057812 */ /* 0x000fe400078ec0ff */
[----:B------:R-:W-:Y:S01]  /*0f70*/  LOP3.LUT R7, R7, 0xffffff0, RZ, 0xc0, !PT ;  /* 0x0ffffff007077812 */ /* 0x000fe200078ec0ff */
[----:B------:R3:W4:Y:S01]  /*0f80*/  SHFL.IDX PT, R13, R6, RZ, 0x1f ;  /* 0x00001fff060d7589 */ /* 0x00072200000e0000 */
[----:B------:R-:W-:Y:S01]  /*0f90*/  LEA.HI R3, R3, R2, RZ, 0x5 ;  /* 0x0000000203037211 */ /* 0x000fe200078f28ff */
[----:B------:R-:W-:Y:S01]  /*0fa0*/  IMAD.IADD R5, R2, 0x1, -R5 ;  /* 0x0000000102057824 */ /* 0x000fe200078e0a05 */
[----:B------:R-:W-:Y:S01]  /*0fb0*/  LEA.HI R8, R6, R6, RZ, 0x1 ;  /* 0x0000000606087211 */ /* 0x000fe200078f08ff */
[----:B------:R-:W-:Y:S01]  /*0fc0*/  IMAD.IADD R7, R2, 0x1, -R7 ;  /* 0x0000000102077824 */ /* 0x000fe200078e0a07 */
[----:B------:R-:W-:-:S02]  /*0fd0*/  SHF.R.S32.HI R11, RZ, 0x5, R3 ;  /* 0x00000005ff0b7819 */ /* 0x000fc40000011403 */
[----:B------:R-:W-:Y:S01]  /*0fe0*/  SHF.R.S32.HI R2, RZ, 0x1f, R3 ;  /* 0x0000001fff027819 */ /* 0x000fe20000011403 */
[----:B-123--:R-:W-:Y:S06]  /*0ff0*/  @P0 BRA `(.L_x_698) ;  /* 0x0000000000080947 */ /* 0x00efec0003800000 */
[----:B------:R-:W1:Y:S02]  /*1000*/  SYNCS.PHASECHK.TRANS64.TRYWAIT P0, [R17+URZ+0x31800], R10 ;  /* 0x0318000a110075a7 */ /* 0x000e64000800017f */
[----:B-1----:R-:W-:Y:S05]  /*1010*/  @!P0 BRA `(.L_x_699) ;  /* 0x000000e000e08947 */ /* 0x002fea0003800000 */
.L_x_698:
[----:B------:R-:W-:Y:S01]  /*1020*/  LOP3.LUT R9, R8, 0x1ffffffe, RZ, 0xc0, !PT ;  /* 0x1ffffffe08097812 */ /* 0x000fe200078ec0ff */
[----:B------:R-:W2:Y:S01]  /*1030*/  LDC.64 R22, c[0x0][0x2e0] ;  /* 0x0000b800ff167b82 */ /* 0x000ea20000000a00 */
[----:B------:R-:W-:Y:S01]  /*1040*/  SHF.R.S32.HI R8, RZ, 0x1f, R5 ;  /* 0x0000001fff087819 */ /* 0x000fe20000011405 */
[----:B------:R-:W-:Y:S01]  /*1050*/  IMAD R19, R6, 0x40, R7 ;  /* 0x0000004006137824 */ /* 0x000fe200078e0207 */
[----:B------:R-:W-:Y:S01]  /*1060*/  LEA.HI R3, R2, R11, RZ, 0x2 ;  /* 0x0000000b02037211 */ /* 0x000fe200078f10ff */
[C---:B------:R-:W-:Y:S01]  /*1070*/  IMAD.IADD R15, R6.reuse, 0x1, -R9 ;  /* 0x00000001060f7824 */ /* 0x040fe200078e0a09 */
[----:B----4-:R-:W-:Y:S01]  /*1080*/  LEA.HI R2, R13, R13, RZ, 0x1 ;  /* 0x0000000d0d027211 */ /* 0x010fe200078f08ff */
[----:B------:R-:W-:Y:S01]  /*1090*/  IMAD R9, R6, 0x800, R5 ;  /* 0x0000080006097824 */ /* 0x000fe200078e0205 */
[----:B------:R-:W-:Y:S01]  /*10a0*/  LEA.HI R7, R8, R5, RZ, 0x2 ;  /* 0x0000000508077211 */ /* 0x000fe200078f10ff */
[----:B------:R-:W-:Y:S01]  /*10b0*/  USHF.R.S32.HI UR4, URZ, 0x1f, UR43 ;  /* 0x0000001f3f047899 */ /* 0x000fe2000801142b */
[----:B------:R-:W-:Y:S01]  /*10c0*/  LOP3.LUT R6, R2, 0xfffffffe, RZ, 0xc0, !PT ;  /* 0xfffffffe02067812 */ /* 0x000fe200078ec0ff */
[----:B------:R-:W-:Y:S01]  /*10d0*/  IMAD.SHL.U32 R2, R9, 0x4, RZ ;  /* 0x0000000409027824 */ /* 0x000fe200078e00ff */
[--C-:B------:R-:W-:Y:S01]  /*10e0*/  SHF.R.S32.HI R9, RZ, 0x2, R7.reuse ;  /* 0x00000002ff097819 */ /* 0x100fe20000011407 */
[----:B------:R-:W-:Y:S01]  /*10f0*/  IMAD.MOV.U32 R232, RZ, RZ, RZ ;  /* 0x000000ffffe87224 */ /* 0x000fe200078e00ff */
[----:B-1----:R-:W-:Y:S01]  /*1100*/  SHF.R.S32.HI R10, RZ, 0x1f, R7 ;  /* 0x0000001fff0a7819 */ /* 0x002fe20000011407 */
[----:B------:R-:W-:Y:S01]  /*1110*/  IMAD.IADD R13, R13, 0x1, -R6 ;  /* 0x000000010d0d7824 */ /* 0x000fe200078e0a06 */
[----:B------:R-:W-:Y:S01]  /*1120*/  LOP3.LUT R12, R3, 0xfffffc, RZ, 0xc0, !PT ;  /* 0x00fffffc030c7812 */ /* 0x000fe200078ec0ff */
[----:B------:R-:W-:Y:S01]  /*1130*/  IMAD R6, R20, UR4, RZ ;  /* 0x0000000414067c24 */ /* 0x000fe2000f8e02ff */
[----:B------:R-:W-:Y:S01]  /*1140*/  LEA.HI R10, R10, R9, RZ, 0x3 ;  /* 0x000000090a0a7211 */ /* 0x000fe200078f18ff */
[----:B------:R-:W-:Y:S01]  /*1150*/  USHF.R.S32.HI UR4, URZ, 0x1f, UR44 ;  /* 0x0000001f3f047899 */ /* 0x000fe2000801142c */
[----:B------:R-:W-:Y:S01]  /*1160*/  SHF.R.S32.HI R3, RZ, 0x1f, R2 ;  /* 0x0000001fff037819 */ /* 0x000fe20000011402 */
[----:B------:R-:W-:Y:S01]  /*1170*/  IMAD.IADD R12, R11, 0x1, -R12 ;  /* 0x000000010b0c7824 */ /* 0x000fe200078e0a0c */
[----:B------:R-:W-:Y:S01]  /*1180*/  LOP3.LUT R10, R10, 0xfffffff8, RZ, 0xc0, !PT ;  /* 0xfffffff80a0a7812 */ /* 0x000fe200078ec0ff */
[----:B------:R-:W-:Y:S01]  /*1190*/  IMAD R11, R21, UR43, R6 ;  /* 0x0000002b150b7c24 */ /* 0x000fe2000f8e0206 */
[----:B------:R-:W-:Y:S01]  /*11a0*/  LOP3.LUT R6, R7, 0x7ffffffc, RZ, 0xc0, !PT ;  /* 0x7ffffffc07067812 */ /* 0x000fe200078ec0ff */
[----:B------:R-:W-:Y:S01]  /*11b0*/  IMAD.WIDE.U32 R2, R20, UR43, R2 ;  /* 0x0000002b14027c25 */ /* 0x000fe2000f8e0002 */
[----:B------:R-:W-:-:S02]  /*11c0*/  LEA.HI R8, R8, R5, RZ, 0x5 ;  /* 0x0000000508087211 */ /* 0x000fc400078f28ff */
[----:B------:R-:W-:Y:S02]  /*11d0*/  CS2R R134, SRZ ;  /* 0x0000000000867805 */ /* 0x000fe4000001ff00 */
[----:B------:R-:W-:Y:S01]  /*11e0*/  LOP3.LUT R235, R0, 0x1, RZ, 0xfc, !PT ;  /* 0x0000000100eb7812 */ /* 0x000fe200078efcff */
[----:B------:R-:W-:Y:S01]  /*11f0*/  IMAD.IADD R231, R9, 0x1, -R10 ;  /* 0x0000000109e77824 */ /* 0x000fe200078e0a0a */
[----:B------:R-:W-:Y:S01]  /*1200*/  SHF.R.S32.HI R8, RZ, 0x5, R8 ;  /* 0x00000005ff087819 */ /* 0x000fe20000011408 */
[----:B------:R-:W-:Y:S01]  /*1210*/  IMAD.IADD R3, R3, 0x1, R11 ;  /* 0x0000000103037824 */ /* 0x000fe200078e020b */
[----:B------:R-:W-:Y:S01]  /*1220*/  CS2R R132, SRZ ;  /* 0x0000000000847805 */ /* 0x000fe2000001ff00 */
[C---:B--2---:R-:W-:Y:S01]  /*1230*/  IMAD R10, R22.reuse, UR4, RZ ;  /* 0x00000004160a7c24 */ /* 0x044fe2000f8e02ff */
[----:B------:R-:W-:Y:S01]  /*1240*/  UIMAD UR4, UR45, -0x50, UR9 ;  /* 0xffffffb02d0478a4 */ /* 0x000fe2000f8e0209 */
[----:B------:R-:W-:Y:S01]  /*1250*/  IMAD.WIDE.U32 R24, R22, UR44, R2 ;  /* 0x0000002c16187c25 */ /* 0x000fe2000f8e0002 */
[----:B------:R-:W-:-:S02]  /*1260*/  CS2R R130, SRZ ;  /* 0x0000000000827805 */ /* 0x000fc4000001ff00 */
[----:B------:R-:W-:Y:S01]  /*1270*/  CS2R R128, SRZ ;  /* 0x0000000000807805 */ /* 0x000fe2000001ff00 */
[----:B------:R-:W-:Y:S01]  /*1280*/  UIADD3 UR5, UR4, 0x1, -UR8 ;  /* 0x0000000104057890 */ /* 0x000fe2000fffe808 */
[----:B------:R-:W-:Y:S01]  /*1290*/  IMAD R10, R23, UR44, R10 ;  /* 0x0000002c170a7c24 */ /* 0x000fe2000f8e020a */
[----:B------:R1:W-:Y:S01]  /*12a0*/  STL.64 [R1], R24 ;  /* 0x0000001801007387 */ /* 0x0003e20000100a00 */
[----:B------:R-:W-:Y:S01]  /*12b0*/  IMAD.MOV.U32 R3, RZ, RZ, R4 ;  /* 0x000000ffff037224 */ /* 0x000fe200078e0004 */
[----:B------:R-:W-:Y:S01]  /*12c0*/  CS2R R126, SRZ ;  /* 0x00000000007e7805 */ /* 0x000fe2000001ff00 */
[----:B------:R-:W-:Y:S01]  /*12d0*/  IMAD.IADD R4, R25, 0x1, R10 ;  /* 0x0000000119047824 */ /* 0x000fe200078e020a */
[----:B------:R-:W-:Y:S01]  /*12e0*/  CS2R R124, SRZ ;  /* 0x00000000007c7805 */ /* 0x000fe2000001ff00 */
[----:B------:R-:W-:Y:S01]  /*12f0*/  IMAD.IADD R6, R5, 0x1, -R6 ;  /* 0x0000000105067824 */ /* 0x000fe200078e0a06 */
[----:B------:R-:W-:Y:S01]  /*1300*/  CS2R R122, SRZ ;  /* 0x00000000007a7805 */ /* 0x000fe2000001ff00 */
[----:B------:R-:W-:Y:S01]  /*1310*/  IMAD R12, R12, 0x10, R19 ;  /* 0x000000100c0c7824 */ /* 0x000fe200078e0213 */
[----:B------:R1:W-:Y:S01]  /*1320*/  STL [R1+0x8], R4 ;  /* 0x0000080401007387 */ /* 0x0003e20000100800 */
[----:B------:R-:W-:Y:S01]  /*1330*/  IMAD R6, R15, 0x4, R6 ;  /* 0x000000040f067824 */ /* 0x000fe200078e0206 */
[----:B------:R-:W-:Y:S01]  /*1340*/  CS2R R120, SRZ ;  /* 0x0000000000787805 */ /* 0x000fe2000001ff00 */
[----:B------:R-:W-:Y:S01]  /*1350*/  IMAD.SHL.U32 R0, R12, 0x8, RZ ;  /* 0x000000080c007824 */ /* 0x000fe200078e00ff */
[----:B------:R-:W-:Y:S01]  /*1360*/  CS2R R118, SRZ ;  /* 0x0000000000767805 */ /* 0x000fe2000001ff00 */
[----:B------:R-:W-:Y:S01]  /*1370*/  IMAD.SHL.U32 R233, R6, 0x2, RZ ;  /* 0x0000000206e97824 */ /* 0x000fe200078e00ff */
[----:B------:R-:W-:Y:S01]  /*1380*/  CS2R R116, SRZ ;  /* 0x0000000000747805 */ /* 0x000fe2000001ff00 */
[----:B------:R-:W-:Y:S01]  /*1390*/  IMAD R231, R8, 0x10, R231 ;  /* 0x0000001008e77824 */ /* 0x000fe200078e02e7 */
[----:B------:R-:W-:Y:S01]  /*13a0*/  CS2R R114, SRZ ;  /* 0x0000000000727805 */ /* 0x000fe2000001ff00 */
[----:B------:R-:W-:Y:S01]  /*13b0*/  IMAD.MOV.U32 R2, RZ, RZ, RZ ;  /* 0x000000ffff027224 */ /* 0x000fe200078e00ff */
[----:B------:R-:W-:Y:S01]  /*13c0*/  IADD3 R234, -R233, UR4, RZ ;  /* 0x00000004e9ea7c10 */ /* 0x000fe2000fffe1ff */
        /* <DEDUP_REMOVED lines=70> */
[----:B------:R-:W-:Y:S01]  /*1830*/  IMAD R0, R0, 0x2, R17 ;  /* 0x0000000200007824 */ /* 0x000fe200078e0211 */
[----:B-1----:R-:W-:-:S07]  /*1840*/  IADD3 R233, -R233, UR5, RZ ;  /* 0x00000005e9e97c10 */ /* 0x002fce000fffe1ff */
.L_x_710:
[----:B------:R-:W-:-:S13]  /*1850*/  ISETP.NE.AND P0, PT, R235, 0x3, PT ;  /* 0x00000003eb00780c */ /* 0x000fda0003f05270 */
[----:B-1----:R-:W-:Y:S05]  /*1860*/  @!P0 BRA `(.L_x_700) ;  /* 0x0000000000048947 */ /* 0x002fea0003800000 */
[----:B------:R-:W-:Y:S01]  /*1870*/  BPT.TRAP 0x1 ;  /* 0x000000040000795c */ /* 0x000fe20000300000 */
.L_x_700:
[----:B------:R-:W-:Y:S01]  /*1880*/  IMAD R16, R2, 0x8, R17 ;  /* 0x0000000802107824 */ /* 0x000fe200078e0211 */
[----:B------:R-:W-:-:S04]  /*1890*/  SHF.L.U32 R7, R232, 0x1f, RZ ;  /* 0x0000001fe8077819 */ /* 0x000fc800000006ff */
[----:B------:R1:W2:Y:S01]  /*18a0*/  SYNCS.PHASECHK.TRANS64.TRYWAIT P1, [R16+URZ+0x31810], R7 ;  /* 0x03181007100075a7 */ /* 0x0002a2000802017f */
[----:B------:R-:W-:Y:S05]  /*18b0*/  @!P0 BRA `(.L_x_701) ;  /* 0x0000000000048947 */ /* 0x000fea0003800000 */
[----:B------:R-:W-:Y:S01]  /*18c0*/  BPT.TRAP 0x1 ;  /* 0x000000040000795c */ /* 0x000fe20000300000 */
.L_x_701:
        /* <DEDUP_REMOVED lines=12> */
.L_x_702:
        /* <DEDUP_REMOVED lines=566> */
[----:B------:R-:W-:-:S04]  /*3cf0*/  IMAD R4, R2, 0x40, R231 ;  /* 0x0000004002047824 */ /* 0x000fc800078e02e7 */
[----:B------:R-:W-:Y:S01]  /*3d00*/  IMAD R6, R4, 0x4, R17 ;  /* 0x0000000404067824 */ /* 0x000fe200078e0211 */
        /* <DEDUP_REMOVED lines=28> */
.L_x_704:
[----:B-1----:R-:W-:-:S04]  /*3ed0*/  SHF.L.U32 R6, R230, 0x1f, RZ ;  /* 0x0000001fe6067819 */ /* 0x002fc800000006ff */
[----:B------:R1:W4:Y:S01]  /*3ee0*/  SYNCS.PHASECHK.TRANS64.TRYWAIT P1, [R17+URZ+0x31830], R6 ;  /* 0x03183006110075a7 */ /* 0x000322000802017f */
[----:B------:R-:W-:Y:S05]  /*3ef0*/  @!P0 BRA `(.L_x_705) ;  /* 0x0000000000048947 */ /* 0x000fea0003800000 */
[----:B------:R-:W-:Y:S01]  /*3f00*/  BPT.TRAP 0x1 ;  /* 0x000000040000795c */ /* 0x000fe20000300000 */
.L_x_705:
[----:B----4-:R-:W-:Y:S05]  /*3f10*/  @P1 BRA `(.L_x_706) ;  /* 0x0000000000081947 */ /* 0x010fea0003800000 */
[----:B------:R-:W4:Y:S02]  /*3f20*/  SYNCS.PHASECHK.TRANS64.TRYWAIT P1, [R17+URZ+0x31830], R6 ;  /* 0x03183006110075a7 */ /* 0x000f24000802017f */
[----:B----4-:R-:W-:Y:S05]  /*3f30*/  @!P1 BRA `(.L_x_707) ;  /* 0x000000b400409947 */ /* 0x010fea0003800000 */
.L_x_706:
[----:B------:R-:W-:Y:S01]  /*3f40*/  VIADD R12, R12, 0xa000 ;  /* 0x0000a0000c0c7836 */ /* 0x000fe20000000000 */
[----:B------:R-:W-:Y:S01]  /*3f50*/  WARPGROUP.ARRIVE ;  /* 0x00000000000079c5 */ /* 0x000fe20000000000 */
[----:B------:R-:W-:Y:S01]  /*3f60*/  VIADD R14, R17, 0x24100 ;  /* 0x00024100110e7836 */ /* 0x000fe20000000000 */
[----:B------:R-:W-:Y:S01]  /*3f70*/  UMOV UR9, 0x40000040 ;  /* 0x4000004000097882 */ /* 0x000fe20000000000 */
[----:B------:R-:W-:Y:S01]  /*3f80*/  UMOV UR11, 0x40000000 ;  /* 0x40000000000b7882 */ /* 0x000fe20000000000 */
[----:B------:R-:W-:Y:S01]  /*3f90*/  SHF.R.U32.HI R12, RZ, 0x4, R12 ;  /* 0x00000004ff0c7819 */ /* 0x000fe2000001160c */
[----:B------:R-:W-:Y:S01]  /*3fa0*/  ULDC UR5, c[0x0][0x75c] ;  /* 0x0001d70000057ab9 */ /* 0x000fe20000000800 */
[----:B------:R-:W-:Y:S01]  /*3fb0*/  SHF.R.U32.HI R14, RZ, 0x4, R14 ;  /* 0x00000004ff0e7819 */ /* 0x000fe2000001160e */
[----:B------:R-:W-:Y:S01]  /*3fc0*/  FMUL.FTZ R10, R24, UR5 ;  /* 0x00000005180a7c20 */ /* 0x000fe20008410000 */
[----:B------:R-:W-:Y:S01]  /*3fd0*/  LOP3.LUT R15, R12, 0x3fff, RZ, 0xc0, !PT ;  /* 0x00003fff0c0f7812 */ /* 0x000fe200078ec0ff */
[----:B------:R-:W-:Y:S01]  /*3fe0*/  FMUL.FTZ R236, R25, UR5 ;  /* 0x0000000519ec7c20 */ /* 0x000fe20008410000 */
[----:B------:R-:W-:Y:S01]  /*3ff0*/  LOP3.LUT R22, R14, 0x3fff, RZ, 0xc0, !PT ;  /* 0x00003fff0e167812 */ /* 0x000fe200078ec0ff */
[----:B------:R-:W-:Y:S01]  /*4000*/  FMUL.FTZ R11, R28, UR5 ;  /* 0x000000051c0b7c20 */ /* 0x000fe20008410000 */
[----:B------:R-:W-:Y:S01]  /*4010*/  LOP3.LUT R15, R15, 0x10000, RZ, 0xfc, !PT ;  /* 0x000100000f0f7812 */ /* 0x000fe200078efcff */
[----:B------:R-:W-:Y:S01]  /*4020*/  FMUL.FTZ R237, R29, UR5 ;  /* 0x000000051ded7c20 */ /* 0x000fe20008410000 */
[----:B------:R-:W-:Y:S01]  /*4030*/  LOP3.LUT R22, R22, 0x10000, RZ, 0xfc, !PT ;  /* 0x0001000016167812 */ /* 0x000fe200078efcff */
[----:B------:R-:W1:Y:S01]  /*4040*/  MUFU.TANH R10, R10 ;  /* 0x0000000a000a7308 */ /* 0x000e620000002400 */
[----:B------:R-:W-:Y:S01]  /*4050*/  R2UR UR10, R15 ;  /* 0x000000000f0a72ca */ /* 0x000fe200000e0000 */
[----:B------:R-:W-:Y:S01]  /*4060*/  IMAD R28, R3, 0x40, R231 ;  /* 0x00000040031c7824 */ /* 0x000fe200078e02e7 */
[----:B------:R-:W-:Y:S01]  /*4070*/  R2UR UR8, R22 ;  /* 0x00000000160872ca */ /* 0x000fe200000e0000 */
[C---:B------:R-:W-:Y:S01]  /*4080*/  VIADD R24, R15.reuse, 0x100 ;  /* 0x000001000f187836 */ /* 0x040fe20000000000 */
[----:B------:R-:W-:Y:S01]  /*4090*/  UMOV UR19, 0x40000000 ;  /* 0x4000000000137882 */ /* 0x000fe20000000000 */
[C---:B------:R-:W-:Y:S01]  /*40a0*/  VIADD R25, R15.reuse, 0x180 ;  /* 0x000001800f197836 */ /* 0x040fe20000000000 */
[----:B------:R-:W-:Y:S01]  /*40b0*/  VIADDMNMX R23, R28, R233, R234, PT ;  /* 0x000000e91c177246 */ /* 0x000fe200038001ea */
[----:B------:R-:W4:Y:S01]  /*40c0*/  MUFU.TANH R236, R236 ;  /* 0x000000ec00ec7308 */ /* 0x000f220000002400 */
[----:B------:R-:W-:Y:S01]  /*40d0*/  R2UR UR13, R24 ;  /* 0x00000000180d72ca */ /* 0x000fe200000e0000 */
[----:B------:R-:W-:Y:S01]  /*40e0*/  VIADD R24, R15, 0x2 ;  /* 0x000000020f187836 */ /* 0x000fe20000000000 */
[C---:B------:R-:W-:Y:S01]  /*40f0*/  ISETP.GT.AND P6, PT, R23.reuse, RZ, PT ;  /* 0x000000ff1700720c */ /* 0x040fe20003fc4270 */
[----:B------:R-:W-:Y:S01]  /*4100*/  UMOV UR17, 0x40000040 ;  /* 0x4000004000117882 */ /* 0x000fe20000000000 */
[----:B------:R-:W-:Y:S01]  /*4110*/  ISETP.GT.AND P1, PT, R23, 0x1, PT ;  /* 0x000000011700780c */ /* 0x000fe20003f24270 */
[----:B------:R-:W-:Y:S01]  /*4120*/  VIADD R29, R15, 0x82 ;  /* 0x000000820f1d7836 */ /* 0x000fe20000000000 */
[C---:B------:R-:W-:Y:S01]  /*4130*/  ISETP.GT.AND P2, PT, R23.reuse, 0x10, PT ;  /* 0x000000101700780c */ /* 0x040fe20003f44270 */
[----:B------:R-:W-:Y:S01]  /*4140*/  HGMMA.64x8x16.F32 R44, gdesc[UR8], RZ, !UPT, gsb0 ;  /* 0x00000000082c79f0 */ /* 0x000fe2000c0008ff */
[----:B------:R-:W2:Y:S01]  /*4150*/  MUFU.TANH R11, R11 ;  /* 0x0000000b000b7308 */ /* 0x000ea20000002400 */
[C---:B------:R-:W-:Y:S01]  /*4160*/  ISETP.GT.AND P3, PT, R23.reuse, 0x11, PT ;  /* 0x000000111700780c */ /* 0x040fe20003f64270 */
[----:B------:R-:W-:Y:S01]  /*4170*/  UMOV UR11, 0x40000000 ;  /* 0x40000000000b7882 */ /* 0x000fe20000000000 */
[----:B-1----:R-:W-:Y:S01]  /*4180*/  FSEL R14, R10, -INF , P6 ;  /* 0xff8000000a0e7808 */ /* 0x002fe20003000000 */
[----:B------:R-:W-:Y:S01]  /*4190*/  FMUL.FTZ R26, R26, UR5 ;  /* 0x000000051a1a7c20 */ /* 0x000fe20008410000 */
[C---:B------:R-:W-:Y:S01]  /*41a0*/  ISETP.GT.AND P4, PT, R23.reuse, 0x20, PT ;  /* 0x000000201700780c */ /* 0x040fe20003f84270 */
[----:B------:R-:W-:Y:S01]  /*41b0*/  STL [R1+0x14], R97 ;  /* 0x0000146101007387 */ /* 0x000fe20000100800 */
[C---:B------:R-:W-:Y:S01]  /*41c0*/  ISETP.GT.AND P5, PT, R23.reuse, 0x21, PT ;  /* 0x000000211700780c */ /* 0x040fe20003fa4270 */
[----:B------:R-:W1:Y:S01]  /*41d0*/  MUFU.TANH R237, R237 ;  /* 0x000000ed00ed7308 */ /* 0x000e620000002400 */
[----:B----4-:R-:W-:Y:S01]  /*41e0*/  FSEL R12, R236, -INF , P1 ;  /* 0xff800000ec0c7808 */ /* 0x010fe20000800000 */
[----:B------:R-:W-:Y:S01]  /*41f0*/  STL [R1+0x10], R96 ;  /* 0x0000106001007387 */ /* 0x000fe20000100800 */
[C---:B------:R-:W-:Y:S01]  /*4200*/  ISETP.GT.AND P6, PT, R23.reuse, 0x30, PT ;  /* 0x000000301700780c */ /* 0x040fe20003fc4270 */
[----:B------:R-:W-:Y:S01]  /*4210*/  FMUL.FTZ R32, R32, UR5 ;  /* 0x0000000520207c20 */ /* 0x000fe20008410000 */
[----:B------:R-:W-:Y:S01]  /*4220*/  ISETP.GT.AND P1, PT, R23, 0x31, PT ;  /* 0x000000311700780c */ /* 0x000fe20003f24270 */
[----:B------:R4:W-:Y:S01]  /*4230*/  STL [R1+0xc], R16 ;  /* 0x00000c1001007387 */ /* 0x0009e20000100800 */
[----:B------:R-:W-:Y:S01]  /*4240*/  R2UR UR14, R25 ;  /* 0x00000000190e72ca */ /* 0x000fe200000e0000 */
[----:B------:R-:W-:Y:S01]  /*4250*/  VIADD R25, R22, 0x2 ;  /* 0x0000000216197836 */ /* 0x000fe20000000000 */
[----:B--2---:R-:W-:Y:S01]  /*4260*/  FSEL R19, R11, -INF , P2 ;  /* 0xff8000000b137808 */ /* 0x004fe20001000000 */
[----:B------:R-:W-:Y:S01]  /*4270*/  FMUL.FTZ R33, R33, UR5 ;  /* 0x0000000521217c20 */ /* 0x000fe20008410000 */
[----:B------:R-:W-:Y:S01]  /*4280*/  ISETP.GT.AND P2, PT, R23, 0x40, PT ;  /* 0x000000401700780c */ /* 0x000fe20003f44270 */
[----:B------:R-:W-:Y:S01]  /*4290*/  FMUL.FTZ R36, R36, UR5 ;  /* 0x0000000524247c20 */ /* 0x000fe20008410000 */
[----:B------:R-:W-:Y:S01]  /*42a0*/  R2UR UR18, R24 ;  /* 0x00000000181272ca */ /* 0x000fe200000e0000 */
[----:B------:R-:W-:Y:S01]  /*42b0*/  VIADD R24, R15, 0x182 ;  /* 0x000001820f187836 */ /* 0x000fe20000000000 */
[----:B------:R-:W-:Y:S01]  /*42c0*/  R2UR UR16, R25 ;  /* 0x00000000191072ca */ /* 0x000fe200000e0000 */
[----:B------:R-:W-:Y:S01]  /*42d0*/  VIADD R25, R15, 0x202 ;  /* 0x000002020f197836 */ /* 0x000fe20000000000 */
[----:B-1----:R-:W-:Y:S01]  /*42e0*/  FSEL R18, R237, -INF , P3 ;  /* 0xff800000ed127808 */ /* 0x002fe20001800000 */
[----:B----4-:R1:W-:Y:S01]  /*42f0*/  MUFU.TANH R16, R26 ;  /* 0x0000001a00107308 */ /* 0x0103e20000002400 */
[----:B------:R-:W-:Y:S01]  /*4300*/  ISETP.GT.AND P3, PT, R23, 0x41, PT ;  /* 0x000000411700780c */ /* 0x000fe20003f64270 */
[----:B------:R-:W-:Y:S01]  /*4310*/  VIADD R23, R15, 0x80 ;  /* 0x000000800f177836 */ /* 0x000fe20000000000 */
[----:B------:R-:W-:Y:S01]  /*4320*/  R2UR UR30, R29 ;  /* 0x000000001d1e72ca */ /* 0x000fe200000e0000 */
[C---:B------:R-:W-:Y:S01]  /*4330*/  VIADD R29, R15.reuse, 0x4 ;  /* 0x000000040f1d7836 */ /* 0x040fe20000000000 */
[----:B------:R-:W-:Y:S01]  /*4340*/  R2UR UR7, R24 ;  /* 0x00000000180772ca */ /* 0x000fe200000e0000 */
[----:B------:R-:W-:Y:S01]  /*4350*/  VIADD R24, R15, 0x84 ;  /* 0x000000840f187836 */ /* 0x000fe20000000000 */
[----:B------:R-:W-:Y:S01]  /*4360*/  R2UR UR4, R23 ;  /* 0x00000000170472ca */ /* 0x000fe200000e0000 */
[----:B------:R-:W-:Y:S01]  /*4370*/  VIADD R23, R15, 0x200 ;  /* 0x000002000f177836 */ /* 0x000fe20000000000 */
[----:B------:R-:W-:Y:S01]  /*4380*/  R2UR UR6, R25 ;  /* 0x00000000190672ca */ /* 0x000fe200000e0000 */
[----:B------:R-:W-:Y:S01]  /*4390*/  VIADD R25, R15, 0x104 ;  /* 0x000001040f197836 */ /* 0x000fe20000000000 */
[----:B------:R-:W-:Y:S01]  /*43a0*/  R2UR UR29, R29 ;  /* 0x000000001d1d72ca */ /* 0x000fe200000e0000 */
        /* <DEDUP_REMOVED lines=8> */
[----:B------:R-:W-:Y:S01]  /*4430*/  UMOV UR10, UR4 ;  /* 0x00000004000a7c82 */ /* 0x000fe20008000000 */
[----:B------:R-:W-:-:S02]  /*4440*/  WARPGROUP.DEPBAR.LE gsb0, 0x0 ;  /* 0x00008000000079c5 */ /* 0x000fc40000010000 */
[----:B------:R-:W-:Y:S01]  /*4450*/  WARPGROUP.ARRIVE ;  /* 0x00000000000079c5 */ /* 0x000fe20000000000 */
[----:B------:R-:W-:Y:S01]  /*4460*/  VIADD R23, R22, 0x4 ;  /* 0x0000000416177836 */ /* 0x000fe20000000000 */
[----:B------:R-:W-:Y:S01]  /*4470*/  R2UR UR24, R29 ;  /* 0x000000001d1872ca */ /* 0x000fe200000e0000 */
[----:B------:R-:W-:Y:S01]  /*4480*/  VIADD R29, R15, 0x86 ;  /* 0x000000860f1d7836 */ /* 0x000fe20000000000 */
[----:B------:R-:W-:Y:S01]  /*4490*/  R2UR UR23, R24 ;  /* 0x00000000181772ca */ /* 0x000fe200000e0000 */
[C---:B------:R-:W-:Y:S01]  /*44a0*/  VIADD R24, R22.reuse, 0x406 ;  /* 0x0000040616187836 */ /* 0x040fe20000000000 */
[----:B------:R-:W-:Y:S01]  /*44b0*/  HGMMA.64x8x16.F32 R48, gdesc[UR8], RZ, !UPT, gsb0 ;  /* 0x00000000083079f0 */ /* 0x000fe2000c0008ff */
[----:B------:R-:W-:Y:S01]  /*44c0*/  UMOV UR10, UR13 ;  /* 0x0000000d000a7c82 */ /* 0x000fe20008000000 */
[----:B------:R-:W-:Y:S01]  /*44d0*/  UMOV UR11, 0x40000000 ;  /* 0x40000000000b7882 */ /* 0x000fe20000000000 */
[----:B------:R-:W-:Y:S01]  /*44e0*/  R2UR UR12, R23 ;  /* 0x00000000170c72ca */ /* 0x000fe200000e0000 */
[----:B------:R-:W-:Y:S01]  /*44f0*/  VIADD R23, R15, 0x204 ;  /* 0x000002040f177836 */ /* 0x000fe20000000000 */
[----:B------:R-:W-:Y:S01]  /*4500*/  R2UR UR22, R25 ;  /* 0x00000000191672ca */ /* 0x000fe200000e0000 */
[----:B-1----:R-:W-:Y:S01]  /*4510*/  VIADD R26, R22, 0x602 ;  /* 0x00000602161a7836 */ /* 0x002fe20000000000 */
[----:B------:R-:W-:Y:S01]  /*4520*/  R2UR UR27, R29 ;  /* 0x000000001d1b72ca */ /* 0x000fe200000e0000 */
[----:B------:R-:W-:Y:S01]  /*4530*/  FMUL.FTZ R25, R40, UR5 ;  /* 0x0000000528197c20 */ /* 0x000fe20008410000 */
[----:B------:R-:W-:Y:S01]  /*4540*/  R2UR UR21, R23 ;  /* 0x00000000171572ca */ /* 0x000fe200000e0000 */
[----:B------:R-:W-:Y:S01]  /*4550*/  VIADD R23, R15, 0x106 ;  /* 0x000001060f177836 */ /* 0x000fe20000000000 */
[----:B------:R-:W-:Y:S01]  /*4560*/  IADD3 R225, R233, 0x8, R28 ;  /* 0x00000008e9e17810 */ /* 0x000fe20007ffe01c */
[----:B------:R-:W-:Y:S01]  /*4570*/  FMUL.FTZ R28, R31, UR5 ;  /* 0x000000051f1c7c20 */ /* 0x000fe20008410000 */
[----:B------:R1:W2:Y:S01]  /*4580*/  MUFU.TANH R97, R32 ;  /* 0x0000002000617308 */ /* 0x0002a20000002400 */
[----:B------:R-:W-:Y:S01]  /*4590*/  FMUL.FTZ R41, R41, UR5 ;  /* 0x0000000529297c20 */ /* 0x000fe20008410000 */
[----:B------:R-:W-:Y:S01]  /*45a0*/  R2UR UR26, R23 ;  /* 0x00000000171a72ca */ /* 0x000fe200000e0000 */
[----:B------:R-:W-:Y:S01]  /*45b0*/  VIADD R23, R15, 0x186 ;  /* 0x000001860f177836 */ /* 0x000fe20000000000 */
[----:B------:R-:W-:Y:S01]  /*45c0*/  VIMNMX R225, R234, R225, PT ;  /* 0x000000e1eae17248 */ /* 0x000fe20003fe0100 */
[----:B------:R-:W-:-:S02]  /*45d0*/  VIADD R226, R22, 0x606 ;  /* 0x0000060616e27836 */ /* 0x000fc40000000000 */
[----:B------:R-:W-:Y:S01]  /*45e0*/  FMUL.FTZ R39, R39, UR5 ;  /* 0x0000000527277c20 */ /* 0x000fe20008410000 */
[----:B------:R-:W-:Y:S01]  /*45f0*/  FMUL.FTZ R34, R34, UR5 ;  /* 0x0000000522227c20 */ /* 0x000fe20008410000 */
[----:B------:R-:W-:Y:S01]  /*4600*/  R2UR UR20, R23 ;  /* 0x00000000171472ca */ /* 0x000fe200000e0000 */
[----:B------:R-:W-:Y:S01]  /*4610*/  VIADD R23, R15, 0x206 ;  /* 0x000002060f177836 */ /* 0x000fe20000000000 */
[----:B------:R2:W4:Y:S01]  /*4620*/  MUFU.TANH R96, R36 ;  /* 0x0000002400607308 */ /* 0x0005220000002400 */
[----:B-1----:R-:W-:Y:S01]  /*4630*/  FMUL.FTZ R32, R27, UR5 ;  /* 0x000000051b207c20 */ /* 0x002fe20008410000 */
[----:B------:R-:W-:Y:S01]  /*4640*/  FMUL.FTZ R35, R35, UR5 ;  /* 0x0000000523237c20 */ /* 0x000fe20008410000 */
[----:B------:R-:W-:Y:S01]  /*4650*/  FMUL.FTZ R38, R38, UR5 ;  /* 0x0000000526267c20 */ /* 0x000fe20008410000 */
[----:B------:R-:W-:Y:S01]  /*4660*/  FMUL.FTZ R43, R43, UR5 ;  /* 0x000000052b2b7c20 */ /* 0x000fe20008410000 */
[----:B------:R-:W-:Y:S02]  /*4670*/  IMAD R228, R231, 0x4, R17 ;  /* 0x00000004e7e47824 */ /* 0x000fe400078e0211 */
[----:B------:R-:W-:Y:S01]  /*4680*/  FFMA.FTZ R11, -R11, R11, 1 ;  /* 0x3f8000000b0b7423 */ /* 0x000fe2000001010b */
[----:B------:R-:W-:Y:S01]  /*4690*/  FFMA.FTZ R10, -R10, R10, 1 ;  /* 0x3f8000000a0a7423 */ /* 0x000fe2000001010a */
[----:B------:R-:W-:Y:S01]  /*46a0*/  MUFU.TANH R25, R25 ;  /* 0x0000001900197308 */ /* 0x000fe20000002400 */
[----:B--2---:R-:W-:Y:S01]  /*46b0*/  FSEL R36, R97, -INF , P4 ;  /* 0xff80000061247808 */ /* 0x004fe20002000000 */
[----:B------:R-:W-:Y:S01]  /*46c0*/  FFMA.FTZ R236, -R236, R236, 1 ;  /* 0x3f800000ecec7423 */ /* 0x000fe200000101ec */
[----:B------:R-:W-:Y:S01]  /*46d0*/  ISETP.GT.AND P4, PT, R225, RZ, PT ;  /* 0x000000ffe100720c */ /* 0x000fe20003f84270 */
[----:B------:R-:W-:Y:S01]  /*46e0*/  FFMA.FTZ R237, -R237, R237, 1 ;  /* 0x3f800000eded7423 */ /* 0x000fe200000101ed */
[----:B------:R-:W-:-:S02]  /*46f0*/  MOV R7, UR45 ;  /* 0x0000002d00077c02 */ /* 0x000fc40008000f00 */
[----:B------:R-:W-:Y:S01]  /*4700*/  MOV R6, UR44 ;  /* 0x0000002c00067c02 */ /* 0x000fe20008000f00 */
[----:B------:R-:W1:Y:S01]  /*4710*/  MUFU.TANH R27, R41 ;  /* 0x00000029001b7308 */ /* 0x000e620000002400 */
[----:B----4-:R-:W-:Y:S02]  /*4720*/  FSEL R29, R96, -INF , P6 ;  /* 0xff800000601d7808 */ /* 0x010fe40003000000 */
[----:B------:R-:W-:Y:S02]  /*4730*/  ISETP.GT.AND P6, PT, R225, 0x10, PT ;  /* 0x00000010e100780c */ /* 0x000fe40003fc4270 */
[----:B------:R-:W-:Y:S02]  /*4740*/  MOV R21, UR43 ;  /* 0x0000002b00157c02 */ /* 0x000fe40008000f00 */
[----:B------:R-:W-:Y:S01]  /*4750*/  MOV R20, UR40 ;  /* 0x0000002800147c02 */ /* 0x000fe20008000f00 */
[----:B------:R-:W-:Y:S01]  /*4760*/  MUFU.TANH R28, R28 ;  /* 0x0000001c001c7308 */ /* 0x000fe20000002400 */
[----:B------:R-:W-:-:S02]  /*4770*/  WARPGROUP.DEPBAR.LE gsb0, 0x0 ;  /* 0x00008000000079c5 */ /* 0x000fc40000010000 */
[----:B------:R-:W-:Y:S01]  /*4780*/  WARPGROUP.ARRIVE ;  /* 0x00000000000079c5 */ /* 0x000fe20000000000 */
[----:B------:R-:W-:Y:S02]  /*4790*/  MOV R8, UR46 ;  /* 0x0000002e00087c02 */ /* 0x000fe40008000f00 */
[----:B------:R-:W-:Y:S02]  /*47a0*/  MOV R9, UR47 ;  /* 0x0000002f00097c02 */ /* 0x000fe40008000f00 */
[----:B------:R-:W-:Y:S01]  /*47b0*/  MUFU.TANH R34, R34 ;  /* 0x0000002200227308 */ /* 0x000fe20000002400 */
[----:B------:R-:W-:Y:S01]  /*47c0*/  HGMMA.64x8x16.F32 R52, gdesc[UR8], RZ, !UPT, gsb0 ;  /* 0x00000000083479f0 */ /* 0x000fe2000c0008ff */
[----:B------:R-:W-:Y:S01]  /*47d0*/  UMOV UR10, UR14 ;  /* 0x0000000e000a7c82 */ /* 0x000fe20008000000 */
[----:B------:R-:W-:Y:S01]  /*47e0*/  UMOV UR11, 0x40000000 ;  /* 0x40000000000b7882 */ /* 0x000fe20000000000 */
[----:B-1----:R-:W-:Y:S02]  /*47f0*/  FSEL R41, R27, -INF , P3 ;  /* 0xff8000001b297808 */ /* 0x002fe40001800000 */
[----:B------:R-:W-:-:S02]  /*4800*/  ISETP.GT.AND P3, PT, R225, 0x21, PT ;  /* 0x00000021e100780c */ /* 0x000fc40003f64270 */
[----:B------:R-:W-:Y:S08]  /*4810*/  MUFU.TANH R35, R35 ;  /* 0x0000002300237308 */ /* 0x000ff00000002400 */
[----:B------:R-:W-:Y:S08]  /*4820*/  MUFU.TANH R38, R38 ;  /* 0x0000002600267308 */ /* 0x000ff00000002400 */
[----:B------:R-:W-:Y:S01]  /*4830*/  MUFU.TANH R43, R43 ;  /* 0x0000002b002b7308 */ /* 0x000fe20000002400 */
[----:B------:R-:W-:-:S02]  /*4840*/  WARPGROUP.DEPBAR.LE gsb0, 0x0 ;  /* 0x00008000000079c5 */ /* 0x000fc40000010000 */
        /* <DEDUP_REMOVED lines=16> */
[----:B------:R-:W-:Y:S01]  /*4950*/  UMOV UR9, UR17 ;  /* 0x0000001100097c82 */ /* 0x000fe20008000000 */
        /* <DEDUP_REMOVED lines=11> */
[----:B------:R-:W-:Y:S01]  /*4a10*/  UMOV UR9, UR17 ;  /* 0x0000001100097c82 */ /* 0x000fe20008000000 */
        /* <DEDUP_REMOVED lines=9> */
[----:B------:R-:W-:Y:S01]  /*4ab0*/  UMOV UR9, UR17 ;  /* 0x0000001100097c82 */ /* 0x000fe20008000000 */
[----:B------:R-:W-:Y:S01]  /*4ac0*/  R2UR UR7, R23 ;  /* 0x00000000170772ca */ /* 0x000fe200000e0000 */
[----:B------:R-:W-:-:S05]  /*4ad0*/  VIADD R23, R15, 0x400 ;  /* 0x000004000f177836 */ /* 0x000fca0000000000 */
[----:B------:R-:W-:Y:S01]  /*4ae0*/  R2UR UR6, R23 ;  /* 0x00000000170672ca */ /* 0x000fe200000e0000 */
[----:B------:R-:W-:Y:S01]  /*4af0*/  VIADD R23, R15, 0x480 ;  /* 0x000004800f177836 */ /* 0x000fe20000000000 */
[----:B------:R-:W-:Y:S02]  /*4b00*/  WARPGROUP.DEPBAR.LE gsb0, 0x0 ;  /* 0x00008000000079c5 */ /* 0x000fe40000010000 */
[----:B------:R-:W-:-:S06]  /*4b10*/  WARPGROUP.ARRIVE ;  /* 0x00000000000079c5 */ /* 0x000fcc0000000000 */
[----:B------:R-:W-:Y:S03]  /*4b20*/  HGMMA.64x8x16.F32 R216, gdesc[UR8], R216, gsb0 ;  /* 0x0000000008d879f0 */ /* 0x000fe600080008d8 */
        /* <DEDUP_REMOVED lines=9> */
[----:B------:R-:W-:-:S04]  /*4bc0*/  UMOV UR29, 0x40000040 ;  /* 0x40000040001d7882 */ /* 0x000fc80000000000 */
        /* <DEDUP_REMOVED lines=42> */
[----:B------:R-:W-:Y:S01]  /*4e70*/  FMUL.FTZ R24, R37, UR5 ;  /* 0x0000000525187c20 */ /* 0x000fe20008410000 */
[----:B------:R-:W-:Y:S02]  /*4e80*/  FMUL.FTZ R37, R30, UR5 ;  /* 0x000000051e257c20 */ /* 0x000fe40008410000 */
[----:B------:R-:W-:-:S02]  /*4e90*/  R2UR UR25, R23 ;  /* 0x00000000171972ca */ /* 0x000fc400000e0000 */
[----:B------:R1:W2:Y:S08]  /*4ea0*/  MUFU.TANH R23, R33 ;  /* 0x0000002100177308 */ /* 0x0002b00000002400 */
[----:B------:R-:W4:Y:S01]  /*4eb0*/  MUFU.TANH R24, R24 ;  /* 0x0000001800187308 */ /* 0x000f220000002400 */
[----:B-1----:R-:W-:Y:S02]  /*4ec0*/  FSEL R33, R25, -INF , P2 ;  /* 0xff80000019217808 */ /* 0x002fe40001000000 */
[----:B------:R-:W-:-:S05]  /*4ed0*/  ISETP.GT.AND P2, PT, R225, 0x20, PT ;  /* 0x00000020e100780c */ /* 0x000fca0003f44270 */
[----:B------:R-:W1:Y:S01]  /*4ee0*/  MUFU.TANH R37, R37 ;  /* 0x0000002500257308 */ /* 0x000e620000002400 */
[----:B--2---:R-:W-:Y:S02]  /*4ef0*/  FSEL R31, R23, -INF , P5 ;  /* 0xff800000171f7808 */ /* 0x004fe40002800000 */
[C---:B------:R-:W-:Y:S02]  /*4f00*/  ISETP.GT.AND P5, PT, R225.reuse, 0x1, PT ;  /* 0x00000001e100780c */ /* 0x040fe40003fa4270 */
[----:B----4-:R-:W-:Y:S02]  /*4f10*/  FSEL R30, R24, -INF , P1 ;  /* 0xff800000181e7808 */ /* 0x010fe40000800000 */
[----:B------:R-:W-:Y:S02]  /*4f20*/  ISETP.GT.AND P1, PT, R225, 0x11, PT ;  /* 0x00000011e100780c */ /* 0x000fe40003f24270 */
[----:B-1----:R-:W-:Y:S01]  /*4f30*/  FSEL R224, R37, -INF , P6 ;  /* 0xff80000025e07808 */ /* 0x002fe20003000000 */
[----:B------:R-:W-:-:S02]  /*4f40*/  WARPGROUP.DEPBAR.LE gsb0, 0x0 ;  /* 0x00008000000079c5 */ /* 0x000fc40000010000 */
[----:B------:R-:W-:Y:S01]  /*4f50*/  WARPGROUP.ARRIVE ;  /* 0x00000000000079c5 */ /* 0x000fe20000000000 */
[----:B------:R-:W-:-:S05]  /*4f60*/  ISETP.GT.AND P6, PT, R225, 0x40, PT ;  /* 0x00000040e100780c */ /* 0x000fca0003fc4270 */
        /* <DEDUP_REMOVED lines=21> */
[----:B------:R-:W-:Y:S02]  /*50c0*/  FSEL R22, R28, -INF , P1 ;  /* 0xff8000001c167808 */ /* 0x000fe40000800000 */
[----:B------:R-:W-:-:S04]  /*50d0*/  ISETP.GT.AND P1, PT, R225, 0x41, PT ;  /* 0x00000041e100780c */ /* 0x000fc80003f24270 */
[----:B------:R-:W-:Y:S01]  /*50e0*/  FSEL R229, R43, -INF , P1 ;  /* 0xff8000002be57808 */ /* 0x000fe20000800000 */
        /* <DEDUP_REMOVED lines=8> */
[----:B------:R1:W2:Y:S02]  /*5170*/  MUFU.TANH R26, R32 ;  /* 0x00000020001a7308 */ /* 0x0002a40000002400 */
[----:B-1----:R-:W-:Y:S02]  /*5180*/  FSEL R32, R16, -INF , P4 ;  /* 0xff80000010207808 */ /* 0x002fe40002000000 */
[----:B------:R-:W-:-:S02]  /*5190*/  ISETP.GT.AND P4, PT, R225, 0x30, PT ;  /* 0x00000030e100780c */ /* 0x000fc40003f84270 */
[----:B--2---:R-:W-:Y:S02]  /*51a0*/  FSEL R40, R26, -INF , P5 ;  /* 0xff8000001a287808 */ /* 0x004fe40002800000 */
[----:B------:R-:W-:Y:S01]  /*51b0*/  ISETP.GT.AND P5, PT, R225, 0x31, PT ;  /* 0x00000031e100780c */ /* 0x000fe20003fa4270 */
[----:B------:R-:W-:Y:S01]  /*51c0*/  VIADD R225, R15, 0x302 ;  /* 0x000003020fe17836 */ /* 0x000fe20000000000 */
[----:B------:R-:W-:Y:S02]  /*51d0*/  WARPGROUP.DEPBAR.LE gsb0, 0x0 ;  /* 0x00008000000079c5 */ /* 0x000fe40000010000 */
[----:B------:R-:W-:-:S06]  /*51e0*/  WARPGROUP.ARRIVE ;  /* 0x00000000000079c5 */ /* 0x000fcc0000000000 */
[----:B------:R-:W-:Y:S01]  /*51f0*/  HGMMA.64x8x16.F32 R44, gdesc[UR16], R44, gsb0 ;  /* 0x00000000102c79f0 */ /* 0x000fe2000800082c */
[----:B------:R-:W-:Y:S01]  /*5200*/  UMOV UR18, UR4 ;  /* 0x0000000400127c82 */ /* 0x000fe20008000000 */
[----:B------:R-:W-:Y:S01]  /*5210*/  UMOV UR19, 0x40000000 ;  /* 0x4000000000137882 */ /* 0x000fe20000000000 */
[----:B------:R-:W-:Y:S02]  /*5220*/  R2UR UR4, R226 ;  /* 0x00000000e20472ca */ /* 0x000fe400000e0000 */
[----:B------:R-:W-:-:S11]  /*5230*/  FSEL R226, R34, -INF , P2 ;  /* 0xff80000022e27808 */ /* 0x000fd60001000000 */
        /* <DEDUP_REMOVED lines=98> */
[----:B------:R-:W-:Y:S01]  /*5860*/  R2UR UR12, R225 ;  /* 0x00000000e10c72ca */ /* 0x000fe200000e0000 */
[----:B------:R-:W-:Y:S01]  /*5870*/  VIADD R225, R15, 0x500 ;  /* 0x000005000fe17836 */ /* 0x000fe20000000000 */
[----:B------:R-:W-:Y:S02]  /*5880*/  WARPGROUP.DEPBAR.LE gsb0, 0x0 ;  /* 0x00008000000079c5 */ /* 0x000fe40000010000 */
[----:B------:R-:W-:-:S06]  /*5890*/  WARPGROUP.ARRIVE ;  /* 0x00000000000079c5 */ /* 0x000fcc0000000000 */
[----:B------:R-:W-:Y:S01]  /*58a0*/  HGMMA.64x8x16.F32 R220, gdesc[UR16], R220, gsb0 ;  /* 0x0000000010dc79f0 */ /* 0x000fe200080008dc */
        /* <DEDUP_REMOVED lines=215> */
[----:B------:R-:W-:Y:S01]  /*6620*/  R2UR UR16, R225 ;  /* 0x00000000e11072ca */ /* 0x000fe200000e0000 */
[----:B------:R-:W-:Y:S01]  /*6630*/  VIADD R225, R15, 0x984 ;  /* 0x000009840fe17836 */ /* 0x000fe20000000000 */
[----:B------:R-:W-:Y:S02]  /*6640*/  ULDC UR19, c[0x0][0x744] ;  /* 0x0001d10000137ab9 */ /* 0x000fe40000000800 */
[--C-:B------:R-:W-:Y:S01]  /*6650*/  FFMA.FTZ R14, R14, UR19, -R5.reuse ;  /* 0x000000130e0e7c23 */ /* 0x100fe20008010805 */
[--C-:B------:R-:W-:Y:S01]  /*6660*/  FFMA.FTZ R12, R12, UR19, -R5.reuse ;  /* 0x000000130c0c7c23 */ /* 0x100fe20008010805 */
[----:B------:R-:W-:Y:S01]  /*6670*/  R2UR UR17, R225 ;  /* 0x00000000e11172ca */ /* 0x000fe200000e0000 */
[----:B------:R-:W-:Y:S02]  /*6680*/  VIADD R225, R15, 0x786 ;  /* 0x000007860fe17836 */ /* 0x000fe40000000000 */
[--C-:B------:R-:W-:Y:S01]  /*6690*/  FFMA.FTZ R19, R19, UR19, -R5.reuse ;  /* 0x0000001313137c23 */ /* 0x100fe20008010805 */
[--C-:B------:R-:W-:Y:S01]  /*66a0*/  FFMA.FTZ R18, R18, UR19, -R5.reuse ;  /* 0x0000001312127c23 */ /* 0x100fe20008010805 */
[--C-:B------:R-:W-:Y:S01]  /*66b0*/  FFMA.FTZ R36, R36, UR19, -R5.reuse ;  /* 0x0000001324247c23 */ /* 0x100fe20008010805 */
[----:B------:R-:W-:Y:S01]  /*66c0*/  FFMA.FTZ R31, R31, UR19, -R5 ;  /* 0x000000131f1f7c23 */ /* 0x000fe20008010805 */
[----:B------:R-:W-:Y:S01]  /*66d0*/  R2UR UR30, R225 ;  /* 0x00000000e11e72ca */ /* 0x000fe200000e0000 */
[----:B------:R-:W-:-:S02]  /*66e0*/  VIADD R225, R15, 0x806 ;  /* 0x000008060fe17836 */ /* 0x000fc40000000000 */
[--C-:B------:R-:W-:Y:S01]  /*66f0*/  FFMA.FTZ R29, R29, UR19, -R5.reuse ;  /* 0x000000131d1d7c23 */ /* 0x100fe20008010805 */
[--C-:B------:R-:W-:Y:S01]  /*6700*/  FFMA.FTZ R30, R30, UR19, -R5.reuse ;  /* 0x000000131e1e7c23 */ /* 0x100fe20008010805 */
[--C-:B------:R-:W-:Y:S01]  /*6710*/  FFMA.FTZ R33, R33, UR19, -R5.reuse ;  /* 0x0000001321217c23 */ /* 0x100fe20008010805 */
[----:B------:R-:W-:Y:S01]  /*6720*/  FFMA.FTZ R41, R41, UR19, -R5 ;  /* 0x0000001329297c23 */ /* 0x000fe20008010805 */
[----:B------:R-:W-:Y:S01]  /*6730*/  R2UR UR26, R225 ;  /* 0x00000000e11a72ca */ /* 0x000fe200000e0000 */
[----:B------:R-:W-:Y:S02]  /*6740*/  VIADD R225, R15, 0x886 ;  /* 0x000008860fe17836 */ /* 0x000fe40000000000 */
[--C-:B---3--:R-:W-:Y:S01]  /*6750*/  FFMA.FTZ R227, R22, UR19, -R4.reuse ;  /* 0x0000001316e37c23 */ /* 0x108fe20008010804 */
[----:B------:R-:W-:Y:S01]  /*6760*/  FSEL R22, R35, -INF , P3 ;  /* 0xff80000023167808 */ /* 0x000fe20001800000 */
[--C-:B------:R-:W-:Y:S01]  /*6770*/  FFMA.FTZ R32, R32, UR19, -R4.reuse ;  /* 0x0000001320207c23 */ /* 0x100fe20008010804 */
[----:B------:R-:W-:Y:S01]  /*6780*/  FSEL R5, R38, -INF , P4 ;  /* 0xff80000026057808 */ /* 0x000fe20002000000 */
[----:B------:R-:W-:Y:S01]  /*6790*/  FFMA.FTZ R40, R40, UR19, -R4 ;  /* 0x0000001328287c23 */ /* 0x000fe20008010804 */
[----:B------:R-:W-:Y:S01]  /*67a0*/  R2UR UR24, R225 ;  /* 0x00000000e11872ca */ /* 0x000fe200000e0000 */
[----:B------:R-:W-:-:S02]  /*67b0*/  VIADD R225, R15, 0x906 ;  /* 0x000009060fe17836 */ /* 0x000fc40000000000 */
[--C-:B------:R-:W-:Y:S01]  /*67c0*/  FFMA.FTZ R224, R224, UR19, -R4.reuse ;  /* 0x00000013e0e07c23 */ /* 0x100fe20008010804 */
[----:B------:R-:W-:Y:S02]  /*67d0*/  VIADD R15, R15, 0x986 ;  /* 0x000009860f0f7836 */ /* 0x000fe40000000000 */
[--C-:B------:R-:W-:Y:S01]  /*67e0*/  FFMA.FTZ R226, R226, UR19, -R4.reuse ;  /* 0x00000013e2e27c23 */ /* 0x100fe20008010804 */
[--C-:B------:R-:W-:Y:S01]  /*67f0*/  FFMA.FTZ R22, R22, UR19, -R4.reuse ;  /* 0x0000001316167c23 */ /* 0x100fe20008010804 */
[----:B------:R-:W-:Y:S01]  /*6800*/  R2UR UR18, R225 ;  /* 0x00000000e11272ca */ /* 0x000fe200000e0000 */
[--C-:B------:R-:W-:Y:S01]  /*6810*/  FFMA.FTZ R5, R5, UR19, -R4.reuse ;  /* 0x0000001305057c23 */ /* 0x100fe20008010804 */
[----:B------:R-:W-:Y:S01]  /*6820*/  FFMA.FTZ R229, R229, UR19, -R4 ;  /* 0x00000013e5e57c23 */ /* 0x000fe20008010804 */
[----:B------:R-:W-:Y:S08]  /*6830*/  MUFU.EX2 R31, R31 ;  /* 0x0000001f001f7308 */ /* 0x000ff00000000800 */
[----:B------:R-:W-:Y:S01]  /*6840*/  MUFU.EX2 R30, R30 ;  /* 0x0000001e001e7308 */ /* 0x000fe20000000800 */
[----:B------:R-:W-:-:S02]  /*6850*/  WARPGROUP.DEPBAR.LE gsb0, 0x0 ;  /* 0x00008000000079c5 */ /* 0x000fc40000010000 */
[----:B------:R-:W-:-:S05]  /*6860*/  WARPGROUP.ARRIVE ;  /* 0x00000000000079c5 */ /* 0x000fca0000000000 */
[----:B------:R-:W-:Y:S01]  /*6870*/  MUFU.EX2 R41, R41 ;  /* 0x0000002900297308 */ /* 0x000fe20000000800 */
[----:B------:R-:W-:Y:S01]  /*6880*/  HGMMA.64x8x16.F32 R216, gdesc[UR8], R216, gsb0 ;  /* 0x0000000008d879f0 */ /* 0x000fe200080008d8 */
[----:B------:R-:W-:Y:S01]  /*6890*/  UMOV UR10, UR21 ;  /* 0x00000015000a7c82 */ /* 0x000fe20008000000 */
[----:B------:R-:W-:Y:S01]  /*68a0*/  UMOV UR11, 0x40000000 ;  /* 0x40000000000b7882 */ /* 0x000fe20000000000 */
[----:B------:R-:W-:Y:S01]  /*68b0*/  FFMA.FTZ R23, -R23, R23, 1 ;  /* 0x3f80000017177423 */ /* 0x000fe20000010117 */
[----:B------:R-:W-:Y:S01]  /*68c0*/  FFMA.FTZ R24, -R24, R24, 1 ;  /* 0x3f80000018187423 */ /* 0x000fe20000010118 */
[----:B------:R-:W-:Y:S02]  /*68d0*/  FFMA.FTZ R27, -R27, R27, 1 ;  /* 0x3f8000001b1b7423 */ /* 0x000fe4000001011b */
[----:B------:R-:W-:Y:S01]  /*68e0*/  MUFU.EX2 R14, R14 ;  /* 0x0000000e000e7308 */ /* 0x000fe20000000800 */
[----:B------:R-:W-:-:S07]  /*68f0*/  FFMA.FTZ R28, -R28, R28, 1 ;  /* 0x3f8000001c1c7423 */ /* 0x000fce000001011c */
[----:B------:R-:W-:Y:S01]  /*6900*/  MUFU.EX2 R12, R12 ;  /* 0x0000000c000c7308 */ /* 0x000fe20000000800 */
[----:B------:R-:W-:-:S07]  /*6910*/  FFMA.FTZ R34, -R34, R34, 1 ;  /* 0x3f80000022227423 */ /* 0x000fce0000010122 */
[----:B------:R-:W-:Y:S08]  /*6920*/  MUFU.EX2 R18, R18 ;  /* 0x0000001200127308 */ /* 0x000ff00000000800 */
[----:B------:R-:W-:Y:S01]  /*6930*/  MUFU.EX2 R19, R19 ;  /* 0x0000001300137308 */ /* 0x000fe20000000800 */
[----:B------:R-:W-:-:S07]  /*6940*/  FFMA.FTZ R26, -R26, R26, 1 ;  /* 0x3f8000001a1a7423 */ /* 0x000fce000001011a */
[----:B------:R-:W-:Y:S08]  /*6950*/  MUFU.EX2 R36, R36 ;  /* 0x0000002400247308 */ /* 0x000ff00000000800 */
[----:B------:R-:W-:Y:S01]  /*6960*/  MUFU.EX2 R29, R29 ;  /* 0x0000001d001d7308 */ /* 0x000fe20000000800 */
[----:B------:R-:W-:Y:S02]  /*6970*/  WARPGROUP.DEPBAR.LE gsb0, 0x0 ;  /* 0x00008000000079c5 */ /* 0x000fe40000010000 */
[----:B------:R-:W-:-:S05]  /*6980*/  WARPGROUP.ARRIVE ;  /* 0x00000000000079c5 */ /* 0x000fca0000000000 */
[----:B------:R-:W-:Y:S01]  /*6990*/  MUFU.EX2 R33, R33 ;  /* 0x0000002100217308 */ /* 0x000fe20000000800 */
[----:B------:R-:W-:Y:S01]  /*69a0*/  HGMMA.64x8x16.F32 R220, gdesc[UR8], R220, gsb0 ;  /* 0x0000000008dc79f0 */ /* 0x000fe200080008dc */
[----:B------:R-:W-:Y:S01]  /*69b0*/  UMOV UR10, UR7 ;  /* 0x00000007000a7c82 */ /* 0x000fe20008000000 */
[----:B------:R-:W-:Y:S01]  /*69c0*/  UMOV UR11, 0x40000000 ;  /* 0x40000000000b7882 */ /* 0x000fe20000000000 */
[----:B------:R-:W-:Y:S01]  /*69d0*/  UMOV UR8, UR15 ;  /* 0x0000000f00087c82 */ /* 0x000fe20008000000 */
[----:B------:R-:W-:Y:S01]  /*69e0*/  UMOV UR9, 0x40000040 ;  /* 0x4000004000097882 */ /* 0x000fe20000000000 */
        /* <DEDUP_REMOVED lines=9> */
[----:B------:R-:W-:Y:S02]  /*6a80*/  WARPGROUP.DEPBAR.LE gsb0, 0x0 ;  /* 0x00008000000079c5 */ /* 0x000fe40000010000 */
[----:B------:R-:W-:-:S06]  /*6a90*/  WARPGROUP.ARRIVE ;  /* 0x00000000000079c5 */ /* 0x000fcc0000000000 */
[----:B------:R-:W-:Y:S01]  /*6aa0*/  HGMMA.64x8x16.F32 R48, gdesc[UR8], R48, gsb0 ;  /* 0x00000000083079f0 */ /* 0x000fe20008000830 */
[----:B------:R-:W-:Y:S01]  /*6ab0*/  UMOV UR10, UR25 ;  /* 0x00000019000a7c82 */ /* 0x000fe20008000000 */
[----:B------:R-:W-:Y:S01]  /*6ac0*/  UMOV UR11, 0x40000000 ;  /* 0x40000000000b7882 */ /* 0x000fe20000000000 */
[----:B------:R-:W-:Y:S02]  /*6ad0*/  R2UR UR25, R15 ;  /* 0x000000000f1972ca */ /* 0x000fe400000e0000 */
[----:B------:R1:W2:Y:S02]  /*6ae0*/  MUFU.TANH R15, R39 ;  /* 0x00000027000f7308 */ /* 0x0002a40000002400 */
[----:B-1----:R-:W-:-:S06]  /*6af0*/  FMUL.FTZ R39, R42, UR5 ;  /* 0x000000052a277c20 */ /* 0x002fcc0008410000 */
[----:B------:R-:W1:Y:S01]  /*6b00*/  MUFU.TANH R39, R39 ;  /* 0x0000002700277308 */ /* 0x000e620000002400 */
[----:B--2---:R-:W-:-:S05]  /*6b10*/  FSEL R42, R15, -INF , P5 ;  /* 0xff8000000f2a7808 */ /* 0x004fca0002800000 */
[----:B------:R-:W-:Y:S01]  /*6b20*/  FFMA.FTZ R42, R42, UR19, -R4 ;  /* 0x000000132a2a7c23 */ /* 0x000fe20008010804 */
[----:B-1----:R-:W-:-:S05]  /*6b30*/  FSEL R225, R39, -INF , P6 ;  /* 0xff80000027e17808 */ /* 0x002fca0003000000 */
[----:B------:R-:W-:Y:S01]  /*6b40*/  FFMA.FTZ R225, R225, UR19, -R4 ;  /* 0x00000013e1e17c23 */ /* 0x000fe20008010804 */
        /* <DEDUP_REMOVED lines=24> */
[----:B------:R-:W-:Y:S01]  /*6cd0*/  UMOV UR21, UR9 ;  /* 0x0000000900157c82 */ /* 0x000fe20008000000 */
[----:B------:R-:W-:-:S02]  /*6ce0*/  WARPGROUP.DEPBAR.LE gsb0, 0x0 ;  /* 0x00008000000079c5 */ /* 0x000fc40000010000 */
[----:B------:R-:W-:-:S06]  /*6cf0*/  WARPGROUP.ARRIVE ;  /* 0x00000000000079c5 */ /* 0x000fcc0000000000 */
[----:B------:R-:W-:Y:S01]  /*6d00*/  HGMMA.64x8x16.F32 R44, gdesc[UR8], R44, gsb0 ;  /* 0x00000000082c79f0 */ /* 0x000fe2000800082c */
[----:B------:R-:W-:Y:S01]  /*6d10*/  UMOV UR10, UR12 ;  /* 0x0000000c000a7c82 */ /* 0x000fe20008000000 */
[----:B------:R-:W-:Y:S01]  /*6d20*/  UMOV UR11, 0x40000000 ;  /* 0x40000000000b7882 */ /* 0x000fe20000000000 */
[----:B------:R-:W-:Y:S01]  /*6d30*/  UMOV UR12, UR8 ;  /* 0x00000008000c7c82 */ /* 0x000fe20008000000 */
[----:B------:R-:W-:Y:S02]  /*6d40*/  WARPGROUP.DEPBAR.LE gsb0, 0x0 ;  /* 0x00008000000079c5 */ /* 0x000fe40000010000 */
[----:B------:R-:W-:-:S06]  /*6d50*/  WARPGROUP.ARRIVE ;  /* 0x00000000000079c5 */ /* 0x000fcc0000000000 */
[----:B------:R-:W-:Y:S03]  /*6d60*/  HGMMA.64x8x16.F32 R48, gdesc[UR8], R48, gsb0 ;  /* 0x00000000083079f0 */ /* 0x000fe60008000830 */
        /* <DEDUP_REMOVED lines=20> */
[----:B------:R-:W-:Y:S08]  /*6eb0*/  MUFU.EX2 R32, R32 ;  /* 0x0000002000207308 */ /* 0x000ff00000000800 */
[----:B------:R-:W-:Y:S08]  /*6ec0*/  MUFU.EX2 R224, R224 ;  /* 0x000000e000e07308 */ /* 0x000ff00000000800 */
[----:B------:R-:W2:Y:S01]  /*6ed0*/  MUFU.EX2 R227, R227 ;  /* 0x000000e300e37308 */ /* 0x000ea20000000800 */
[--C-:B-1----:R-:W-:Y:S01]  /*6ee0*/  FADD.FTZ R44, R44, -R4.reuse ;  /* 0x800000042c2c7221 */ /* 0x102fe20000010000 */
[----:B------:R-:W-:-:S06]  /*6ef0*/  FADD.FTZ R45, R45, -R4 ;  /* 0x800000042d2d7221 */ /* 0x000fcc0000010000 */
[----:B------:R-:W1:Y:S01]  /*6f00*/  MUFU.EX2 R22, R22 ;  /* 0x0000001600167308 */ /* 0x000e620000000800 */
[----:B------:R-:W-:Y:S01]  /*6f10*/  FFMA.FTZ R35, -R35, R35, 1 ;  /* 0x3f80000023237423 */ /* 0x000fe20000010123 */
[----:B------:R-:W-:Y:S01]  /*6f20*/  FMUL.FTZ R44, R14, R44 ;  /* 0x0000002c0e2c7220 */ /* 0x000fe20000410000 */
[----:B------:R-:W-:-:S05]  /*6f30*/  FMUL.FTZ R45, R12, R45 ;  /* 0x0000002d0c2d7220 */ /* 0x000fca0000410000 */
[----:B------:R-:W3:Y:S01]  /*6f40*/  MUFU.EX2 R40, R40 ;  /* 0x0000002800287308 */ /* 0x000ee20000000800 */
[----:B------:R-:W-:Y:S01]  /*6f50*/  FFMA.FTZ R43, -R43, R43, 1 ;  /* 0x3f8000002b2b7423 */ /* 0x000fe2000001012b */
[----:B------:R-:W-:Y:S01]  /*6f60*/  FMUL.FTZ R10, R10, R44 ;  /* 0x0000002c0a0a7220 */ /* 0x000fe20000410000 */
[----:B------:R-:W-:-:S05]  /*6f70*/  FFMA.FTZ R44, -R97, R97, 1 ;  /* 0x3f800000612c7423 */ /* 0x000fca0000010161 */
[----:B------:R-:W4:Y:S01]  /*6f80*/  MUFU.EX2 R226, R226 ;  /* 0x000000e200e27308 */ /* 0x000f220000000800 */
[----:B------:R-:W-:Y:S02]  /*6f90*/  WARPGROUP.DEPBAR.LE gsb0, 0x0 ;  /* 0x00008000000079c5 */ /* 0x000fe40000010000 */
[----:B------:R-:W-:Y:S01]  /*6fa0*/  WARPGROUP.ARRIVE ;  /* 0x00000000000079c5 */ /* 0x000fe20000000000 */
[--C-:B------:R-:W-:Y:S01]  /*6fb0*/  FADD.FTZ R48, R48, -R4.reuse ;  /* 0x8000000430307221 */ /* 0x100fe20000010000 */
[----:B------:R-:W-:Y:S01]  /*6fc0*/  FADD.FTZ R49, R49, -R4 ;  /* 0x8000000431317221 */ /* 0x000fe20000010000 */
[----:B------:R-:W-:Y:S01]  /*6fd0*/  FFMA.FTZ R15, -R15, R15, 1 ;  /* 0x3f8000000f0f7423 */ /* 0x000fe2000001010f */
[----:B------:R-:W-:Y:S01]  /*6fe0*/  FMUL.FTZ R236, R236, R45 ;  /* 0x0000002decec7220 */ /* 0x000fe20000410000 */
[----:B------:R-:W4:Y:S01]  /*6ff0*/  MUFU.EX2 R225, R225 ;  /* 0x000000e100e17308 */ /* 0x000f220000000800 */
[----:B------:R-:W-:Y:S01]  /*7000*/  HGMMA.64x8x16.F32 R52, gdesc[UR28], R52, gsb0 ;  /* 0x000000001c3479f0 */ /* 0x000fe20008000834 */
[----:B------:R-:W-:Y:S01]  /*7010*/  UMOV UR30, UR25 ;  /* 0x00000019001e7c82 */ /* 0x000fe20008000000 */
[----:B------:R-:W-:Y:S01]  /*7020*/  UMOV UR31, 0x40000000 ;  /* 0x40000000001f7882 */ /* 0x000fe20000000000 */
[----:B------:R-:W-:Y:S01]  /*7030*/  FMUL.FTZ R49, R18, R49 ;  /* 0x0000003112317220 */ /* 0x000fe20000410000 */
[----:B------:R-:W-:Y:S01]  /*7040*/  FMUL.FTZ R48, R19, R48 ;  /* 0x0000003013307220 */ /* 0x000fe20000410000 */
[----:B------:R-:W-:Y:S01]  /*7050*/  FFMA.FTZ R25, -R25, R25, 1 ;  /* 0x3f80000019197423 */ /* 0x000fe20000010119 */
[----:B------:R-:W-:Y:S01]  /*7060*/  FFMA.FTZ R38, -R38, R38, 1 ;  /* 0x3f80000026267423 */ /* 0x000fe20000010126 */
[----:B------:R-:W-:Y:S01]  /*7070*/  UMOV UR57, 0x40000040 ;  /* 0x4000004000397882 */ /* 0x000fe20000000000 */
        /* <DEDUP_REMOVED lines=11> */
[----:B------:R1:W5:Y:S01]  /*7130*/  LDL.LU R97, [R1+0x14] ;  /* 0x0000140001617983 */ /* 0x0003620000300800 */
[----:B------:R-:W-:-:S02]  /*7140*/  WARPGROUP.DEPBAR.LE gsb0, 0x0 ;  /* 0x00008000000079c5 */ /* 0x000fc40000010000 */
[----:B------:R-:W-:Y:S01]  /*7150*/  WARPGROUP.ARRIVE ;  /* 0x00000000000079c5 */ /* 0x000fe20000000000 */
[----:B------:R-:W-:Y:S01]  /*7160*/  F2FP.F16.F32.PACK_AB R18, R18, R19 ;  /* 0x000000131212723e */ /* 0x000fe200000000ff */
[----:B------:R-:W-:Y:S01]  /*7170*/  FMUL.FTZ R11, R11, R48 ;  /* 0x000000300b0b7220 */ /* 0x000fe20000410000 */
[----:B------:R-:W-:Y:S01]  /*7180*/  FFMA.FTZ R45, -R96, R96, 1 ;  /* 0x3f800000602d7423 */ /* 0x000fe20000010160 */
[----:B------:R-:W-:Y:S02]  /*7190*/  FMUL.FTZ R49, R237, R49 ;  /* 0x00000031ed317220 */ /* 0x000fe40000410000 */
[----:B------:R-:W-:Y:S01]  /*71a0*/  HGMMA.64x8x16.F32 R216, gdesc[UR16], R216, gsb0 ;  /* 0x0000000010d879f0 */ /* 0x000fe200080008d8 */
[--C-:B------:R-:W-:Y:S01]  /*71b0*/  FADD.FTZ R53, R53, -R4.reuse ;  /* 0x8000000435357221 */ /* 0x100fe20000010000 */
[----:B------:R-:W-:Y:S01]  /*71c0*/  FADD.FTZ R52, R52, -R4 ;  /* 0x8000000434347221 */ /* 0x000fe20000010000 */
[----:B--2---:R-:W-:Y:S01]  /*71d0*/  F2FP.F16.F32.PACK_AB R19, R227, R224 ;  /* 0x000000e0e313723e */ /* 0x004fe200000000ff */
[----:B------:R-:W-:Y:S01]  /*71e0*/  VIADD R48, R17, 0x24100 ;  /* 0x0002410011307836 */ /* 0x000fe20000000000 */
[----:B------:R-:W-:Y:S01]  /*71f0*/  F2FP.F16.F32.PACK_AB R10, R236, R10 ;  /* 0x0000000aec0a723e */ /* 0x000fe200000000ff */
[----:B------:R-:W-:Y:S01]  /*7200*/  UMOV UR33, UR57 ;  /* 0x0000003900217c82 */ /* 0x000fe20008000000 */
[----:B------:R-:W-:Y:S01]  /*7210*/  UMOV UR9, UR57 ;  /* 0x0000003900097c82 */ /* 0x000fe20008000000 */
[----:B------:R-:W-:Y:S01]  /*7220*/  UMOV UR13, UR57 ;  /* 0x00000039000d7c82 */ /* 0x000fe20008000000 */
[----:B------:R-:W-:Y:S01]  /*7230*/  UMOV UR47, UR35 ;  /* 0x00000023002f7c82 */ /* 0x000fe20008000000 */
[----:B------:R2:W5:Y:S01]  /*7240*/  LDL.LU R96, [R1+0x10] ;  /* 0x0000100001607983 */ /* 0x0005620000300800 */
[----:B------:R-:W-:-:S02]  /*7250*/  WARPGROUP.DEPBAR.LE gsb0, 0x0 ;  /* 0x00008000000079c5 */ /* 0x000fc40000010000 */
[----:B------:R-:W-:-:S06]  /*7260*/  WARPGROUP.ARRIVE ;  /* 0x00000000000079c5 */ /* 0x000fcc0000000000 */
[----:B------:R-:W-:Y:S01]  /*7270*/  HGMMA.64x8x16.F32 R220, gdesc[UR28], R220, gsb0 ;  /* 0x000000001cdc79f0 */ /* 0x000fe200080008dc */
[----:B------:R-:W-:Y:S01]  /*7280*/  FMUL.FTZ R53, R31, R53 ;  /* 0x000000351f357220 */ /* 0x000fe20000410000 */
[--C-:B------:R-:W-:Y:S01]  /*7290*/  FADD.FTZ R217, R217, -R4.reuse ;  /* 0x80000004d9d97221 */ /* 0x100fe20000010000 */
[--C-:B------:R-:W-:Y:S02]  /*72a0*/  FADD.FTZ R216, R216, -R4.reuse ;  /* 0x80000004d8d87221 */ /* 0x100fe40000010000 */
[----:B------:R-:W-:Y:S01]  /*72b0*/  FMUL.FTZ R23, R23, R53 ;  /* 0x0000003517177220 */ /* 0x000fe20000410000 */
[----:B------:R-:W-:Y:S01]  /*72c0*/  FMUL.FTZ R217, R30, R217 ;  /* 0x000000d91ed97220 */ /* 0x000fe20000410000 */
[----:B------:R-:W-:Y:S02]  /*72d0*/  WARPGROUP.DEPBAR.LE gsb0, 0x0 ;  /* 0x00008000000079c5 */ /* 0x000fe40000010000 */
[----:B------:R-:W3:Y:S01]  /*72e0*/  LDS R228, [R228+0x2c320] ;  /* 0x02c32000e4e47984 */ /* 0x000ee20000000800 */
[--C-:B------:R-:W-:Y:S01]  /*72f0*/  FADD.FTZ R220, R220, -R4.reuse ;  /* 0x80000004dcdc7221 */ /* 0x100fe20000010000 */
[----:B------:R-:W-:Y:S01]  /*7300*/  FADD.FTZ R4, R221, -R4 ;  /* 0x80000004dd047221 */ /* 0x000fe20000010000 */
[----:B------:R-:W-:-:S03]  /*7310*/  FMUL.FTZ R24, R24, R217 ;  /* 0x000000d918187220 */ /* 0x000fc60000410000 */
[----:B------:R-:W-:-:S04]  /*7320*/  FMUL.FTZ R4, R41, R4 ;  /* 0x0000000429047220 */ /* 0x000fc80000410000 */
[----:B------:R-:W-:Y:S01]  /*7330*/  FMUL.FTZ R27, R27, R4 ;  /* 0x000000041b1b7220 */ /* 0x000fe20000410000 */
[--C-:B---3--:R-:W-:Y:S01]  /*7340*/  FADD.FTZ R53, R46, -R228.reuse ;  /* 0x800000e42e357221 */ /* 0x108fe20000010000 */
[----:B------:R-:W-:Y:S01]  /*7350*/  FFMA.FTZ R46, -R16, R16, 1 ;  /* 0x3f800000102e7423 */ /* 0x000fe20000010110 */
[--C-:B------:R-:W-:Y:S01]  /*7360*/  FADD.FTZ R217, R50, -R228.reuse ;  /* 0x800000e432d97221 */ /* 0x100fe20000010000 */
[--C-:B------:R-:W-:Y:S01]  /*7370*/  FADD.FTZ R55, R55, -R228.reuse ;  /* 0x800000e437377221 */ /* 0x100fe20000010000 */
[----:B------:R-:W-:Y:S01]  /*7380*/  FMUL.FTZ R53, R32, R53 ;  /* 0x0000003520357220 */ /* 0x000fe20000410000 */
[--C-:B------:R-:W-:Y:S01]  /*7390*/  FADD.FTZ R222, R222, -R228.reuse ;  /* 0x800000e4dede7221 */ /* 0x100fe20000010000 */
[----:B------:R-:W-:Y:S01]  /*73a0*/  FMUL.FTZ R4, R224, R217 ;  /* 0x000000d9e0047220 */ /* 0x000fe20000410000 */
[----:B------:R-:W-:Y:S01]  /*73b0*/  FMUL.FTZ R52, R36, R52 ;  /* 0x0000003424347220 */ /* 0x000fe20000410000 */
[----:B------:R-:W-:Y:S01]  /*73c0*/  FMUL.FTZ R46, R46, R53 ;  /* 0x000000352e2e7220 */ /* 0x000fe20000410000 */
[--C-:B------:R-:W-:Y:S01]  /*73d0*/  FADD.FTZ R53, R47, -R228.reuse ;  /* 0x800000e42f357221 */ /* 0x100fe20000010000 */
[----:B------:R-:W-:Y:S01]  /*73e0*/  FFMA.FTZ R47, -R37, R37, 1 ;  /* 0x3f800000252f7423 */ /* 0x000fe20000010125 */
[----:B------:R-:W-:Y:S01]  /*73f0*/  F2FP.F16.F32.PACK_AB R30, R30, R29 ;  /* 0x0000001d1e1e723e */ /* 0x000fe200000000ff */
[--C-:B------:R-:W-:Y:S01]  /*7400*/  FADD.FTZ R223, R223, -R228.reuse ;  /* 0x800000e4dfdf7221 */ /* 0x100fe20000010000 */
[----:B------:R-:W-:Y:S01]  /*7410*/  FMUL.FTZ R216, R29, R216 ;  /* 0x000000d81dd87220 */ /* 0x000fe20000410000 */
[----:B------:R-:W-:Y:S01]  /*7420*/  FMUL.FTZ R47, R47, R4 ;  /* 0x000000042f2f7220 */ /* 0x000fe20000410000 */
[----:B------:R-:W-:Y:S01]  /*7430*/  FADD.FTZ R4, R51, -R228 ;  /* 0x800000e433047221 */ /* 0x000fe20000010000 */
[----:B------:R-:W-:Y:S01]  /*7440*/  FMUL.FTZ R220, R33, R220 ;  /* 0x000000dc21dc7220 */ /* 0x000fe20000410000 */
[----:B------:R-:W-:Y:S01]  /*7450*/  UMOV UR29, 0x40000040 ;  /* 0x40000040001d7882 */ /* 0x000fe20000000000 */
[----:B------:R-:W-:Y:S01]  /*7460*/  UMOV UR31, 0x40 ;  /* 0x00000040001f7882 */ /* 0x000fe20000000000 */
[----:B------:R-:W-:Y:S01]  /*7470*/  FMUL.FTZ R37, R227, R4 ;  /* 0x00000004e3257220 */ /* 0x000fe20000410000 */
[----:B------:R-:W-:Y:S01]  /*7480*/  UMOV UR17, UR21 ;  /* 0x0000001500117c82 */ /* 0x000fe20008000000 */
[----:B------:R-:W-:Y:S01]  /*7490*/  UMOV UR19, 0x40 ;  /* 0x0000004000137882 */ /* 0x000fe20000000000 */
[----:B------:R2:W5:Y:S01]  /*74a0*/  LDL.LU R16, [R1+0xc] ;  /* 0x00000c0001107983 */ /* 0x0005620000300800 */
[----:B------:R-:W-:Y:S01]  /*74b0*/  FMUL.FTZ R28, R28, R37 ;  /* 0x000000251c1c7220 */ /* 0x000fe20000410000 */
[----:B------:R-:W-:-:S02]  /*74c0*/  VIADD R37, R17, 0x2c500 ;  /* 0x0002c50011257836 */ /* 0x000fc40000000000 */
[----:B-1----:R-:W-:-:S03]  /*74d0*/  FMUL.FTZ R4, R22, R55 ;  /* 0x0000003716047220 */ /* 0x002fc60000410000 */
[----:B------:R-:W-:Y:S01]  /*74e0*/  SHF.R.U32.HI R37, RZ, 0x4, R37 ;  /* 0x00000004ff257819 */ /* 0x000fe20000011625 */
[----:B------:R-:W-:-:S03]  /*74f0*/  FMUL.FTZ R35, R35, R4 ;  /* 0x0000000423237220 */ /* 0x000fc60000410000 */
[----:B------:R-:W-:Y:S02]  /*7500*/  LOP3.LUT R37, R37, 0x3fff, RZ, 0xc0, !PT ;  /* 0x00003fff25257812 */ /* 0x000fe400078ec0ff */
[----:B------:R-:W-:Y:S02]  /*7510*/  F2FP.F16.F32.PACK_AB R4, R12, R14 ;  /* 0x0000000e0c04723e */ /* 0x000fe400000000ff */
[----:B------:R-:W-:Y:S01]  /*7520*/  LOP3.LUT R12, R37, 0x80000, RZ, 0xfc, !PT ;  /* 0x00080000250c7812 */ /* 0x000fe200078efcff */
[----:B------:R1:W3:Y:S01]  /*7530*/  MUFU.EX2 R14, R5 ;  /* 0x00000005000e7308 */ /* 0x0002e20000000800 */
[----:B------:R-:W-:Y:S01]  /*7540*/  FADD.FTZ R51, R54, -R228 ;  /* 0x800000e436337221 */ /* 0x000fe20000010000 */
[----:B-1----:R-:W-:Y:S02]  /*7550*/  F2FP.F16.F32.PACK_AB R5, R40, R32 ;  /* 0x000000202805723e */ /* 0x002fe400000000ff */
[----:B------:R-:W-:Y:S01]  /*7560*/  VIADD R32, R12, 0x80 ;  /* 0x000000800c207836 */ /* 0x000fe20000000000 */
[----:B------:R-:W-:Y:S04]  /*7570*/  BAR.SYNC.DEFER_BLOCKING 0x9, 0x100 ;  /* 0x0244000000007b1d */ /* 0x000fe80000010000 */
[----:B------:R-:W-:Y:S01]  /*7580*/  R2UR UR4, R32 ;  /* 0x00000000200472ca */ /* 0x000fe200000e0000 */
[----:B------:R-:W-:-:S02]  /*7590*/  VIADD R32, R12, 0x100 ;  /* 0x000001000c207836 */ /* 0x000fc40000000000 */
[----:B----4-:R-:W-:-:S03]  /*75a0*/  FMUL.FTZ R51, R226, R51 ;  /* 0x00000033e2337220 */ /* 0x010fc60000410000 */
[----:B------:R-:W-:Y:S01]  /*75b0*/  R2UR UR5, R32 ;  /* 0x00000000200572ca */ /* 0x000fe200000e0000 */
[----:B------:R-:W-:Y:S02]  /*75c0*/  VIADD R32, R12, 0x200 ;  /* 0x000002000c207836 */ /* 0x000fe40000000000 */
[----:B------:R-:W-:Y:S01]  /*75d0*/  FMUL.FTZ R34, R34, R51 ;  /* 0x0000003322227220 */ /* 0x000fe20000410000 */
[----:B------:R-:W-:Y:S01]  /*75e0*/  VIADD R37, R12, 0x180 ;  /* 0x000001800c257836 */ /* 0x000fe20000000000 */
[----:B------:R-:W1:Y:S01]  /*75f0*/  MUFU.EX2 R51, R42 ;  /* 0x0000002a00337308 */ /* 0x000e620000000800 */
[----:B------:R-:W-:Y:S01]  /*7600*/  R2UR UR7, R32 ;  /* 0x00000000200772ca */ /* 0x000fe200000e0000 */
[----:B------:R-:W-:Y:S02]  /*7610*/  FMUL.FTZ R53, R40, R53 ;  /* 0x0000003528357220 */ /* 0x000fe40000410000 */
[----:B------:R-:W-:-:S04]  /*7620*/  R2UR UR6, R37 ;  /* 0x00000000250672ca */ /* 0x000fc800000e0000 */
[----:B------:R-:W4:Y:S01]  /*7630*/  MUFU.EX2 R32, R229 ;  /* 0x000000e500207308 */ /* 0x000f220000000800 */
[----:B------:R-:W-:Y:S01]  /*7640*/  FADD.FTZ R37, R218, -R228 ;  /* 0x800000e4da257221 */ /* 0x000fe20000010000 */
[----:B------:R-:W-:Y:S01]  /*7650*/  FMUL.FTZ R26, R26, R53 ;  /* 0x000000351a1a7220 */ /* 0x000fe20000410000 */
[----:B------:R-:W-:Y:S02]  /*7660*/  FMUL.FTZ R222, R225, R222 ;  /* 0x000000dee1de7220 */ /* 0x000fe40000410000 */
[----:B---3--:R-:W-:Y:S01]  /*7670*/  FMUL.FTZ R53, R14, R37 ;  /* 0x000000250e357220 */ /* 0x008fe20000410000 */
[----:B------:R-:W-:Y:S01]  /*7680*/  FFMA.FTZ R37, -R39, R39, 1 ;  /* 0x3f80000027257423 */ /* 0x000fe20000010127 */
[----:B------:R-:W-:Y:S01]  /*7690*/  F2FP.F16.F32.PACK_AB R36, R31, R36 ;  /* 0x000000241f24723e */ /* 0x000fe200000000ff */
[----:B------:R3:W-:Y:S02]  /*76a0*/  STSM.16.M88.2 [R0+0x2c500], R4 ;  /* 0x02c5000400007844 */ /* 0x0007e40000000100 */
[----:B------:R-:W-:Y:S01]  /*76b0*/  FMUL.FTZ R222, R37, R222 ;  /* 0x000000de25de7220 */ /* 0x000fe20000410000 */
[----:B------:R-:W-:-:S02]  /*76c0*/  F2FP.F16.F32.PACK_AB R37, R22, R226 ;  /* 0x000000e21625723e */ /* 0x000fc400000000ff */
[----:B-1----:R-:W-:Y:S01]  /*76d0*/  F2FP.F16.F32.PACK_AB R31, R51, R14 ;  /* 0x0000000e331f723e */ /* 0x002fe200000000ff */
[----:B------:R-:W-:Y:S01]  /*76e0*/  STSM.16.M88.2 [R0+0x2cd00], R18 ;  /* 0x02cd001200007844 */ /* 0x000fe20000000100 */
[----:B---3--:R-:W-:Y:S02]  /*76f0*/  F2FP.F16.F32.PACK_AB R4, R41, R33 ;  /* 0x000000212904723e */ /* 0x008fe400000000ff */
[C---:B----4-:R-:W-:Y:S01]  /*7700*/  F2FP.F16.F32.PACK_AB R5, R32.reuse, R225 ;  /* 0x000000e12005723e */ /* 0x050fe200000000ff */
[----:B------:R-:W-:Y:S04]  /*7710*/  STSM.16.M88.2 [R0+0x2d500], R36 ;  /* 0x02d5002400007844 */ /* 0x000fe80000000100 */
[----:B------:R-:W-:Y:S04]  /*7720*/  STSM.16.M88.2 [R0+0x2dd00], R30 ;  /* 0x02dd001e00007844 */ /* 0x000fe80000000100 */
[----:B------:R1:W-:Y:S01]  /*7730*/  STSM.16.M88.2 [R0+0x2e500], R4 ;  /* 0x02e5000400007844 */ /* 0x0003e20000000100 */
[----:B------:R-:W-:Y:S01]  /*7740*/  @!PT LDS RZ, [RZ] ;  /* 0x00000000fffff984 */ /* 0x000fe20000000800 */
[----:B------:R-:W-:Y:S01]  /*7750*/  @!PT LDS RZ, [RZ] ;  /* 0x00000000fffff984 */ /* 0x000fe20000000800 */
[----:B------:R-:W-:Y:S01]  /*7760*/  @!PT LDS RZ, [RZ] ;  /* 0x00000000fffff984 */ /* 0x000fe20000000800 */
[----:B------:R-:W-:Y:S01]  /*7770*/  @!PT LDS RZ, [RZ] ;  /* 0x00000000fffff984 */ /* 0x000fe20000000800 */
[----:B------:R3:W-:Y:S06]  /*7780*/  MEMBAR.ALL.CTA ;  /* 0x0000000000007992 */ /* 0x0007ec0000008000 */
[----:B---3--:R-:W3:Y:S01]  /*7790*/  FENCE.VIEW.ASYNC.S ;  /* 0x00000000000073c6 */ /* 0x008ee20000000000 */
[----:B------:R-:W-:Y:S01]  /*77a0*/  FMUL.FTZ R22, R32, R223 ;  /* 0x000000df20167220 */ /* 0x000fe20000410000 */
[----:B------:R-:W-:Y:S01]  /*77b0*/  FADD.FTZ R40, R219, -R228 ;  /* 0x800000e4db287221 */ /* 0x000fe20000010000 */
[----:B------:R-:W-:Y:S01]  /*77c0*/  FMUL.FTZ R44, R44, R52 ;  /* 0x000000342c2c7220 */ /* 0x000fe20000410000 */
[----:B------:R-:W-:Y:S01]  /*77d0*/  FMUL.FTZ R45, R45, R216 ;  /* 0x000000d82d2d7220 */ /* 0x000fe20000410000 */
[----:B------:R-:W-:Y:S01]  /*77e0*/  FMUL.FTZ R43, R43, R22 ;  /* 0x000000162b2b7220 */ /* 0x000fe20000410000 */
[----:B------:R-:W-:Y:S01]  /*77f0*/  FMUL.FTZ R40, R51, R40 ;  /* 0x0000002833287220 */ /* 0x000fe20000410000 */
[----:B------:R-:W-:-:S02]  /*7800*/  IMAD R22, R13, 0x2000, R48 ;  /* 0x000020000d167824 */ /* 0x000fc400078e0230 */
[----:B------:R-:W-:Y:S01]  /*7810*/  FMUL.FTZ R25, R25, R220 ;  /* 0x000000dc19197220 */ /* 0x000fe20000410000 */
[----:B------:R-:W-:Y:S01]  /*7820*/  FMUL.FTZ R38, R38, R53 ;  /* 0x0000003526267220 */ /* 0x000fe20000410000 */
[----:B------:R-:W-:Y:S01]  /*7830*/  FMUL.FTZ R39, R15, R40 ;  /* 0x000000280f277220 */ /* 0x000fe20000410000 */
[----:B------:R-:W-:Y:S02]  /*7840*/  F2FP.F16.F32.PACK_AB R14, R49, R11 ;  /* 0x0000000b310e723e */ /* 0x000fe400000000ff */
[C---:B------:R-:W-:Y:S01]  /*7850*/  R2UR UR58, R12.reuse ;  /* 0x000000000c3a72ca */ /* 0x040fe200000e0000 */
[----:B------:R-:W-:Y:S01]  /*7860*/  UMOV UR34, UR4 ;  /* 0x0000000400227c82 */ /* 0x000fe20008000000 */
[----:B------:R-:W-:Y:S01]  /*7870*/  SHF.R.U32.HI R15, RZ, 0x4, R22 ;  /* 0x00000004ff0f7819 */ /* 0x000fe20000011616 */
[----:B------:R-:W-:Y:S01]  /*7880*/  UMOV UR10, UR5 ;  /* 0x00000005000a7c82 */ /* 0x000fe20008000000 */
[----:B------:R-:W-:Y:S01]  /*7890*/  F2FP.F16.F32.PACK_AB R44, R23, R44 ;  /* 0x0000002c172c723e */ /* 0x000fe200000000ff */
[----:B------:R-:W-:Y:S01]  /*78a0*/  UMOV UR14, UR6 ;  /* 0x00000006000e7c82 */ /* 0x000fe20008000000 */
[----:B------:R-:W-:Y:S01]  /*78b0*/  LOP3.LUT R23, R15, 0x3fff, RZ, 0xc0, !PT ;  /* 0x00003fff0f177812 */ /* 0x000fe200078ec0ff */
[----:B-1----:R-:W-:Y:S01]  /*78c0*/  VIADD R5, R12, 0x10 ;  /* 0x000000100c057836 */ /* 0x002fe20000000000 */
[----:B------:R-:W-:Y:S01]  /*78d0*/  F2FP.F16.F32.PACK_AB R11, R26, R46 ;  /* 0x0000002e1a0b723e */ /* 0x000fe200000000ff */
[----:B------:R-:W-:Y:S01]  /*78e0*/  UMOV UR49, UR29 ;  /* 0x0000001d00317c82 */ /* 0x000fe20008000000 */
[----:B------:R-:W-:Y:S01]  /*78f0*/  UMOV UR37, UR29 ;  /* 0x0000001d00257c82 */ /* 0x000fe20008000000 */
[----:B---3--:R-:W-:Y:S01]  /*7900*/  BAR.SYNC.DEFER_BLOCKING 0x9, 0x100 ;  /* 0x0244000000007b1d */ /* 0x008fe20000010000 */
[----:B------:R-:W-:-:S02]  /*7910*/  F2FP.F16.F32.PACK_AB R24, R24, R45 ;  /* 0x0000002d1818723e */ /* 0x000fc400000000ff */
[----:B------:R-:W-:Y:S02]  /*7920*/  F2FP.F16.F32.PACK_AB R15, R28, R47 ;  /* 0x0000002f1c0f723e */ /* 0x000fe400000000ff */
[----:B------:R-:W-:Y:S02]  /*7930*/  F2FP.F16.F32.PACK_AB R42, R27, R25 ;  /* 0x000000191b2a723e */ /* 0x000fe400000000ff */
[----:B------:R-:W-:Y:S01]  /*7940*/  F2FP.F16.F32.PACK_AB R45, R35, R34 ;  /* 0x00000022232d723e */ /* 0x000fe200000000ff */
[----:B------:R-:W-:Y:S01]  /*7950*/  UMOV UR25, UR29 ;  /* 0x0000001d00197c82 */ /* 0x000fe20008000000 */
[----:B------:R-:W-:Y:S01]  /*7960*/  R2UR UR56, R23 ;  /* 0x00000000173872ca */ /* 0x000fe200000e0000 */
[----:B------:R-:W3:Y:S01]  /*7970*/  LDL.64 R224, [R1] ;  /* 0x0000000001e07983 */ /* 0x000ee20000100a00 */
[----:B------:R-:W-:Y:S02]  /*7980*/  F2FP.F16.F32.PACK_AB R25, R39, R38 ;  /* 0x000000262719723e */ /* 0x000fe400000000ff */
[----:B------:R-:W-:Y:S01]  /*7990*/  F2FP.F16.F32.PACK_AB R43, R43, R222 ;  /* 0x000000de2b2b723e */ /* 0x000fe200000000ff */
[----:B------:R-:W4:Y:S04]  /*79a0*/  LDL R223, [R1+0x8] ;  /* 0x0000080001df7983 */ /* 0x000f280000100800 */
[----:B------:R-:W-:Y:S04]  /*79b0*/  STSM.16.M88.2 [R0+0x2ed00], R10 ;  /* 0x02ed000a00007844 */ /* 0x000fe80000000100 */
[----:B------:R1:W-:Y:S04]  /*79c0*/  STSM.16.M88.2 [R0+0x2f500], R14 ;  /* 0x02f5000e00007844 */ /* 0x0003e80000000100 */
[----:B------:R-:W-:Y:S04]  /*79d0*/  STSM.16.M88.2 [R0+0x2fd00], R44 ;  /* 0x02fd002c00007844 */ /* 0x000fe80000000100 */
[----:B------:R-:W-:Y:S04]  /*79e0*/  STSM.16.M88.2 [R0+0x30500], R24 ;  /* 0x0305001800007844 */ /* 0x000fe80000000100 */
[----:B------:R2:W-:Y:S01]  /*79f0*/  STSM.16.M88.2 [R0+0x30d00], R42 ;  /* 0x030d002a00007844 */ /* 0x0005e20000000100 */
[----:B------:R-:W-:-:S06]  /*7a00*/  WARPGROUP.ARRIVE ;  /* 0x00000000000079c5 */ /* 0x000fcc0000000000 */
[----:B------:R-:W-:Y:S01]  /*7a10*/  HGMMA.64x16x16.F32 R136, gdesc[UR56].tnspA.tnspB, R136, gsb0 ;  /* 0x60200000388879f0 */ /* 0x000fe20008000888 */
[----:B------:R-:W-:Y:S02]  /*7a20*/  UMOV UR32, UR56 ;  /* 0x0000003800207c82 */ /* 0x000fe40008000000 */
[----:B------:R-:W-:Y:S02]  /*7a30*/  WARPGROUP.DEPBAR.LE gsb0, 0x0 ;  /* 0x00008000000079c5 */ /* 0x000fe40000010000 */
        /* <DEDUP_REMOVED lines=15> */
[----:B------:R-:W-:Y:S01]  /*7b30*/  UMOV UR15, 0x40 ;  /* 0x00000040000f7882 */ /* 0x000fe20000000000 */
[----:B------:R-:W-:Y:S02]  /*7b40*/  WARPGROUP.DEPBAR.LE gsb0, 0x0 ;  /* 0x00008000000079c5 */ /* 0x000fe40000010000 */
[----:B------:R-:W-:-:S06]  /*7b50*/  WARPGROUP.ARRIVE ;  /* 0x00000000000079c5 */ /* 0x000fcc0000000000 */
[----:B------:R-:W-:Y:S01]  /*7b60*/  HGMMA.64x16x16.F32 R200, gdesc[UR12].tnspA.tnspB, R200, gsb0 ;  /* 0x602000000cc879f0 */ /* 0x000fe200080008c8 */
[----:B------:R-:W-:Y:S01]  /*7b70*/  VIADD R4, R23, 0x80 ;  /* 0x0000008017047836 */ /* 0x000fe20000000000 */
[----:B------:R-:W-:-:S04]  /*7b80*/  R2UR UR54, R5 ;  /* 0x00000000053672ca */ /* 0x000fc800000e0000 */
[----:B------:R-:W-:Y:S01]  /*7b90*/  R2UR UR52, R4 ;  /* 0x00000000043472ca */ /* 0x000fe200000e0000 */
[----:B------:R-:W-:Y:S02]  /*7ba0*/  WARPGROUP.DEPBAR.LE gsb0, 0x0 ;  /* 0x00008000000079c5 */ /* 0x000fe40000010000 */
[----:B------:R-:W-:-:S10]  /*7bb0*/  WARPGROUP.ARRIVE ;  /* 0x00000000000079c5 */ /* 0x000fd40000000000 */
[----:B------:R-:W-:Y:S01]  /*7bc0*/  HGMMA.64x16x16.F32 R136, gdesc[UR52].tnspA.tnspB, R136, gsb0 ;  /* 0x60200000348879f0 */ /* 0x000fe20008000888 */
[----:B------:R-:W-:-:S05]  /*7bd0*/  VIADD R4, R12, 0x90 ;  /* 0x000000900c047836 */ /* 0x000fca0000000000 */
[----:B------:R-:W-:Y:S01]  /*7be0*/  R2UR UR4, R4 ;  /* 0x00000000040472ca */ /* 0x000fe200000e0000 */
[----:B------:R-:W-:Y:S01]  /*7bf0*/  UMOV UR44, UR14 ;  /* 0x0000000e002c7c82 */ /* 0x000fe20008000000 */
[----:B------:R-:W-:Y:S01]  /*7c00*/  UMOV UR45, UR15 ;  /* 0x0000000f002d7c82 */ /* 0x000fe20008000000 */
[----:B------:R-:W-:Y:S01]  /*7c10*/  UMOV UR12, UR52 ;  /* 0x00000034000c7c82 */ /* 0x000fe20008000000 */
        /* <DEDUP_REMOVED lines=39> */
[----:B------:R-:W-:Y:S02]  /*7e90*/  VIADD R4, R23, 0x100 ;  /* 0x0000010017047836 */ /* 0x000fe40000000000 */
[----:B------:R-:W-:-:S03]  /*7ea0*/  VIADD R5, R12, 0x20 ;  /* 0x000000200c057836 */ /* 0x000fc60000000000 */
[----:B------:R-:W-:Y:S02]  /*7eb0*/  R2UR UR28, R4 ;  /* 0x00000000041c72ca */ /* 0x000fe400000e0000 */
[----:B------:R-:W-:Y:S01]  /*7ec0*/  R2UR UR30, R5 ;  /* 0x00000000051e72ca */ /* 0x000fe200000e0000 */
[----:B------:R-:W-:Y:S02]  /*7ed0*/  WARPGROUP.DEPBAR.LE gsb0, 0x0 ;  /* 0x00008000000079c5 */ /* 0x000fe40000010000 */
[----:B------:R-:W-:-:S10]  /*7ee0*/  WARPGROUP.ARRIVE ;  /* 0x00000000000079c5 */ /* 0x000fd40000000000 */
[----:B------:R-:W-:Y:S01]  /*7ef0*/  HGMMA.64x16x16.F32 R136, gdesc[UR28].tnspA.tnspB, R136, gsb0 ;  /* 0x602000001c8879f0 */ /* 0x000fe20008000888 */
[----:B------:R-:W-:-:S05]  /*7f00*/  VIADD R4, R12, 0xa0 ;  /* 0x000000a00c047836 */ /* 0x000fca0000000000 */
[----:B------:R-:W-:Y:S01]  /*7f10*/  R2UR UR50, R4 ;  /* 0x00000000043272ca */ /* 0x000fe200000e0000 */
[----:B------:R-:W-:Y:S01]  /*7f20*/  UMOV UR48, UR28 ;  /* 0x0000001c00307c82 */ /* 0x000fe20008000000 */
[----:B------:R-:W-:Y:S02]  /*7f30*/  WARPGROUP.DEPBAR.LE gsb0, 0x0 ;  /* 0x00008000000079c5 */ /* 0x000fe40000010000 */
[----:B------:R-:W-:-:S09]  /*7f40*/  WARPGROUP.ARRIVE ;  /* 0x00000000000079c5 */ /* 0x000fd20000000000 */
[----:B------:R-:W-:Y:S01]  /*7f50*/  HGMMA.64x16x16.F32 R152, gdesc[UR48].tnspA.tnspB, R152, gsb0 ;  /* 0x60200000309879f0 */ /* 0x000fe20008000898 */
[----:B------:R-:W-:-:S05]  /*7f60*/  VIADD R5, R12, 0x120 ;  /* 0x000001200c057836 */ /* 0x000fca0000000000 */
[----:B------:R-:W-:Y:S01]  /*7f70*/  R2UR UR38, R5 ;  /* 0x00000000052672ca */ /* 0x000fe200000e0000 */
[----:B------:R-:W-:Y:S01]  /*7f80*/  UMOV UR36, UR28 ;  /* 0x0000001c00247c82 */ /* 0x000fe20008000000 */
[----:B------:R-:W-:Y:S02]  /*7f90*/  WARPGROUP.DEPBAR.LE gsb0, 0x0 ;  /* 0x00008000000079c5 */ /* 0x000fe40000010000 */
[----:B------:R-:W-:-:S09]  /*7fa0*/  WARPGROUP.ARRIVE ;  /* 0x00000000000079c5 */ /* 0x000fd20000000000 */
[----:B------:R-:W-:Y:S01]  /*7fb0*/  HGMMA.64x16x16.F32 R168, gdesc[UR36].tnspA.tnspB, R168, gsb0 ;  /* 0x6020000024a879f0 */ /* 0x000fe200080008a8 */
[----:B------:R-:W-:Y:S01]  /*7fc0*/  VIADD R4, R12, 0x1a0 ;  /* 0x000001a00c047836 */ /* 0x000fe20000000000 */
[----:B------:R-:W-:-:S04]  /*7fd0*/  UMOV UR46, UR34 ;  /* 0x00000022002e7c82 */ /* 0x000fc80008000000 */
        /* <DEDUP_REMOVED lines=10> */
[----:B------:R-:W-:Y:S02]  /*8080*/  WARPGROUP.DEPBAR.LE gsb0, 0x0 ;  /* 0x00008000000079c5 */ /* 0x000fe40000010000 */
[----:B------:R-:W-:-:S09]  /*8090*/  WARPGROUP.ARRIVE ;  /* 0x00000000000079c5 */ /* 0x000fd20000000000 */
        /* <DEDUP_REMOVED lines=8> */
[----:B-1----:R-:W-:Y:S01]  /*8120*/  VIADD R14, R12, 0xb0 ;  /* 0x000000b00c0e7836 */ /* 0x002fe20000000000 */
[----:B------:R-:W-:Y:S01]  /*8130*/  MOV R219, UR44 ;  /* 0x0000002c00db7c02 */ /* 0x000fe20008000f00 */
[----:B------:R-:W-:-:S03]  /*8140*/  UMOV UR44, UR10 ;  /* 0x0000000a002c7c82 */ /* 0x000fc60008000000 */
[----:B------:R-:W-:Y:S01]  /*8150*/  R2UR UR10, R14 ;  /* 0x000000000e0a72ca */ /* 0x000fe200000e0000 */
[----:B------:R-:W-:Y:S01]  /*8160*/  UMOV UR52, UR8 ;  /* 0x0000000800347c82 */ /* 0x000fe20008000000 */
[----:B------:R-:W-:Y:S01]  /*8170*/  MOV R218, UR45 ;  /* 0x0000002d00da7c02 */ /* 0x000fe20008000f00 */
        /* <DEDUP_REMOVED lines=16> */
[----:B------:R-:W-:Y:S01]  /*8280*/  VIADD R14, R12, 0x1b0 ;  /* 0x000001b00c0e7836 */ /* 0x000fe20000000000 */
[----:B------:R-:W-:-:S04]  /*8290*/  UMOV UR60, UR14 ;  /* 0x0000000e003c7c82 */ /* 0x000fc80008000000 */
[----:B------:R-:W-:Y:S01]  /*82a0*/  R2UR UR14, R14 ;  /* 0x000000000e0e72ca */ /* 0x000fe200000e0000 */
[----:B------:R-:W-:Y:S01]  /*82b0*/  UMOV UR61, UR15 ;  /* 0x0000000f003d7c82 */ /* 0x000fe20008000000 */
[----:B------:R-:W-:Y:S01]  /*82c0*/  UMOV UR12, UR20 ;  /* 0x00000014000c7c82 */ /* 0x000fe20008000000 */
[----:B------:R-:W-:Y:S01]  /*82d0*/  UMOV UR13, UR21 ;  /* 0x00000015000d7c82 */ /* 0x000fe20008000000 */
[----:B------:R-:W-:Y:S01]  /*82e0*/  UMOV UR15, 0x40 ;  /* 0x00000040000f7882 */ /* 0x000fe20000000000 */
[----:B------:R-:W-:Y:S01]  /*82f0*/  IMAD R4, R13, 0x2800, R17 ;  /* 0x000028000d047824 */ /* 0x000fe200078e0211 */
[----:B------:R-:W-:Y:S02]  /*8300*/  WARPGROUP.DEPBAR.LE gsb0, 0x0 ;  /* 0x00008000000079c5 */ /* 0x000fe40000010000 */
[----:B------:R-:W-:-:S06]  /*8310*/  WARPGROUP.ARRIVE ;  /* 0x00000000000079c5 */ /* 0x000fcc0000000000 */
[----:B------:R-:W-:Y:S01]  /*8320*/  HGMMA.64x16x16.F32 R184, gdesc[UR12].tnspA.tnspB, R184, gsb0 ;  /* 0x602000000cb879f0 */ /* 0x000fe200080008b8 */
[----:B------:R-:W-:Y:S01]  /*8330*/  SHF.R.U32.HI R5, RZ, 0x4, R4 ;  /* 0x00000004ff057819 */ /* 0x000fe20000011604 */
[----:B------:R-:W-:-:S03]  /*8340*/  VIADD R4, R12, 0x230 ;  /* 0x000002300c047836 */ /* 0x000fc60000000000 */
[----:B------:R-:W-:-:S04]  /*8350*/  LOP3.LUT R12, R5, 0x3fff, RZ, 0xc0, !PT ;  /* 0x00003fff050c7812 */ /* 0x000fc800078ec0ff */
[----:B------:R-:W-:Y:S02]  /*8360*/  R2UR UR16, R12 ;  /* 0x000000000c1072ca */ /* 0x000fe400000e0000 */
[----:B------:R-:W-:Y:S02]  /*8370*/  R2UR UR18, R4 ;  /* 0x00000000041272ca */ /* 0x000fe400000e0000 */
[----:B------:R-:W-:-:S09]  /*8380*/  MOV R221, UR40 ;  /* 0x0000002800dd7c02 */ /* 0x000fd20008000f00 */
[----:B------:R-:W-:Y:S01]  /*8390*/  UMOV UR40, UR16 ;  /* 0x0000001000287c82 */ /* 0x000fe20008000000 */
[----:B------:R-:W-:Y:S01]  /*83a0*/  UMOV UR16, UR20 ;  /* 0x0000001400107c82 */ /* 0x000fe20008000000 */
[----:B------:R-:W-:Y:S02]  /*83b0*/  WARPGROUP.DEPBAR.LE gsb0, 0x0 ;  /* 0x00008000000079c5 */ /* 0x000fe40000010000 */
[----:B------:R-:W-:-:S06]  /*83c0*/  WARPGROUP.ARRIVE ;  /* 0x00000000000079c5 */ /* 0x000fcc0000000000 */
[----:B------:R-:W-:Y:S01]  /*83d0*/  HGMMA.64x16x16.F32 R200, gdesc[UR16].tnspA.tnspB, R200, gsb0 ;  /* 0x6020000010c879f0 */ /* 0x000fe200080008c8 */
[----:B------:R-:W-:-:S05]  /*83e0*/  VIADD R10, R17, 0x2ed00 ;  /* 0x0002ed00110a7836 */ /* 0x000fca0000000000 */
[----:B------:R-:W-:-:S04]  /*83f0*/  SHF.R.U32.HI R10, RZ, 0x4, R10 ;  /* 0x00000004ff0a7819 */ /* 0x000fc8000001160a */
[----:B------:R-:W-:-:S04]  /*8400*/  LOP3.LUT R216, R10, 0x3fff, RZ, 0xc0, !PT ;  /* 0x00003fff0ad87812 */ /* 0x000fc800078ec0ff */
[----:B------:R-:W-:Y:S01]  /*8410*/  LOP3.LUT R217, R216, 0x400000, RZ, 0xfc, !PT ;  /* 0x00400000d8d97812 */ /* 0x000fe200078efcff */
[----:B------:R-:W-:Y:S02]  /*8420*/  WARPGROUP.DEPBAR.LE gsb0, 0x0 ;  /* 0x00008000000079c5 */ /* 0x000fe40000010000 */
[----:B------:R-:W-:Y:S01]  /*8430*/  @!PT LDS RZ, [RZ] ;  /* 0x00000000fffff984 */ /* 0x000fe20000000800 */
[----:B------:R-:W-:Y:S01]  /*8440*/  @!PT LDS RZ, [RZ] ;  /* 0x00000000fffff984 */ /* 0x000fe20000000800 */
[----:B------:R-:W-:Y:S01]  /*8450*/  @!PT LDS RZ, [RZ] ;  /* 0x00000000fffff984 */ /* 0x000fe20000000800 */
[----:B------:R-:W-:Y:S01]  /*8460*/  @!PT LDS RZ, [RZ] ;  /* 0x00000000fffff984 */ /* 0x000fe20000000800 */
[----:B------:R1:W-:Y:S06]  /*8470*/  MEMBAR.ALL.CTA ;  /* 0x0000000000007992 */ /* 0x0003ec0000008000 */
[----:B-1----:R-:W1:Y:S01]  /*8480*/  FENCE.VIEW.ASYNC.S ;  /* 0x00000000000073c6 */ /* 0x002e620000000000 */
[----:B------:R-:W-:Y:S01]  /*8490*/  R2UR UR24, R217 ;  /* 0x00000000d91872ca */ /* 0x000fe200000e0000 */
[----:B-1----:R-:W-:Y:S01]  /*84a0*/  BAR.SYNC.DEFER_BLOCKING 0x9, 0x100 ;  /* 0x0244000000007b1d */ /* 0x002fe20000010000 */
[----:B------:R-:W-:-:S02]  /*84b0*/  MOV R11, UR43 ;  /* 0x0000002b000b7c02 */ /* 0x000fc40008000f00 */
[----:B------:R-:W-:Y:S02]  /*84c0*/  MOV R222, UR42 ;  /* 0x0000002a00de7c02 */ /* 0x000fe40008000f00 */
[----:B------:R-:W-:Y:S01]  /*84d0*/  MOV R220, UR41 ;  /* 0x0000002900dc7c02 */ /* 0x000fe20008000f00 */
[----:B------:R-:W-:-:S06]  /*84e0*/  UMOV UR41, 0x40000040 ;  /* 0x4000004000297882 */ /* 0x000fcc0000000000 */
[----:B------:R-:W-:Y:S01]  /*84f0*/  UMOV UR42, UR24 ;  /* 0x00000018002a7c82 */ /* 0x000fe20008000000 */
[----:B------:R-:W-:Y:S01]  /*8500*/  UMOV UR43, 0x8 ;  /* 0x00000008002b7882 */ /* 0x000fe20000000000 */
[----:B--2---:R-:W-:-:S06]  /*8510*/  WARPGROUP.ARRIVE ;  /* 0x00000000000079c5 */ /* 0x004fcc0000000000 */
[----:B------:R-:W-:Y:S01]  /*8520*/  HGMMA.64x64x16.F32 R24, gdesc[UR40].tnspA, RZ, !UPT, gsb0 ;  /* 0x20e00000281879f0 */ /* 0x000fe2000c0008ff */
[----:B------:R-:W-:Y:S02]  /*8530*/  VIADD R4, R12, 0x80 ;  /* 0x000000800c047836 */ /* 0x000fe40000000000 */
[----:B------:R-:W-:-:S03]  /*8540*/  VIADD R5, R217, 0x80 ;  /* 0x00000080d9057836 */ /* 0x000fc60000000000 */
[----:B------:R-:W-:Y:S02]  /*8550*/  R2UR UR4, R4 ;  /* 0x00000000040472ca */ /* 0x000fe400000e0000 */
[----:B------:R-:W-:Y:S01]  /*8560*/  R2UR UR5, R5 ;  /* 0x00000000050572ca */ /* 0x000fe200000e0000 */
[----:B------:R-:W-:Y:S01]  /*8570*/  IMAD.U32 R18, RZ, RZ, UR42 ;  /* 0x0000002aff127e24 */ /* 0x000fe2000f8e00ff */
[----:B------:R-:W-:Y:S01]  /*8580*/  UMOV UR41, 0x40000040 ;  /* 0x4000004000297882 */ /* 0x000fe20000000000 */
[----:B------:R-:W-:Y:S01]  /*8590*/  IMAD.U32 R19, RZ, RZ, UR43 ;  /* 0x0000002bff137e24 */ /* 0x000fe2000f8e00ff */
[----:B------:R-:W-:-:S07]  /*85a0*/  UMOV UR43, 0x8 ;  /* 0x00000008002b7882 */ /* 0x000fce0000000000 */
[----:B------:R-:W-:Y:S02]  /*85b0*/  UMOV UR40, UR4 ;  /* 0x0000000400287c82 */ /* 0x000fe40008000000 */
[----:B------:R-:W-:Y:S01]  /*85c0*/  UMOV UR42, UR5 ;  /* 0x00000005002a7c82 */ /* 0x000fe20008000000 */
[----:B------:R-:W-:Y:S02]  /*85d0*/  WARPGROUP.DEPBAR.LE gsb0, 0x0 ;  /* 0x00008000000079c5 */ /* 0x000fe40000010000 */
[----:B------:R-:W-:-:S06]  /*85e0*/  WARPGROUP.ARRIVE ;  /* 0x00000000000079c5 */ /* 0x000fcc0000000000 */
[----:B------:R-:W-:Y:S01]  /*85f0*/  HGMMA.64x64x16.F32 R24, gdesc[UR40].tnspA, R24, gsb0 ;  /* 0x20e00000281879f0 */ /* 0x000fe20008000818 */
[----:B------:R-:W-:Y:S02]  /*8600*/  VIADD R4, R12, 0x100 ;  /* 0x000001000c047836 */ /* 0x000fe40000000000 */
[----:B------:R-:W-:-:S03]  /*8610*/  VIADD R5, R217, 0x100 ;  /* 0x00000100d9057836 */ /* 0x000fc60000000000 */
[----:B------:R-:W-:Y:S02]  /*8620*/  R2UR UR4, R4 ;  /* 0x00000000040472ca */ /* 0x000fe400000e0000 */
[----:B------:R-:W-:Y:S01]  /*8630*/  R2UR UR5, R5 ;  /* 0x00000000050572ca */ /* 0x000fe200000e0000 */
[----:B------:R-:W-:Y:S01]  /*8640*/  UMOV UR8, UR44 ;  /* 0x0000002c00087c82 */ /* 0x000fe20008000000 */
[----:B------:R-:W-:Y:S01]  /*8650*/  UMOV UR9, UR45 ;  /* 0x0000002d00097c82 */ /* 0x000fe20008000000 */
[----:B------:R-:W-:Y:S01]  /*8660*/  UMOV UR12, UR46 ;  /* 0x0000002e000c7c82 */ /* 0x000fe20008000000 */
[----:B------:R-:W-:Y:S01]  /*8670*/  UMOV UR13, UR47 ;  /* 0x0000002f000d7c82 */ /* 0x000fe20008000000 */
[----:B------:R-:W-:Y:S01]  /*8680*/  UMOV UR45, 0x40000040 ;  /* 0x40000040002d7882 */ /* 0x000fe20000000000 */
[----:B------:R-:W-:-:S05]  /*8690*/  UMOV UR47, 0x8 ;  /* 0x00000008002f7882 */ /* 0x000fca0000000000 */
[----:B------:R-:W-:Y:S02]  /*86a0*/  UMOV UR44, UR4 ;  /* 0x00000004002c7c82 */ /* 0x000fe40008000000 */
[----:B------:R-:W-:Y:S01]  /*86b0*/  UMOV UR46, UR5 ;  /* 0x00000005002e7c82 */ /* 0x000fe20008000000 */
[----:B------:R-:W-:Y:S02]  /*86c0*/  WARPGROUP.DEPBAR.LE gsb0, 0x0 ;  /* 0x00008000000079c5 */ /* 0x000fe40000010000 */
[----:B------:R-:W-:-:S06]  /*86d0*/  WARPGROUP.ARRIVE ;  /* 0x00000000000079c5 */ /* 0x000fcc0000000000 */
[----:B------:R-:W-:Y:S01]  /*86e0*/  HGMMA.64x64x16.F32 R24, gdesc[UR44].tnspA, R24, gsb0 ;  /* 0x20e000002c1879f0 */ /* 0x000fe20008000818 */
[----:B------:R-:W-:Y:S02]  /*86f0*/  VIADD R4, R12, 0x180 ;  /* 0x000001800c047836 */ /* 0x000fe40000000000 */
[----:B------:R-:W-:Y:S01]  /*8700*/  VIADD R5, R217, 0x180 ;  /* 0x00000180d9057836 */ /* 0x000fe20000000000 */
[----:B------:R-:W-:Y:S02]  /*8710*/  R2UR UR45, R218 ;  /* 0x00000000da2d72ca */ /* 0x000fe400000e0000 */
[----:B------:R-:W-:Y:S02]  /*8720*/  R2UR UR44, R219 ;  /* 0x00000000db2c72ca */ /* 0x000fe400000e0000 */
[----:B------:R-:W-:Y:S02]  /*8730*/  R2UR UR4, R4 ;  /* 0x00000000040472ca */ /* 0x000fe400000e0000 */
[----:B------:R-:W-:Y:S01]  /*8740*/  R2UR UR5, R5 ;  /* 0x00000000050572ca */ /* 0x000fe200000e0000 */
[----:B------:R-:W-:Y:S01]  /*8750*/  IMAD.U32 R15, RZ, RZ, UR43 ;  /* 0x0000002bff0f7e24 */ /* 0x000fe2000f8e00ff */
[----:B------:R-:W-:Y:S01]  /*8760*/  R2UR UR43, R11 ;  /* 0x000000000b2b72ca */ /* 0x000fe200000e0000 */
[----:B------:R-:W-:Y:S01]  /*8770*/  UMOV UR28, UR52 ;  /* 0x00000034001c7c82 */ /* 0x000fe20008000000 */
[----:B------:R-:W-:Y:S01]  /*8780*/  UMOV UR29, UR53 ;  /* 0x00000035001d7c82 */ /* 0x000fe20008000000 */
[----:B------:R-:W-:-:S02]  /*8790*/  IMAD.U32 R10, RZ, RZ, UR46 ;  /* 0x0000002eff0a7e24 */ /* 0x000fc4000f8e00ff */
[----:B------:R-:W-:Y:S01]  /*87a0*/  IMAD.U32 R11, RZ, RZ, UR47 ;  /* 0x0000002fff0b7e24 */ /* 0x000fe2000f8e00ff */
[----:B------:R-:W-:Y:S01]  /*87b0*/  UMOV UR53, UR45 ;  /* 0x0000002d00357c82 */ /* 0x000fe20008000000 */
[----:B------:R-:W-:Y:S01]  /*87c0*/  UMOV UR52, UR44 ;  /* 0x0000002c00347c82 */ /* 0x000fe20008000000 */
[----:B------:R-:W-:Y:S01]  /*87d0*/  UMOV UR45, 0x40000040 ;  /* 0x40000040002d7882 */ /* 0x000fe20000000000 */
[----:B------:R-:W-:Y:S01]  /*87e0*/  UMOV UR44, UR4 ;  /* 0x00000004002c7c82 */ /* 0x000fe20008000000 */
[----:B------:R-:W-:Y:S01]  /*87f0*/  UMOV UR47, 0x8 ;  /* 0x00000008002f7882 */ /* 0x000fe20000000000 */
[----:B------:R-:W-:Y:S01]  /*8800*/  UMOV UR46, UR5 ;  /* 0x00000005002e7c82 */ /* 0x000fe20008000000 */
[----:B------:R-:W-:Y:S02]  /*8810*/  WARPGROUP.DEPBAR.LE gsb0, 0x0 ;  /* 0x00008000000079c5 */ /* 0x000fe40000010000 */
[----:B------:R-:W-:-:S06]  /*8820*/  WARPGROUP.ARRIVE ;  /* 0x00000000000079c5 */ /* 0x000fcc0000000000 */
[----:B------:R-:W-:Y:S01]  /*8830*/  HGMMA.64x64x16.F32 R24, gdesc[UR44].tnspA, R24, gsb0 ;  /* 0x20e000002c1879f0 */ /* 0x000fe20008000818 */
[----:B------:R-:W-:Y:S01]  /*8840*/  R2UR UR44, R6 ;  /* 0x00000000062c72ca */ /* 0x000fe200000e0000 */
[----:B------:R-:W-:Y:S02]  /*8850*/  VIADD R6, R12, 0x200 ;  /* 0x000002000c067836 */ /* 0x000fe40000000000 */
[----:B------:R-:W-:Y:S01]  /*8860*/  VIADD R217, R217, 0x200 ;  /* 0x00000200d9d97836 */ /* 0x000fe20000000000 */
[----:B------:R-:W-:Y:S01]  /*8870*/  R2UR UR41, R220 ;  /* 0x00000000dc2972ca */ /* 0x000fe200000e0000 */
[----:B------:R-:W-:Y:S01]  /*8880*/  IMAD.U32 R14, RZ, RZ, UR42 ;  /* 0x0000002aff0e7e24 */ /* 0x000fe2000f8e00ff */
[----:B------:R-:W-:Y:S02]  /*8890*/  R2UR UR42, R222 ;  /* 0x00000000de2a72ca */ /* 0x000fe400000e0000 */
[----:B------:R-:W-:Y:S02]  /*88a0*/  R2UR UR40, R221 ;  /* 0x00000000dd2872ca */ /* 0x000fe400000e0000 */
[----:B------:R-:W-:-:S02]  /*88b0*/  R2UR UR4, R6 ;  /* 0x00000000060472ca */ /* 0x000fc400000e0000 */
[----:B------:R-:W-:Y:S01]  /*88c0*/  R2UR UR5, R217 ;  /* 0x00000000d90572ca */ /* 0x000fe200000e0000 */
[----:B------:R-:W-:Y:S01]  /*88d0*/  UMOV UR33, UR43 ;  /* 0x0000002b00217c82 */ /* 0x000fe20008000000 */
[----:B------:R-:W-:-:S03]  /*88e0*/  UMOV UR43, 0x8 ;  /* 0x00000008002b7882 */ /* 0x000fc60000000000 */
[----:B------:R-:W-:Y:S01]  /*88f0*/  UMOV UR37, UR41 ;  /* 0x0000002900257c82 */ /* 0x000fe20008000000 */
[----:B------:R-:W-:Y:S01]  /*8900*/  UMOV UR41, 0x40000040 ;  /* 0x4000004000297882 */ /* 0x000fe20000000000 */
[----:B------:R-:W-:Y:S02]  /*8910*/  UMOV UR32, UR42 ;  /* 0x0000002a00207c82 */ /* 0x000fe40008000000 */
[----:B------:R-:W-:Y:S02]  /*8920*/  UMOV UR36, UR40 ;  /* 0x0000002800247c82 */ /* 0x000fe40008000000 */
[----:B------:R-:W-:Y:S02]  /*8930*/  UMOV UR40, UR4 ;  /* 0x0000000400287c82 */ /* 0x000fe40008000000 */
[----:B------:R-:W-:Y:S01]  /*8940*/  UMOV UR42, UR5 ;  /* 0x00000005002a7c82 */ /* 0x000fe20008000000 */
[----:B------:R-:W-:Y:S01]  /*8950*/  IMAD.U32 R4, RZ, RZ, UR46 ;  /* 0x0000002eff047e24 */ /* 0x000fe2000f8e00ff */
[----:B------:R-:W-:-:S02]  /*8960*/  WARPGROUP.DEPBAR.LE gsb0, 0x0 ;  /* 0x00008000000079c5 */ /* 0x000fc40000010000 */
[----:B------:R-:W-:Y:S01]  /*8970*/  WARPGROUP.ARRIVE ;  /* 0x00000000000079c5 */ /* 0x000fe20000000000 */
[----:B------:R-:W-:Y:S01]  /*8980*/  UMOV UR48, UR56 ;  /* 0x0000003800307c82 */ /* 0x000fe20008000000 */
[----:B------:R-:W-:Y:S01]  /*8990*/  UMOV UR49, UR57 ;  /* 0x0000003900317c82 */ /* 0x000fe20008000000 */
[----:B------:R-:W-:Y:S01]  /*89a0*/  UMOV UR21, 0x40000040 ;  /* 0x4000004000157882 */ /* 0x000fe20000000000 */
[----:B------:R-:W-:Y:S01]  /*89b0*/  IMAD.U32 R5, RZ, RZ, UR47 ;  /* 0x0000002fff057e24 */ /* 0x000fe2000f8e00ff */
[----:B------:R-:W-:Y:S01]  /*89c0*/  ULDC.64 UR4, c[0x0][0x2c0] ;  /* 0x0000b00000047ab9 */ /* 0x000fe20000000a00 */
[----:B------:R-:W-:Y:S01]  /*89d0*/  HGMMA.64x64x16.F32 R24, gdesc[UR40].tnspA, R24, gsb0 ;  /* 0x20e00000281879f0 */ /* 0x000fe20008000818 */
[----:B------:R-:W-:Y:S01]  /*89e0*/  R2UR UR46, R8 ;  /* 0x00000000082e72ca */ /* 0x000fe200000e0000 */
[----:B------:R-:W-:-:S05]  /*89f0*/  VIADD R8, R23, 0x400 ;  /* 0x0000040017087836 */ /* 0x000fca0000000000 */
[----:B------:R-:W-:Y:S01]  /*8a00*/  R2UR UR56, R8 ;  /* 0x00000000083872ca */ /* 0x000fe200000e0000 */
[----:B------:R-:W-:Y:S01]  /*8a10*/  UMOV UR57, 0x40000040 ;  /* 0x4000004000397882 */ /* 0x000fe20000000000 */
[----:B------:R-:W-:Y:S02]  /*8a20*/  WARPGROUP.DEPBAR.LE gsb0, 0x0 ;  /* 0x00008000000079c5 */ /* 0x000fe40000010000 */
[----:B------:R-:W-:-:S09]  /*8a30*/  WARPGROUP.ARRIVE ;  /* 0x00000000000079c5 */ /* 0x000fd20000000000 */
        /* <DEDUP_REMOVED lines=18> */
[----:B------:R-:W-:Y:S01]  /*8b60*/  VIADD R8, R23, 0x480 ;  /* 0x0000048017087836 */ /* 0x000fe20000000000 */
[----:B------:R-:W-:Y:S02]  /*8b70*/  WARPGROUP.DEPBAR.LE gsb0, 0x0 ;  /* 0x00008000000079c5 */ /* 0x000fe40000010000 */
[----:B------:R-:W-:-:S06]  /*8b80*/  WARPGROUP.ARRIVE ;  /* 0x00000000000079c5 */ /* 0x000fcc0000000000 */
[----:B------:R-:W-:Y:S01]  /*8b90*/  HGMMA.64x16x16.F32 R208, gdesc[UR56].tnspA.tnspB, R208, gsb0 ;  /* 0x6020000038d079f0 */ /* 0x000fe200080008d0 */
        /* <DEDUP_REMOVED lines=53> */
[----:B------:R-:W-:Y:S02]  /*8ef0*/  R2UR UR20, R23 ;  /* 0x00000000171472ca */ /* 0x000fe400000e0000 */
[----:B------:R-:W-:Y:S02]  /*8f00*/  WARPGROUP.DEPBAR.LE gsb0, 0x0 ;  /* 0x00008000000079c5 */ /* 0x000fe40000010000 */
[----:B------:R-:W-:-:S09]  /*8f10*/  WARPGROUP.ARRIVE ;  /* 0x00000000000079c5 */ /* 0x000fd20000000000 */
[----:B------:R-:W-:Y:S01]  /*8f20*/  HGMMA.64x16x16.F32 R144, gdesc[UR20].tnspA.tnspB, R144, gsb0 ;  /* 0x60200000149079f0 */ /* 0x000fe20008000890 */
[----:B------:R-:W-:Y:S01]  /*8f30*/  UMOV UR8, UR20 ;  /* 0x0000001400087c82 */ /* 0x000fe20008000000 */
[----:B------:R-:W-:Y:S01]  /*8f40*/  UMOV UR9, UR21 ;  /* 0x0000001500097c82 */ /* 0x000fe20008000000 */
[----:B------:R-:W-:Y:S01]  /*8f50*/  IMAD.SHL.U32 R8, R3, 0x4000, RZ ;  /* 0x0000400003087824 */ /* 0x000fe200078e00ff */
[----:B------:R-:W-:Y:S02]  /*8f60*/  WARPGROUP.DEPBAR.LE gsb0, 0x0 ;  /* 0x00008000000079c5 */ /* 0x000fe40000010000 */
[----:B------:R-:W-:-:S06]  /*8f70*/  WARPGROUP.ARRIVE ;  /* 0x00000000000079c5 */ /* 0x000fcc0000000000 */
[----:B------:R-:W-:Y:S01]  /*8f80*/  HGMMA.64x16x16.F32 R160, gdesc[UR8].tnspA.tnspB, R160, gsb0 ;  /* 0x6020000008a079f0 */ /* 0x000fe200080008a0 */
[----:B------:R-:W-:Y:S02]  /*8f90*/  R2UR UR47, R9 ;  /* 0x00000000092f72ca */ /* 0x000fe400000e0000 */
[----:B---3--:R-:W-:-:S04]  /*8fa0*/  IADD3 R9, P1, R8, R224, RZ ;  /* 0x000000e008097210 */ /* 0x008fc80007f3e0ff */
[----:B----4-:R-:W-:Y:S02]  /*8fb0*/  LEA.HI.X.SX32 R20, R8, R223, 0x1, P1 ;  /* 0x000000df08147211 */ /* 0x010fe400008f0eff */
[----:B------:R-:W-:Y:S01]  /*8fc0*/  LEA R8, P1, R9, UR4, 0x2 ;  /* 0x0000000409087c11 */ /* 0x000fe2000f8210ff */
[----:B------:R-:W-:-:S03]  /*8fd0*/  UMOV UR4, UR20 ;  /* 0x0000001400047c82 */ /* 0x000fc60008000000 */
[----:B------:R-:W-:Y:S01]  /*8fe0*/  LEA.HI.X R9, R9, UR5, R20, 0x2, P1 ;  /* 0x0000000509097c11 */ /* 0x000fe200088f1414 */
[----:B------:R-:W-:Y:S01]  /*8ff0*/  UMOV UR5, UR21 ;  /* 0x0000001500057c82 */ /* 0x000fe20008000000 */
[----:B------:R-:W-:Y:S01]  /*9000*/  UMOV UR12, UR20 ;  /* 0x00000014000c7c82 */ /* 0x000fe20008000000 */
[----:B------:R-:W-:Y:S01]  /*9010*/  UMOV UR13, UR21 ;  /* 0x00000015000d7c82 */ /* 0x000fe20008000000 */
[----:B------:R-:W-:Y:S01]  /*9020*/  UMOV UR16, UR20 ;  /* 0x0000001400107c82 */ /* 0x000fe20008000000 */
[----:B------:R-:W-:Y:S01]  /*9030*/  UMOV UR17, UR21 ;  /* 0x0000001500117c82 */ /* 0x000fe20008000000 */
[----:B------:R-:W-:Y:S01]  /*9040*/  VIADD R22, R22, 0xffff0000 ;  /* 0xffff000016167836 */ /* 0x000fe20000000000 */
[----:B------:R-:W-:Y:S01]  /*9050*/  R2UR UR45, R7 ;  /* 0x00000000072d72ca */ /* 0x000fe200000e0000 */
[----:B------:R-:W-:Y:S02]  /*9060*/  WARPGROUP.DEPBAR.LE gsb0, 0x0 ;  /* 0x00008000000079c5 */ /* 0x000fe40000010000 */
[----:B------:R-:W-:Y:S01]  /*9070*/  WARPGROUP.ARRIVE ;  /* 0x00000000000079c5 */ /* 0x000fe20000000000 */
[----:B------:R1:W-:Y:S01]  /*9080*/  REDG.E.ADD.F32x4.FTZ.RN.STRONG.GPU desc[UR46][R8.64], R24 ;  /* 0x00000018080079a6 */ /* 0x0003e2000c10f7ae */
[----:B------:R-:W-:Y:S01]  /*9090*/  SHF.R.U32.HI R22, RZ, 0x4, R22 ;  /* 0x00000004ff167819 */ /* 0x000fe20000011616 */
[----:B------:R-:W-:-:S03]  /*90a0*/  IMAD.U32 R7, RZ, RZ, UR43 ;  /* 0x0000002bff077e24 */ /* 0x000fc6000f8e00ff */
[----:B------:R-:W-:Y:S01]  /*90b0*/  HGMMA.64x16x16.F32 R176, gdesc[UR4].tnspA.tnspB, R176, gsb0 ;  /* 0x6020000004b079f0 */ /* 0x000fe200080008b0 */
        /* <DEDUP_REMOVED lines=12> */
[----:B-1----:R-:W-:Y:S01]  /*9180*/  LOP3.LUT R24, R216, 0x80000, RZ, 0xfc, !PT ;  /* 0x00080000d8187812 */ /* 0x002fe200078efcff */
[----:B------:R1:W-:Y:S01]  /*9190*/  REDG.E.ADD.F32x4.FTZ.RN.STRONG.GPU desc[UR46][R8.64+0x800], R28 ;  /* 0x0008001c080079a6 */ /* 0x0003e2000c10f7ae */
[----:B------:R-:W-:-:S02]  /*91a0*/  WARPGROUP.DEPBAR.LE gsb0, 0x0 ;  /* 0x00008000000079c5 */ /* 0x000fc40000010000 */
[----:B------:R-:W-:Y:S01]  /*91b0*/  WARPGROUP.ARRIVE ;  /* 0x00000000000079c5 */ /* 0x000fe20000000000 */
[----:B------:R-:W-:Y:S02]  /*91c0*/  R2UR UR43, R21 ;  /* 0x00000000152b72ca */ /* 0x000fe400000e0000 */
[C---:B------:R-:W-:Y:S01]  /*91d0*/  R2UR UR54, R24.reuse ;  /* 0x00000000183672ca */ /* 0x040fe200000e0000 */
[----:B------:R-:W-:Y:S01]  /*91e0*/  VIADD R20, R24, 0x80 ;  /* 0x0000008018147836 */ /* 0x000fe20000000000 */
[----:B------:R-:W-:Y:S01]  /*91f0*/  UMOV UR57, UR53 ;  /* 0x0000003500397c82 */ /* 0x000fe20008000000 */
[----:B------:R-:W-:Y:S01]  /*9200*/  HGMMA.64x16x16.F32 R192, gdesc[UR12].tnspA.tnspB, R192, gsb0 ;  /* 0x602000000cc079f0 */ /* 0x000fe200080008c0 */
[----:B------:R-:W-:Y:S01]  /*9210*/  LOP3.LUT R21, R22, 0x3fff, RZ, 0xc0, !PT ;  /* 0x00003fff16157812 */ /* 0x000fe200078ec0ff */
[----:B------:R-:W-:Y:S01]  /*9220*/  UMOV UR9, UR53 ;  /* 0x0000003500097c82 */ /* 0x000fe20008000000 */
[C---:B------:R-:W-:Y:S02]  /*9230*/  VIADD R25, R24.reuse, 0x200 ;  /* 0x0000020018197836 */ /* 0x040fe40000000000 */
[----:B------:R-:W-:Y:S01]  /*9240*/  IMAD.U32 R217, RZ, RZ, UR11 ;  /* 0x0000000bffd97e24 */ /* 0x000fe2000f8e00ff */
[----:B------:R-:W-:Y:S01]  /*9250*/  UMOV UR37, UR25 ;  /* 0x0000001900257c82 */ /* 0x000fe20008000000 */
[----:B------:R-:W-:Y:S01]  /*9260*/  VIADD R26, R24, 0x10 ;  /* 0x00000010181a7836 */ /* 0x000fe20000000000 */
[----:B------:R-:W-:Y:S01]  /*9270*/  UMOV UR33, UR25 ;  /* 0x0000001900217c82 */ /* 0x000fe20008000000 */
[----:B------:R-:W-:Y:S01]  /*9280*/  UMOV UR29, UR25 ;  /* 0x00000019001d7c82 */ /* 0x000fe20008000000 */
[----:B------:R-:W-:Y:S01]  /*9290*/  UMOV UR7, 0x40 ;  /* 0x0000004000077882 */ /* 0x000fe20000000000 */
[----:B------:R1:W-:Y:S01]  /*92a0*/  REDG.E.ADD.F32x4.FTZ.RN.STRONG.GPU desc[UR46][R8.64+0x1000], R32 ;  /* 0x00100020080079a6 */ /* 0x0003e2000c10f7ae */
[----:B------:R-:W-:-:S02]  /*92b0*/  WARPGROUP.DEPBAR.LE gsb0, 0x0 ;  /* 0x00008000000079c5 */ /* 0x000fc40000010000 */
[----:B------:R-:W-:Y:S01]  /*92c0*/  WARPGROUP.ARRIVE ;  /* 0x00000000000079c5 */ /* 0x000fe20000000000 */
[----:B------:R-:W-:Y:S01]  /*92d0*/  IMAD R236, R2, 0x800, R21 ;  /* 0x0000080002ec7824 */ /* 0x000fe200078e0215 */
[----:B------:R-:W-:Y:S01]  /*92e0*/  R2UR UR24, R20 ;  /* 0x00000000141872ca */ /* 0x000fe200000e0000 */
[----:B------:R-:W-:Y:S01]  /*92f0*/  UMOV UR13, UR53 ;  /* 0x00000035000d7c82 */ /* 0x000fe20008000000 */
[----:B------:R-:W-:Y:S01]  /*9300*/  UMOV UR15, 0x40 ;  /* 0x00000040000f7882 */ /* 0x000fe20000000000 */
[----:B------:R-:W-:Y:S01]  /*9310*/  R2UR UR50, R26 ;  /* 0x000000001a3272ca */ /* 0x000fe200000e0000 */
[----:B------:R-:W-:Y:S01]  /*9320*/  HGMMA.64x16x16.F32 R208, gdesc[UR16].tnspA.tnspB, R208, gsb0 ;  /* 0x6020000010d079f0 */ /* 0x000fe200080008d0 */
[----:B------:R-:W-:Y:S01]  /*9330*/  R2UR UR52, R236 ;  /* 0x00000000ec3472ca */ /* 0x000fe200000e0000 */
[----:B------:R1:W-:Y:S07]  /*9340*/  REDG.E.ADD.F32x4.FTZ.RN.STRONG.GPU desc[UR46][R8.64+0x1800], R36 ;  /* 0x00180024080079a6 */ /* 0x0003ee000c10f7ae */
[----:B------:R-:W-:Y:S01]  /*9350*/  UMOV UR58, UR24 ;  /* 0x00000018003a7c82 */ /* 0x000fe20008000000 */
[----:B------:R-:W-:-:S02]  /*9360*/  VIADD R20, R24, 0x100 ;  /* 0x0000010018147836 */ /* 0x000fc40000000000 */
[----:B------:R-:W-:Y:S01]  /*9370*/  VIADD R26, R24, 0x90 ;  /* 0x00000090181a7836 */ /* 0x000fe20000000000 */
[----:B------:R-:W-:Y:S01]  /*9380*/  UMOV UR19, 0x40 ;  /* 0x0000004000137882 */ /* 0x000fe20000000000 */
[----:B------:R-:W-:Y:S02]  /*9390*/  WARPGROUP.DEPBAR.LE gsb0, 0x0 ;  /* 0x00008000000079c5 */ /* 0x000fe40000010000 */
[----:B------:R-:W-:Y:S01]  /*93a0*/  WARPGROUP.ARRIVE ;  /* 0x00000000000079c5 */ /* 0x000fe20000000000 */
[----:B------:R-:W-:Y:S01]  /*93b0*/  UMOV UR56, UR52 ;  /* 0x0000003400387c82 */ /* 0x000fe20008000000 */
[----:B------:R-:W-:Y:S01]  /*93c0*/  UMOV UR12, UR52 ;  /* 0x00000034000c7c82 */ /* 0x000fe20008000000 */
[----:B------:R-:W-:Y:S01]  /*93d0*/  IMAD.U32 R23, RZ, RZ, UR15 ;  /* 0x0000000fff177e24 */ /* 0x000fe2000f8e00ff */
[----:B------:R1:W-:Y:S02]  /*93e0*/  REDG.E.ADD.F32x4.FTZ.RN.STRONG.GPU desc[UR46][R8.64+0x2000], R40 ;  /* 0x00200028080079a6 */ /* 0x0003e4000c10f7ae */
[----:B------:R-:W-:Y:S01]  /*93f0*/  HGMMA.64x16x16.F32 R56, gdesc[UR52].tnspA.tnspB, R56, gsb0 ;  /* 0x60200000343879f0 */ /* 0x000fe20008000838 */
[----:B------:R-:W-:Y:S01]  /*9400*/  R2UR UR8, R20 ;  /* 0x00000000140872ca */ /* 0x000fe200000e0000 */
[----:B------:R1:W-:Y:S01]  /*9410*/  REDG.E.ADD.F32x4.FTZ.RN.STRONG.GPU desc[UR46][R8.64+0x2800], R44 ;  /* 0x0028002c080079a6 */ /* 0x0003e2000c10f7ae */
[----:B------:R-:W-:-:S02]  /*9420*/  WARPGROUP.DEPBAR.LE gsb0, 0x0 ;  /* 0x00008000000079c5 */ /* 0x000fc40000010000 */
[----:B------:R-:W-:-:S09]  /*9430*/  WARPGROUP.ARRIVE ;  /* 0x00000000000079c5 */ /* 0x000fd20000000000 */
[----:B------:R-:W-:Y:S01]  /*9440*/  UMOV UR14, UR8 ;  /* 0x00000008000e7c82 */ /* 0x000fe20008000000 */
[----:B------:R-:W-:Y:S01]  /*9450*/  VIADD R20, R24, 0x180 ;  /* 0x0000018018147836 */ /* 0x000fe20000000000 */
[----:B------:R1:W-:Y:S01]  /*9460*/  REDG.E.ADD.F32x4.FTZ.RN.STRONG.GPU desc[UR46][R8.64+0x3000], R48 ;  /* 0x00300030080079a6 */ /* 0x0003e2000c10f7ae */
[----:B------:R-:W-:Y:S03]  /*9470*/  HGMMA.64x16x16.F32 R64, gdesc[UR56].tnspA.tnspB, R64, gsb0 ;  /* 0x60200000384079f0 */ /* 0x000fe60008000840 */
[----:B------:R-:W-:Y:S01]  /*9480*/  R2UR UR4, R20 ;  /* 0x00000000140472ca */ /* 0x000fe200000e0000 */
[----:B------:R-:W-:Y:S01]  /*9490*/  UMOV UR8, UR52 ;  /* 0x0000003400087c82 */ /* 0x000fe20008000000 */
[----:B------:R-:W-:Y:S01]  /*94a0*/  IMAD.U32 R22, RZ, RZ, UR14 ;  /* 0x0000000eff167e24 */ /* 0x000fe2000f8e00ff */
[----:B------:R1:W-:Y:S01]  /*94b0*/  REDG.E.ADD.F32x4.FTZ.RN.STRONG.GPU desc[UR46][R8.64+0x3800], R52 ;  /* 0x00380034080079a6 */ /* 0x0003e2000c10f7ae */
[----:B------:R-:W-:-:S02]  /*94c0*/  WARPGROUP.DEPBAR.LE gsb0, 0x0 ;  /* 0x00008000000079c5 */ /* 0x000fc40000010000 */
[----:B------:R-:W-:-:S06]  /*94d0*/  WARPGROUP.ARRIVE ;  /* 0x00000000000079c5 */ /* 0x000fcc0000000000 */
[----:B------:R-:W-:Y:S01]  /*94e0*/  HGMMA.64x16x16.F32 R72, gdesc[UR12].tnspA.tnspB, R72, gsb0 ;  /* 0x602000000c4879f0 */ /* 0x000fe20008000848 */
[----:B------:R-:W-:Y:S02]  /*94f0*/  UMOV UR10, UR4 ;  /* 0x00000004000a7c82 */ /* 0x000fe40008000000 */
[----:B------:R-:W-:Y:S02]  /*9500*/  WARPGROUP.DEPBAR.LE gsb0, 0x0 ;  /* 0x00008000000079c5 */ /* 0x000fe40000010000 */
[----:B------:R-:W-:-:S06]  /*9510*/  WARPGROUP.ARRIVE ;  /* 0x00000000000079c5 */ /* 0x000fcc0000000000 */
[----:B------:R-:W-:Y:S01]  /*9520*/  HGMMA.64x16x16.F32 R80, gdesc[UR8].tnspA.tnspB, R80, gsb0 ;  /* 0x60200000085079f0 */ /* 0x000fe20008000850 */
[----:B------:R-:W-:Y:S01]  /*9530*/  R2UR UR4, R25 ;  /* 0x00000000190472ca */ /* 0x000fe200000e0000 */
[----:B------:R-:W-:Y:S01]  /*9540*/  IMAD.U32 R216, RZ, RZ, UR10 ;  /* 0x0000000affd87e24 */ /* 0x000fe2000f8e00ff */
[----:B------:R-:W-:Y:S01]  /*9550*/  UMOV UR8, UR52 ;  /* 0x0000003400087c82 */ /* 0x000fe20008000000 */
[----:B------:R-:W-:Y:S01]  /*9560*/  UMOV UR9, UR53 ;  /* 0x0000003500097c82 */ /* 0x000fe20008000000 */
[----:B------:R-:W-:-:S09]  /*9570*/  UMOV UR11, 0x40 ;  /* 0x00000040000b7882 */ /* 0x000fd20000000000 */
[----:B------:R-:W-:Y:S01]  /*9580*/  UMOV UR10, UR4 ;  /* 0x00000004000a7c82 */ /* 0x000fe20008000000 */
[----:B------:R-:W-:Y:S02]  /*9590*/  WARPGROUP.DEPBAR.LE gsb0, 0x0 ;  /* 0x00008000000079c5 */ /* 0x000fe40000010000 */
[----:B------:R-:W-:-:S06]  /*95a0*/  WARPGROUP.ARRIVE ;  /* 0x00000000000079c5 */ /* 0x000fcc0000000000 */
[----:B------:R-:W-:Y:S01]  /*95b0*/  HGMMA.64x16x16.F32 R88, gdesc[UR8].tnspA.tnspB, R88, gsb0 ;  /* 0x60200000085879f0 */ /* 0x000fe20008000858 */
[----:B------:R-:W-:-:S05]  /*95c0*/  VIADD R25, R236, 0x80 ;  /* 0x00000080ec197836 */ /* 0x000fca0000000000 */
[----:B------:R-:W-:Y:S01]  /*95d0*/  R2UR UR48, R25 ;  /* 0x00000000193072ca */ /* 0x000fe200000e0000 */
[----:B------:R-:W-:Y:S02]  /*95e0*/  WARPGROUP.DEPBAR.LE gsb0, 0x0 ;  /* 0x00008000000079c5 */ /* 0x000fe40000010000 */
[----:B------:R-:W-:-:S10]  /*95f0*/  WARPGROUP.ARRIVE ;  /* 0x00000000000079c5 */ /* 0x000fd40000000000 */
        /* <DEDUP_REMOVED lines=84> */
[----:B------:R-:W-:Y:S01]  /*9b40*/  UMOV UR5, 0x40000040 ;  /* 0x4000004000057882 */ /* 0x000fe20000000000 */
[----:B------:R-:W-:Y:S02]  /*9b50*/  WARPGROUP.DEPBAR.LE gsb0, 0x0 ;  /* 0x00008000000079c5 */ /* 0x000fe40000010000 */
[----:B------:R-:W-:-:S09]  /*9b60*/  WARPGROUP.ARRIVE ;  /* 0x00000000000079c5 */ /* 0x000fd20000000000 */
        /* <DEDUP_REMOVED lines=34> */
[----:B------:R-:W-:Y:S02]  /*9d90*/  IMAD.U32 R20, RZ, RZ, UR58 ;  /* 0x0000003aff147e24 */ /* 0x000fe4000f8e00ff */
[----:B------:R-:W-:Y:S01]  /*9da0*/  IMAD.U32 R21, RZ, RZ, UR59 ;  /* 0x0000003bff157e24 */ /* 0x000fe2000f8e00ff */
[----:B------:R-:W-:Y:S02]  /*9db0*/  WARPGROUP.DEPBAR.LE gsb0, 0x0 ;  /* 0x00008000000079c5 */ /* 0x000fe40000010000 */
[----:B-1----:R-:W-:Y:S05]  /*9dc0*/  @!P0 BRA `(.L_x_708) ;  /* 0x0000000000048947 */ /* 0x002fea0003800000 */
[----:B------:R-:W-:Y:S01]  /*9dd0*/  BPT.TRAP 0x1 ;  /* 0x000000040000795c */ /* 0x000fe20000300000 */
.L_x_708:
        /* <DEDUP_REMOVED lines=22> */
[C---:B------:R-:W-:Y:S01]  /*9f40*/  VIADD R10, R12.reuse, 0x680 ;  /* 0x000006800c0a7836 */ /* 0x040fe20000000000 */
        /* <DEDUP_REMOVED lines=23> */
[----:B-----5:R-:W-:Y:S01]  /*a0c0*/  WARPGROUP.ARRIVE ;  /* 0x00000000000079c5 */ /* 0x020fe20000000000 */
        /* <DEDUP_REMOVED lines=14> */
[----:B------:R1:W-:Y:S01]  /*a1b0*/  REDG.E.ADD.F32x4.FTZ.RN.STRONG.GPU desc[UR46][R8.64+0x4800], R28 ;  /* 0x0048001c080079a6 */ /* 0x0003e2000c10f7ae */
[----:B------:R-:W-:Y:S02]  /*a1c0*/  WARPGROUP.DEPBAR.LE gsb0, 0x0 ;  /* 0x00008000000079c5 */ /* 0x000fe40000010000 */
[----:B------:R-:W-:Y:S01]  /*a1d0*/  WARPGROUP.ARRIVE ;  /* 0x00000000000079c5 */ /* 0x000fe20000000000 */
[----:B------:R-:W-:Y:S01]  /*a1e0*/  VIADD R4, R236, 0x500 ;  /* 0x00000500ec047836 */ /* 0x000fe20000000000 */
        /* <DEDUP_REMOVED lines=17> */
[----:B------:R-:W-:Y:S02]  /*a300*/  UMOV UR32, UR24 ;  /* 0x0000001800207c82 */ /* 0x000fe40008000000 */
        /* <DEDUP_REMOVED lines=74> */
.L_x_709:
[----:B------:R-:W-:Y:S01]  /*a7b0*/  VIADD R3, R3, 0x1 ;  /* 0x0000000103037836 */ /* 0x000fe20000000000 */
[----:B------:R-:W-:Y:S01]  /*a7c0*/  LOP3.LUT R230, R230, 0x1, RZ, 0x3c, !PT ;  /* 0x00000001e6e67812 */ /* 0x000fe200078e3cff */
        /* <DEDUP_REMOVED lines=92> */
.L_x_697:
        /* <DEDUP_REMOVED lines=23> */
.L_x_712:
        /* <DEDUP_REMOVED lines=20> */
.L_x_713:
        /* <DEDUP_REMOVED lines=18> */
.L_x_714:
        /* <DEDUP_REMOVED lines=18> */
.L_x_715:
        /* <DEDUP_REMOVED lines=138> */
[----:B------:R-:W-:Y:S01]  /*bb20*/  ULDC.64 UR6, c[0x0][0x198] ;  /* 0x0000660000067ab9 */ /* 0x000fe20000000a00 */
[----:B------:R-:W-:Y:S02]  /*bb30*/  UIADD3 UR40, UR37, 0xa000, URZ ;  /* 0x0000a00025287890 */ /* 0x000fe4000fffe03f */
[----:B------:R-:W-:Y:S02]  /*bb40*/  UIADD3 UR4, UP0, UR6, 0x770, URZ ;  /* 0x0000077006047890 */ /* 0x000fe4000ff1e03f */
[----:B------:R-:W-:Y:S02]  /*bb50*/  UIMAD UR42, UR45, 0x50, URZ ;  /* 0x000000502d2a78a4 */ /* 0x000fe4000f8e023f */
[----:B------:R-:W-:Y:S02]  /*bb60*/  UIADD3.X UR5, URZ, UR7, URZ, UP0, !UPT ;  /* 0x000000073f057290 */ /* 0x000fe400087fe43f */
[----:B------:R-:W-:Y:S02]  /*bb70*/  UIADD3 UR32, UR37, 0xc800, URZ ;  /* 0x0000c80025207890 */ /* 0x000fe4000fffe03f */
[----:B------:R-:W-:-:S02]  /*bb80*/  UIADD3 UR16, UR37, 0xf000, URZ ;  /* 0x0000f00025107890 */ /* 0x000fc4000fffe03f */
[----:B------:R-:W-:Y:S02]  /*bb90*/  UIADD3 UR8, UR37, 0x11800, URZ ;  /* 0x0001180025087890 */ /* 0x000fe4000fffe03f */
[----:B------:R-:W-:Y:S01]  /*bba0*/  UIADD3 UR6, UP0, UR6, 0x670, URZ ;  /* 0x0000067006067890 */ /* 0x000fe2000ff1e03f */
[----:B------:R-:W-:Y:S01]  /*bbb0*/  UMOV UR41, URZ ;  /* 0x0000003f00297c82 */ /* 0x000fe20008000000 */
[----:B------:R-:W-:Y:S01]  /*bbc0*/  UMOV UR33, 0x40 ;  /* 0x0000004000217882 */ /* 0x000fe20000000000 */
[----:B------:R-:W-:Y:S01]  /*bbd0*/  UMOV UR35, UR43 ;  /* 0x0000002b00237c82 */ /* 0x000fe20008000000 */
[----:B------:R-:W-:Y:S01]  /*bbe0*/  UMOV UR36, UR44 ;  /* 0x0000002c00247c82 */ /* 0x000fe20008000000 */
[----:B------:R-:W-:Y:S01]  /*bbf0*/  UMOV UR34, UR42 ;  /* 0x0000002a00227c82 */ /* 0x000fe20008000000 */
[----:B------:R-:W-:Y:S01]  /*bc00*/  UMOV UR17, 0x80 ;  /* 0x0000008000117882 */ /* 0x000fe20000000000 */
[----:B------:R-:W-:Y:S01]  /*bc10*/  UMOV UR19, UR43 ;  /* 0x0000002b00137c82 */ /* 0x000fe20008000000 */
[----:B------:R-:W-:Y:S01]  /*bc20*/  UMOV UR20, UR44 ;  /* 0x0000002c00147c82 */ /* 0x000fe20008000000 */
[----:B------:R1:W-:Y:S01]  /*bc30*/  UTMASTG.4D [UR40], [UR4] ;  /* 0x00000028040073b5 */ /* 0x0003e20008018000 */
[----:B------:R-:W-:Y:S01]  /*bc40*/  UMOV UR18, UR42 ;  /* 0x0000002a00127c82 */ /* 0x000fe20008000000 */
[----:B------:R-:W-:Y:S01]  /*bc50*/  UMOV UR9, 0xc0 ;  /* 0x000000c000097882 */ /* 0x000fe20000000000 */
[----:B------:R-:W-:Y:S01]  /*bc60*/  UMOV UR11, UR43 ;  /* 0x0000002b000b7c82 */ /* 0x000fe20008000000 */
[----:B------:R-:W-:Y:S01]  /*bc70*/  UMOV UR12, UR44 ;  /* 0x0000002c000c7c82 */ /* 0x000fe20008000000 */
[----:B------:R-:W-:Y:S01]  /*bc80*/  UMOV UR10, UR42 ;  /* 0x0000002a000a7c82 */ /* 0x000fe20008000000 */
[----:B------:R-:W-:Y:S01]  /*bc90*/  UIADD3.X UR7, URZ, UR7, URZ, UP0, !UPT ;  /* 0x000000073f077290 */ /* 0x000fe200087fe43f */
[----:B------:R-:W-:Y:S01]  /*bca0*/  UTMASTG.4D [UR32], [UR4] ;  /* 0x00000020040073b5 */ /* 0x000fe20008018000 */
[----:B------:R-:W-:Y:S01]  /*bcb0*/  UIADD3 UR24, UR37, 0x2800, URZ ;  /* 0x0000280025187890 */ /* 0x000fe2000fffe03f */
[----:B------:R-:W-:Y:S01]  /*bcc0*/  UMOV UR25, 0x40 ;  /* 0x0000004000197882 */ /* 0x000fe20000000000 */
[----:B------:R-:W-:Y:S01]  /*bcd0*/  UMOV UR27, UR43 ;  /* 0x0000002b001b7c82 */ /* 0x000fe20008000000 */
[----:B------:R-:W-:Y:S01]  /*bce0*/  UMOV UR28, UR44 ;  /* 0x0000002c001c7c82 */ /* 0x000fe20008000000 */
[----:B------:R-:W-:Y:S01]  /*bcf0*/  UMOV UR26, UR42 ;  /* 0x0000002a001a7c82 */ /* 0x000fe20008000000 */
[----:B------:R3:W-:Y:S01]  /*bd00*/  UTMASTG.4D [UR16], [UR4] ;  /* 0x00000010040073b5 */ /* 0x0007e20008018000 */
[----:B-1----:R-:W-:Y:S01]  /*bd10*/  UMOV UR40, UR37 ;  /* 0x0000002500287c82 */ /* 0x002fe20008000000 */
[----:B------:R1:W-:Y:S01]  /*bd20*/  UTMASTG.4D [UR8], [UR4] ;  /* 0x00000008040073b5 */ /* 0x0003e20008018000 */
[----:B------:R4:W-:Y:S01]  /*bd30*/  UTMASTG.4D [UR40], [UR6] ;  /* 0x00000028060073b5 */ /* 0x0009e20008018000 */
[----:B---3--:R-:W-:Y:S01]  /*bd40*/  UIADD3 UR16, UR37, 0x5000, URZ ;  /* 0x0000500025107890 */ /* 0x008fe2000fffe03f */
[----:B------:R4:W-:Y:S01]  /*bd50*/  UTMASTG.4D [UR24], [UR6] ;  /* 0x00000018060073b5 */ /* 0x0009e20008018000 */
[----:B-1----:R-:W-:-:S07]  /*bd60*/  UIADD3 UR8, UR37, 0x7800, URZ ;  /* 0x0000780025087890 */ /* 0x002fce000fffe03f */
[----:B------:R4:W-:Y:S02]  /*bd70*/  UTMASTG.4D [UR16], [UR6] ;  /* 0x00000010060073b5 */ /* 0x0009e40008018000 */
[----:B------:R4:W-:Y:S02]  /*bd80*/  UTMASTG.4D [UR8], [UR6] ;  /* 0x00000008060073b5 */ /* 0x0009e40008018000 */
[----:B----4-:R0:W-:Y:S02]  /*bd90*/  UTMACMDFLUSH ;  /* 0x00000000000079b7 */ /* 0x0101e40000000000 */
.L_x_717:
[----:B------:R-:W-:Y:S05]  /*bda0*/  BSYNC B0 ;  /* 0x0000000000007941 */ /* 0x000fea0003800000 */
.L_x_716:
[----:B------:R-:W-:-:S04]  /*bdb0*/  DEPBAR.LE SB0, 0x0 ;  /* 0x000080000000791a */ /* 0x000fc80000000000 */
[----:B------:R-:W-:Y:S05]  /*bdc0*/  EXIT ;  /* 0x000000000000794d */ /* 0x000fea0003800000 */
.L_x_711:
[----:B------:R-:W2:Y:S01]  /*bdd0*/  S2R R0, SR_TID.X ;  /* 0x0000000000007919 */ /* 0x000ea20000002100 */
[----:B------:R-:W3:Y:S01]  /*bde0*/  LDC.64 R2, c[0x0][0x820] ;  /* 0x00020800ff027b82 */ /* 0x000ee20000000a00 */
[----:B------:R-:W-:Y:S01]  /*bdf0*/  ULDC.64 UR4, c[0x0][0x808] ;  /* 0x0002020000047ab9 */ /* 0x000fe20000000a00 */
[----:B------:R-:W-:Y:S01]  /*be00*/  USHF.R.S32.HI UR8, URZ, 0x1f, UR43 ;  /* 0x0000001f3f087899 */ /* 0x000fe2000801142b */
[----:B------:R-:W-:Y:S01]  /*be10*/  IMAD.U32 R9, RZ, RZ, UR45 ;  /* 0x0000002dff097e24 */ /* 0x000fe2000f8e00ff */
[----:B------:R-:W-:Y:S01]  /*be20*/  UIMAD UR4, UR45, -0x50, UR4 ;  /* 0xffffffb02d0478a4 */ /* 0x000fe2000f8e0204 */
[----:B------:R-:W-:Y:S01]  /*be30*/  BSSY B0, `(.L_x_718) ;  /* 0x000002d000007945 */ /* 0x000fe20003800000 */
[----:B------:R-:W-:Y:S02]  /*be40*/  USHF.R.S32.HI UR9, URZ, 0x1f, UR44 ;  /* 0x0000001f3f097899 */ /* 0x000fe4000801142c */
[----:B------:R-:W4:Y:S08]  /*be50*/  LDC.64 R10, c[0x0][0x828] ;  /* 0x00020a00ff0a7b82 */ /* 0x000f300000000a00 */
[----:B-1----:R-:W1:Y:S08]  /*be60*/  LDC.64 R16, c[0x0][0x850] ;  /* 0x00021400ff107b82 */ /* 0x002e700000000a00 */
[----:B------:R-:W1:Y:S01]  /*be70*/  LDC.64 R18, c[0x0][0x858] ;  /* 0x00021600ff127b82 */ /* 0x000e620000000a00 */
[----:B--2---:R-:W-:-:S05]  /*be80*/  VIADD R5, R0, 0xffffff80 ;  /* 0xffffff8000057836 */ /* 0x004fca0000000000 */
[----:B------:R-:W-:-:S04]  /*be90*/  SHF.R.S32.HI R0, RZ, 0x1f, R5 ;  /* 0x0000001fff007819 */ /* 0x000fc80000011405 */
[----:B------:R-:W-:-:S04]  /*bea0*/  LEA.HI R4, R0, R5, RZ, 0x5 ;  /* 0x0000000500047211 */ /* 0x000fc800078f28ff */
[----:B------:R-:W-:Y:S02]  /*beb0*/  LOP3.LUT R0, R4, 0x1fffffe0, RZ, 0xc0, !PT ;  /* 0x1fffffe004007812 */ /* 0x000fe400078ec0ff */
[----:B------:R-:W-:-:S03]  /*bec0*/  SHF.R.S32.HI R4, RZ, 0x5, R4 ;  /* 0x00000005ff047819 */ /* 0x000fc60000011404 */
[----:B------:R-:W-:Y:S01]  /*bed0*/  IMAD.IADD R0, R5, 0x1, -R0 ;  /* 0x0000000105007824 */ /* 0x000fe200078e0a00 */
[C---:B------:R-:W-:Y:S01]  /*bee0*/  ISETP.GE.AND P6, PT, R4.reuse, UR4, PT ;  /* 0x0000000404007c0c */ /* 0x040fe2000bfc6270 */
[----:B------:R-:W-:Y:S02]  /*bef0*/  VIADD R5, R4, 0x8 ;  /* 0x0000000804057836 */ /* 0x000fe40000000000 */
[----:B------:R-:W-:Y:S02]  /*bf00*/  IMAD.SHL.U32 R6, R0, 0x8, RZ ;  /* 0x0000000800067824 */ /* 0x000fe400078e00ff */
[----:B---3--:R-:W-:Y:S01]  /*bf10*/  IMAD R0, R2, UR8, RZ ;  /* 0x0000000802007c24 */ /* 0x008fe2000f8e02ff */
[----:B------:R-:W-:Y:S01]  /*bf20*/  ISETP.GE.AND P5, PT, R5, UR4, PT ;  /* 0x0000000405007c0c */ /* 0x000fe2000bfa6270 */
[----:B------:R-:W-:Y:S01]  /*bf30*/  VIADD R8, R4, 0x10 ;  /* 0x0000001004087836 */ /* 0x000fe20000000000 */
[----:B------:R-:W-:Y:S01]  /*bf40*/  SHF.R.S32.HI R7, RZ, 0x1f, R6 ;  /* 0x0000001fff077819 */ /* 0x000fe20000011406 */
[----:B------:R-:W-:Y:S01]  /*bf50*/  IMAD R5, R3, UR43, R0 ;  /* 0x0000002b03057c24 */ /* 0x000fe2000f8e0200 */
[----:B------:R-:W-:Y:S01]  /*bf60*/  ISETP.GE.OR P2, PT, R6, UR5, P6 ;  /* 0x0000000506007c0c */ /* 0x000fe2000b746670 */
[----:B------:R-:W-:Y:S01]  /*bf70*/  VIADD R0, R4, 0x18 ;  /* 0x0000001804007836 */ /* 0x000fe20000000000 */
[----:B------:R-:W-:Y:S01]  /*bf80*/  ISETP.GE.AND P4, PT, R8, UR4, PT ;  /* 0x0000000408007c0c */ /* 0x000fe2000bf86270 */
[----:B------:R-:W-:Y:S01]  /*bf90*/  IMAD.WIDE.U32 R2, R2, UR43, R6 ;  /* 0x0000002b02027c25 */ /* 0x000fe2000f8e0006 */
[----:B------:R-:W-:-:S02]  /*bfa0*/  ISETP.GE.OR P1, PT, R6, UR5, P5 ;  /* 0x0000000506007c0c */ /* 0x000fc4000af26670 */
[----:B------:R-:W-:Y:S01]  /*bfb0*/  ISETP.GE.AND P3, PT, R0, UR4, PT ;  /* 0x0000000400007c0c */ /* 0x000fe2000bf66270 */
[----:B------:R-:W-:Y:S01]  /*bfc0*/  IMAD.IADD R3, R3, 0x1, R5 ;  /* 0x0000000103037824 */ /* 0x000fe200078e0205 */
[----:B------:R-:W-:Y:S01]  /*bfd0*/  SHF.R.S32.HI R5, RZ, 0x1f, R4 ;  /* 0x0000001fff057819 */ /* 0x000fe20000011404 */
[----:B----4-:R-:W-:Y:S02]  /*bfe0*/  IMAD R0, R10, UR9, RZ ;  /* 0x000000090a007c24 */ /* 0x010fe4000f8e02ff */
[----:B------:R-:W-:Y:S02]  /*bff0*/  VIADD R8, R4, 0x20 ;  /* 0x0000002004087836 */ /* 0x000fe40000000000 */
[----:B------:R-:W-:Y:S02]  /*c000*/  IMAD R11, R11, UR44, R0 ;  /* 0x0000002c0b0b7c24 */ /* 0x000fe4000f8e0200 */
[----:B------:R-:W-:Y:S01]  /*c010*/  IMAD.WIDE.U32 R14, R10, UR44, R2 ;  /* 0x0000002c0a0e7c25 */ /* 0x000fe2000f8e0002 */
[----:B------:R-:W-:-:S03]  /*c020*/  ISETP.GE.AND P0, PT, R8, UR4, PT ;  /* 0x0000000408007c0c */ /* 0x000fc6000bf06270 */
[----:B------:R-:W-:-:S04]  /*c030*/  IMAD.WIDE R2, R9, 0x50, R4 ;  /* 0x0000005009027825 */ /* 0x000fc800078e0204 */
[----:B------:R-:W-:Y:S01]  /*c040*/  IMAD.IADD R11, R15, 0x1, R11 ;  /* 0x000000010f0b7824 */ /* 0x000fe200078e020b */
[----:B-1----:R-:W-:Y:S06]  /*c050*/  @P2 BRA `(.L_x_719) ;  /* 0x0000000000282947 */ /* 0x002fec0003800000 */
        /* <DEDUP_REMOVED lines=10> */
.L_x_719:
[----:B------:R-:W-:Y:S05]  /*c100*/  BSYNC B0 ;  /* 0x0000000000007941 */ /* 0x000fea0003800000 */
.L_x_718:
[----:B------:R-:W-:Y:S01]  /*c110*/  BSSY B0, `(.L_x_720) ;  /* 0x0000010000007945 */ /* 0x000fe20003800000 */
[----:B------:R-:W-:-:S03]  /*c120*/  ISETP.GE.OR P2, PT, R6, UR5, P4 ;  /* 0x0000000506007c0c */ /* 0x000fc6000a746670 */
[----:B------:R-:W-:Y:S10]  /*c130*/  @P1 BRA `(.L_x_721) ;  /* 0x0000000000341947 */ /* 0x000ff40003800000 */
        /* <DEDUP_REMOVED lines=13> */
.L_x_721:
[----:B------:R-:W-:Y:S05]  /*c210*/  BSYNC B0 ;  /* 0x0000000000007941 */ /* 0x000fea0003800000 */
.L_x_720:
[----:B------:R-:W-:Y:S01]  /*c220*/  BSSY B0, `(.L_x_722) ;  /* 0x0000010000007945 */ /* 0x000fe20003800000 */
[----:B------:R-:W-:-:S03]  /*c230*/  ISETP.GE.OR P1, PT, R6, UR5, P3 ;  /* 0x0000000506007c0c */ /* 0x000fc60009f26670 */
[----:B------:R-:W-:Y:S10]  /*c240*/  @P2 BRA `(.L_x_723) ;  /* 0x0000000000342947 */ /* 0x000ff40003800000 */
[----:B-12---:R-:W-:Y:S01]  /*c250*/  IADD3 R13, P2, R2, 0x10, RZ ;  /* 0x00000010020d7810 */ /* 0x006fe20007f5e0ff */
        /* <DEDUP_REMOVED lines=12> */
.L_x_723:
[----:B------:R-:W-:Y:S05]  /*c320*/  BSYNC B0 ;  /* 0x0000000000007941 */ /* 0x000fea0003800000 */
.L_x_722:
[----:B------:R-:W-:Y:S01]  /*c330*/  BSSY B0, `(.L_x_724) ;  /* 0x0000011000007945 */ /* 0x000fe20003800000 */
[----:B------:R-:W-:Y:S01]  /*c340*/  ISETP.GE.OR P2, PT, R6, UR5, P0 ;  /* 0x0000000506007c0c */ /* 0x000fe20008746670 */
[----:B-123--:R-:W-:Y:S02]  /*c350*/  VIADD R12, R4, 0x28 ;  /* 0x00000028040c7836 */ /* 0x00efe40000000000 */
[----:B------:R-:W-:Y:S10]  /*c360*/  @P1 BRA `(.L_x_725) ;  /* 0x0000000000341947 */ /* 0x000ff40003800000 */
        /* <DEDUP_REMOVED lines=13> */
.L_x_725:
[----:B------:R-:W-:Y:S05]  /*c440*/  BSYNC B0 ;  /* 0x0000000000007941 */ /* 0x000fea0003800000 */
.L_x_724:
[----:B------:R-:W-:Y:S01]  /*c450*/  BSSY B0, `(.L_x_726) ;  /* 0x0000010000007945 */ /* 0x000fe20003800000 */
[----:B------:R-:W-:-:S03]  /*c460*/  ISETP.GE.AND P1, PT, R12, UR4, PT ;  /* 0x000000040c007c0c */ /* 0x000fc6000bf26270 */
        /* <DEDUP_REMOVED lines=14> */
.L_x_727:
[----:B------:R-:W-:Y:S05]  /*c550*/  BSYNC B0 ;  /* 0x0000000000007941 */ /* 0x000fea0003800000 */
.L_x_726:
[----:B------:R-:W-:Y:S01]  /*c560*/  ISETP.GE.OR P2, PT, R6, UR5, P1 ;  /* 0x0000000506007c0c */ /* 0x000fe20008f46670 */
[----:B------:R-:W-:Y:S01]  /*c570*/  ULDC UR6, c[0x0][0x83c] ;  /* 0x00020f0000067ab9 */ /* 0x000fe20000000800 */
[----:B------:R-:W-:Y:S01]  /*c580*/  BSSY B0, `(.L_x_728) ;  /* 0x0000010000007945 */ /* 0x000fe20003800000 */
[----:B--2---:R-:W-:-:S10]  /*c590*/  VIADD R12, R4, 0x30 ;  /* 0x00000030040c7836 */ /* 0x004fd40000000000 */
        /* <DEDUP_REMOVED lines=14> */
.L_x_729:
[----:B------:R-:W-:Y:S05]  /*c680*/  BSYNC B0 ;  /* 0x0000000000007941 */ /* 0x000fea0003800000 */
.L_x_728:
[----:B------:R-:W-:Y:S01]  /*c690*/  ISETP.GE.OR P3, PT, R6, UR6, P3 ;  /* 0x0000000606007c0c */ /* 0x000fe20009f66670 */
[----:B------:R-:W-:Y:S01]  /*c6a0*/  BSSY B0, `(.L_x_730) ;  /* 0x000001c000007945 */ /* 0x000fe20003800000 */
[----:B------:R-:W-:Y:S01]  /*c6b0*/  ISETP.GE.AND P2, PT, R12, UR4, PT ;  /* 0x000000040c007c0c */ /* 0x000fe2000bf46270 */
[----:B------:R-:W-:Y:S01]  /*c6c0*/  VIADD R12, R4, 0x38 ;  /* 0x00000038040c7836 */ /* 0x000fe20000000000 */
[----:B------:R-:W-:Y:S02]  /*c6d0*/  P2R R23, PR, RZ, 0x8 ;  /* 0x00000008ff177803 */ /* 0x000fe40000000000 */
[C---:B------:R-:W-:Y:S02]  /*c6e0*/  ISETP.GE.OR P3, PT, R6.reuse, UR5, P2 ;  /* 0x0000000506007c0c */ /* 0x040fe40009766670 */
[C---:B------:R-:W-:Y:S02]  /*c6f0*/  ISETP.GE.OR P6, PT, R6.reuse, UR6, P6 ;  /* 0x0000000606007c0c */ /* 0x040fe4000b7c6670 */
[----:B------:R-:W-:-:S02]  /*c700*/  ISETP.GE.OR P5, PT, R6, UR6, P5 ;  /* 0x0000000606007c0c */ /* 0x000fc4000afa6670 */
[C---:B------:R-:W-:Y:S02]  /*c710*/  ISETP.GE.OR P4, PT, R6.reuse, UR6, P4 ;  /* 0x0000000606007c0c */ /* 0x040fe4000a786670 */
[----:B-12---:R-:W-:Y:S02]  /*c720*/  P2R R20, PR, RZ, 0x40 ;  /* 0x00000040ff147803 */ /* 0x006fe40000000000 */
[----:B------:R-:W-:Y:S02]  /*c730*/  P2R R21, PR, RZ, 0x20 ;  /* 0x00000020ff157803 */ /* 0x000fe40000000000 */
[C---:B------:R-:W-:Y:S02]  /*c740*/  ISETP.GE.OR P0, PT, R6.reuse, UR6, P0 ;  /* 0x0000000606007c0c */ /* 0x040fe40008706670 */
[----:B------:R-:W-:Y:S02]  /*c750*/  P2R R22, PR, RZ, 0x10 ;  /* 0x00000010ff167803 */ /* 0x000fe40000000000 */
[----:B------:R-:W-:-:S02]  /*c760*/  ISETP.GE.OR P1, PT, R6, UR6, P1 ;  /* 0x0000000606007c0c */ /* 0x000fc40008f26670 */
[----:B------:R-:W-:Y:S01]  /*c770*/  ISETP.GE.OR P2, PT, R6, UR6, P2 ;  /* 0x0000000606007c0c */ /* 0x000fe20009746670 */
[----:B------:R-:W-:-:S12]  /*c780*/  @P3 BRA `(.L_x_731) ;  /* 0x0000000000343947 */ /* 0x000fd80003800000 */
        /* <DEDUP_REMOVED lines=13> */
.L_x_731:
[----:B------:R-:W-:Y:S05]  /*c860*/  BSYNC B0 ;  /* 0x0000000000007941 */ /* 0x000fea0003800000 */
.L_x_730:
[----:B------:R-:W-:Y:S01]  /*c870*/  ISETP.GE.AND P3, PT, R12, UR4, PT ;  /* 0x000000040c007c0c */ /* 0x000fe2000bf66270 */
[----:B------:R-:W-:Y:S01]  /*c880*/  IMAD R0, R16, UR8, RZ ;  /* 0x0000000810007c24 */ /* 0x000fe2000f8e02ff */
[----:B------:R-:W-:Y:S01]  /*c890*/  BSSY B0, `(.L_x_732) ;  /* 0x0000013000007945 */ /* 0x000fe20003800000 */
[----:B------:R-:W-:Y:S01]  /*c8a0*/  VIADD R12, R4, 0x40 ;  /* 0x00000040040c7836 */ /* 0x000fe20000000000 */
[C---:B------:R-:W-:Y:S01]  /*c8b0*/  ISETP.GE.OR P4, PT, R6.reuse, UR5, P3 ;  /* 0x0000000506007c0c */ /* 0x040fe20009f86670 */
[----:B------:R-:W-:Y:S01]  /*c8c0*/  IMAD R17, R17, UR43, R0 ;  /* 0x0000002b11117c24 */ /* 0x000fe2000f8e0200 */
[----:B------:R-:W-:-:S11]  /*c8d0*/  ISETP.GE.OR P3, PT, R6, UR6, P3 ;  /* 0x0000000606007c0c */ /* 0x000fd60009f66670 */
        /* <DEDUP_REMOVED lines=14> */
.L_x_733:
[----:B------:R-:W-:Y:S05]  /*c9c0*/  BSYNC B0 ;  /* 0x0000000000007941 */ /* 0x000fea0003800000 */
.L_x_732:
[----:B------:R-:W-:Y:S01]  /*c9d0*/  ISETP.GE.AND P4, PT, R12, UR4, PT ;  /* 0x000000040c007c0c */ /* 0x000fe2000bf86270 */
[----:B------:R-:W-:Y:S01]  /*c9e0*/  IMAD.WIDE.U32 R8, R16, UR43, R6 ;  /* 0x0000002b10087c25 */ /* 0x000fe2000f8e0006 */
[----:B------:R-:W-:Y:S02]  /*c9f0*/  BSSY B0, `(.L_x_734) ;  /* 0x0000013000007945 */ /* 0x000fe40003800000 */
[----:B------:R-:W-:Y:S01]  /*ca00*/  ISETP.GE.OR P5, PT, R6, UR5, P4 ;  /* 0x0000000506007c0c */ /* 0x000fe2000a7a6670 */
[----:B------:R-:W-:Y:S01]  /*ca10*/  VIADD R0, R4, 0x48 ;  /* 0x0000004804007836 */ /* 0x000fe20000000000 */
[----:B------:R-:W-:Y:S01]  /*ca20*/  ISETP.GE.OR P4, PT, R6, UR6, P4 ;  /* 0x0000000606007c0c */ /* 0x000fe2000a786670 */
[----:B------:R-:W-:-:S10]  /*ca30*/  IMAD.IADD R13, R9, 0x1, R17 ;  /* 0x00000001090d7824 */ /* 0x000fd400078e0211 */
        /* <DEDUP_REMOVED lines=14> */
.L_x_735:
[----:B------:R-:W-:Y:S05]  /*cb20*/  BSYNC B0 ;  /* 0x0000000000007941 */ /* 0x000fea0003800000 */
.L_x_734:
[----:B------:R-:W-:Y:S01]  /*cb30*/  ISETP.GE.AND P6, PT, R0, UR4, PT ;  /* 0x0000000400007c0c */ /* 0x000fe2000bfc6270 */
[----:B------:R-:W-:Y:S01]  /*cb40*/  IMAD R0, R18, UR9, RZ ;  /* 0x0000000912007c24 */ /* 0x000fe2000f8e02ff */
[----:B------:R-:W-:Y:S01]  /*cb50*/  BSSY B0, `(.L_x_736) ;  /* 0x0000014000007945 */ /* 0x000fe20003800000 */
[----:B------:R-:W-:Y:S01]  /*cb60*/  IMAD.MOV.U32 R12, RZ, RZ, R8 ;  /* 0x000000ffff0c7224 */ /* 0x000fe200078e0008 */
[C---:B------:R-:W-:Y:S01]  /*cb70*/  ISETP.GE.OR P5, PT, R6.reuse, UR5, P6 ;  /* 0x0000000506007c0c */ /* 0x040fe2000b7a6670 */
        /* <DEDUP_REMOVED lines=17> */
.L_x_737:
[----:B------:R-:W-:Y:S05]  /*cc90*/  BSYNC B0 ;  /* 0x0000000000007941 */ /* 0x000fea0003800000 */
.L_x_736:
[----:B------:R-:W-:Y:S01]  /*cca0*/  ISETP.NE.AND P5, PT, R20, RZ, PT ;  /* 0x000000ff1400720c */ /* 0x000fe20003fa5270 */
[----:B------:R-:W-:Y:S01]  /*ccb0*/  BSSY B0, `(.L_x_738) ;  /* 0x000000d000007945 */ /* 0x000fe20003800000 */
[----:B----4-:R-:W-:-:S11]  /*ccc0*/  IMAD.IADD R7, R13, 0x1, R9 ;  /* 0x000000010d077824 */ /* 0x010fd600078e0209 */
        /* <DEDUP_REMOVED lines=11> */
.L_x_739:
[----:B------:R-:W-:Y:S05]  /*cd80*/  BSYNC B0 ;  /* 0x0000000000007941 */ /* 0x000fea0003800000 */
.L_x_738:
[----:B------:R-:W-:Y:S01]  /*cd90*/  ISETP.NE.AND P5, PT, R21, RZ, PT ;  /* 0x000000ff1500720c */ /* 0x000fe20003fa5270 */
[----:B------:R-:W-:-:S12]  /*cda0*/  BSSY B0, `(.L_x_740) ;  /* 0x000000f000007945 */ /* 0x000fd80003800000 */
[----:B------:R-:W-:Y:S05]  /*cdb0*/  @P5 BRA `(.L_x_741) ;  /* 0x0000000000345947 */ /* 0x000fea0003800000 */
[----:B----4-:R-:W-:Y:S01]  /*cdc0*/  IADD3 R9, P5, R2, 0x8, RZ ;  /* 0x0000000802097810 */ /* 0x010fe20007fbe0ff */
        /* <DEDUP_REMOVED lines=12> */
.L_x_741:
[----:B------:R-:W-:Y:S05]  /*ce90*/  BSYNC B0 ;  /* 0x0000000000007941 */ /* 0x000fea0003800000 */
.L_x_740:
        /* <DEDUP_REMOVED lines=16> */
.L_x_743:
[----:B------:R-:W-:Y:S05]  /*cfa0*/  BSYNC B0 ;  /* 0x0000000000007941 */ /* 0x000fea0003800000 */
.L_x_742:
        /* <DEDUP_REMOVED lines=16> */
.L_x_745:
[----:B------:R-:W-:Y:S05]  /*d0b0*/  BSYNC B0 ;  /* 0x0000000000007941 */ /* 0x000fea0003800000 */
.L_x_744:
[----:B------:R-:W-:Y:S04]  /*d0c0*/  BSSY B0, `(.L_x_746) ;  /* 0x000000f000007945 */ /* 0x000fe80003800000 */
        /* <DEDUP_REMOVED lines=14> */
.L_x_747:
[----:B------:R-:W-:Y:S05]  /*d1b0*/  BSYNC B0 ;  /* 0x0000000000007941 */ /* 0x000fea0003800000 */
.L_x_746:
        /* <DEDUP_REMOVED lines=15> */
.L_x_749:
[----:B------:R-:W-:Y:S05]  /*d2b0*/  BSYNC B0 ;  /* 0x0000000000007941 */ /* 0x000fea0003800000 */
.L_x_748:
        /* <DEDUP_REMOVED lines=15> */
.L_x_751:
[----:B------:R-:W-:Y:S05]  /*d3b0*/  BSYNC B0 ;  /* 0x0000000000007941 */ /* 0x000fea0003800000 */
.L_x_750:
        /* <DEDUP_REMOVED lines=15> */
.L_x_753:
[----:B------:R-:W-:Y:S05]  /*d4b0*/  BSYNC B0 ;  /* 0x0000000000007941 */ /* 0x000fea0003800000 */
.L_x_752:
        /* <DEDUP_REMOVED lines=15> */
.L_x_755:
[----:B------:R-:W-:Y:S05]  /*d5b0*/  BSYNC B0 ;  /* 0x0000000000007941 */ /* 0x000fea0003800000 */
.L_x_754:
        /* <DEDUP_REMOVED lines=15> */
.L_x_757:
[----:B------:R-:W-:Y:S05]  /*d6b0*/  BSYNC B0 ;  /* 0x0000000000007941 */ /* 0x000fea0003800000 */
.L_x_756:
[----:B------:R-:W-:Y:S05]  /*d6c0*/  EXIT ;  /* 0x000000000000794d */ /* 0x000fea0003800000 */
.L_x_693:
[----:B------:R-:W-:-:S08]  /*d6d0*/  NOP ;  /* 0x0000000000007918 */ /* 0x000fd00000000000 */
[----:B------:R-:W1:-:S00]  /*d6e0*/  USETMAXREG.DEALLOC.CTAPOOL 0x18 ;  /* 0x00000018000079c8 */ /* 0x000e4000080e0500 */
[----:B-1----:R-:W-:Y:S01]  /*d6f0*/  LOP3.LUT R2, R2, 0x3, RZ, 0xc0, !PT ;  /* 0x0000000302027812 */ /* 0x002fe200078ec0ff */
[----:B------:R-:W-:Y:S05]  /*d700*/  BSSY B0, `(.L_x_758) ;  /* 0x00001c8000007945 */ /* 0x000fea0003800000 */
[----:B------:R-:W1:Y:S02]  /*d710*/  SHFL.IDX PT, R2, R2, RZ, 0x1f ;  /* 0x00001fff02027589 */ /* 0x000e6400000e0000 */
[----:B-1----:R-:W-:-:S13]  /*d720*/  ISETP.NE.AND P0, PT, R2, RZ, PT ;  /* 0x000000ff0200720c */ /* 0x002fda0003f05270 */
[----:B------:R-:W-:Y:S05]  /*d730*/  @P0 BRA `(.L_x_759) ;  /* 0x0000001c00100947 */ /* 0x000fea0003800000 */
        /* <DEDUP_REMOVED lines=21> */
.L_x_760:
[----:B------:R-:W-:Y:S01]  /*d890*/  ULDC UR8, c[0x0][0xb44] ;  /* 0x0002d10000087ab9 */ /* 0x000fe20000000800 */
[----:B------:R-:W-:Y:S01]  /*d8a0*/  UMOV UR11, UR7 ;  /* 0x00000007000b7c82 */ /* 0x000fe20008000000 */
[----:B------:R-:W-:-:S11]  /*d8b0*/  UISETP.NE.AND UP0, UPT, UR8, 0x1, UPT ;  /* 0x000000010800788c */ /* 0x000fd6000bf05270 */
[----:B------:R-:W-:Y:S02]  /*d8c0*/  @UP0 ULDC.64 UR12, c[0x0][0xb48] ;  /* 0x0002d200000c0ab9 */ /* 0x000fe40000000a00 */
[----:B------:R-:W-:-:S04]  /*d8d0*/  UIMAD.WIDE.U32 UR4, UR7, UR12, URZ ;  /* 0x0000000c070472a5 */ /* 0x000fc8000f8e003f */
[----:B------:R-:W-:-:S04]  /*d8e0*/  @UP0 USHF.R.U32.HI UR11, URZ, UR13, UR5 ;  /* 0x0000000d3f0b0299 */ /* 0x000fc80008011605 */
[----:B------:R-:W-:-:S12]  /*d8f0*/  UIMAD UR4, UR11, UR8, URZ ;  /* 0x000000080b0472a4 */ /* 0x000fd8000f8e023f */
.L_x_761:
[----:B------:R-:W-:Y:S01]  /*d900*/  ULDC UR8, c[0x0][0xb38] ;  /* 0x0002ce0000087ab9 */ /* 0x000fe20000000800 */
[----:B------:R-:W-:Y:S01]  /*d910*/  UIADD3 UR4, UR7, -UR4, URZ ;  /* 0x8000000407047290 */ /* 0x000fe2000fffe03f */
[----:B------:R-:W-:Y:S01]  /*d920*/  IMAD.MOV.U32 R10, RZ, RZ, 0x1 ;  /* 0x00000001ff0a7424 */ /* 0x000fe200078e00ff */
[----:B------:R-:W-:Y:S01]  /*d930*/  UISETP.NE.AND UP0, UPT, UR8, 0x1, UPT ;  /* 0x000000010800788c */ /* 0x000fe2000bf05270 */
[----:B------:R-:W-:Y:S01]  /*d940*/  IMAD.MOV.U32 R17, RZ, RZ, RZ ;  /* 0x000000ffff117224 */ /* 0x000fe200078e00ff */
[----:B------:R-:W-:Y:S01]  /*d950*/  ULDC UR5, c[0x0][0xb44] ;  /* 0x0002d10000057ab9 */ /* 0x000fe20000000800 */
[----:B------:R-:W-:Y:S01]  /*d960*/  IMAD.MOV.U32 R6, RZ, RZ, 0x1 ;  /* 0x00000001ff067424 */ /* 0x000fe200078e00ff */
[----:B------:R-:W-:-:S07]  /*d970*/  UIMAD UR6, UR6, UR5, UR4 ;  /* 0x00000005060672a4 */ /* 0x000fce000f8e0204 */
        /* <DEDUP_REMOVED lines=8> */
[----:B------:R-:W-:Y:S05]  /*da00*/  @!P0 BRA `(.L_x_762) ;  /* 0x0000001400dc8947 */ /* 0x000fea0003800000 */
[----:B------:R-:W1:Y:S01]  /*da10*/  LDC R3, c[0x0][0x280] ;  /* 0x0000a000ff037b82 */ /* 0x000e620000000800 */
[----:B------:R-:W-:Y:S01]  /*da20*/  UIMAD UR11, UR11, 0x50, URZ ;  /* 0x000000500b0b78a4 */ /* 0x000fe2000f8e023f */
[----:B------:R-:W-:-:S06]  /*da30*/  ULDC UR4, c[0x0][0x74c] ;  /* 0x0001d30000047ab9 */ /* 0x000fcc0000000800 */
[----:B------:R-:W2:Y:S01]  /*da40*/  LDC R2, c[0x0][0x290] ;  /* 0x0000a400ff027b82 */ /* 0x000ea20000000800 */
[----:B-1----:R-:W-:-:S05]  /*da50*/  VIADD R4, R3, 0x3f ;  /* 0x0000003f03047836 */ /* 0x002fca0000000000 */
[----:B------:R-:W-:Y:S02]  /*da60*/  SHF.R.S32.HI R5, RZ, 0x1f, R4 ;  /* 0x0000001fff057819 */ /* 0x000fe40000011404 */
[----:B--2---:R-:W-:Y:S02]  /*da70*/  IADD3 R2, -R2, UR11, R3 ;  /* 0x0000000b02027c10 */ /* 0x004fe4000fffe103 */
[----:B------:R-:W-:-:S03]  /*da80*/  LEA.HI R5, R5, R4, RZ, 0x6 ;  /* 0x0000000405057211 */ /* 0x000fc600078f30ff */
[----:B------:R-:W-:Y:S01]  /*da90*/  VIADD R2, R2, -UR4 ;  /* 0x8000000402027c36 */ /* 0x000fe20008000000 */
[----:B------:R-:W-:-:S04]  /*daa0*/  SHF.R.S32.HI R8, RZ, 0x6, R5 ;  /* 0x00000006ff087819 */ /* 0x000fc80000011405 */
[----:B------:R-:W-:-:S04]  /*dab0*/  SHF.R.S32.HI R3, RZ, 0x1f, R2 ;  /* 0x0000001fff037819 */ /* 0x000fc80000011402 */
[----:B------:R-:W-:-:S04]  /*dac0*/  LEA.HI R3, R3, R2, RZ, 0x6 ;  /* 0x0000000203037211 */ /* 0x000fc800078f30ff */
[----:B------:R-:W-:-:S04]  /*dad0*/  SHF.R.S32.HI R3, RZ, 0x6, R3 ;  /* 0x00000006ff037819 */ /* 0x000fc80000011403 */
[----:B------:R-:W-:-:S04]  /*dae0*/  VIMNMX R9, RZ, R3, !PT ;  /* 0x00000003ff097248 */ /* 0x000fc80007fe0100 */
[----:B------:R-:W-:-:S13]  /*daf0*/  ISETP.GT.AND P0, PT, R8, R9, PT ;  /* 0x000000090800720c */ /* 0x000fda0003f04270 */
[----:B------:R-:W-:Y:S05]  /*db00*/  @!P0 BRA `(.L_x_762) ;  /* 0x00000014009c8947 */ /* 0x000fea0003800000 */
[----:B------:R-:W1:Y:S01]  /*db10*/  LDC.64 R2, c[0x0][0x718] ;  /* 0x0001c600ff027b82 */ /* 0x000e620000000a00 */
[----:B------:R-:W-:Y:S01]  /*db20*/  IMAD.U32 R5, RZ, RZ, UR20 ;  /* 0x00000014ff057e24 */ /* 0x000fe2000f8e00ff */
[----:B------:R-:W-:Y:S01]  /*db30*/  ULDC UR4, c[0x0][0x2e8] ;  /* 0x0000ba0000047ab9 */ /* 0x000fe20000000800 */
[----:B------:R-:W-:Y:S01]  /*db40*/  IMAD.U32 R15, RZ, RZ, UR21 ;  /* 0x00000015ff0f7e24 */ /* 0x000fe2000f8e00ff */
[----:B------:R-:W-:Y:S01]  /*db50*/  UISETP.NE.AND UP0, UPT, UR4, 0x1, UPT ;  /* 0x000000010400788c */ /* 0x000fe2000bf05270 */
[----:B------:R-:W-:Y:S01]  /*db60*/  BSSY B1, `(.L_x_762) ;  /* 0x0000161000017945 */ /* 0x000fe20003800000 */
[----:B------:R-:W-:Y:S02]  /*db70*/  SHF.R.S32.HI R5, RZ, 0x1f, R5 ;  /* 0x0000001fff057819 */ /* 0x000fe40000011405 */
[----:B------:R-:W-:Y:S01]  /*db80*/  ELECT P0, URZ, PT ;  /* 0x00000000003f782f */ /* 0x000fe20003800000 */
[----:B------:R-:W2:Y:S01]  /*db90*/  LDC.64 R6, c[0x0][0x730] ;  /* 0x0001cc00ff067b82 */ /* 0x000ea20000000a00 */
[----:B------:R-:W-:Y:S01]  /*dba0*/  SHF.R.S32.HI R15, RZ, 0x1f, R15 ;  /* 0x0000001fff0f7819 */ /* 0x000fe2000001140f */
[----:B------:R-:W-:Y:S01]  /*dbb0*/  UMOV UR12, UR20 ;  /* 0x00000014000c7c82 */ /* 0x000fe20008000000 */
[----:B------:R-:W-:-:S03]  /*dbc0*/  IMAD.MOV.U32 R17, RZ, RZ, RZ ;  /* 0x000000ffff117224 */ /* 0x000fc600078e00ff */
[----:B------:R-:W-:Y:S01]  /*dbd0*/  @UP0 ULDC UR4, c[0x0][0x2ec] ;  /* 0x0000bb0000040ab9 */ /* 0x000fe20000000800 */
[----:B------:R-:W-:Y:S01]  /*dbe0*/  @UP0 ULDC UR6, c[0x0][0x2f0] ;  /* 0x0000bc0000060ab9 */ /* 0x000fe20000000800 */
[----:B------:R-:W-:-:S04]  /*dbf0*/  UIMAD.WIDE.U32 UR4, UR20, UR4, URZ ;  /* 0x00000004140472a5 */ /* 0x000fc8000f8e003f */
[----:B------:R-:W-:Y:S01]  /*dc00*/  @UP0 USHF.R.U32.HI UR12, URZ, UR6, UR5 ;  /* 0x000000063f0c0299 */ /* 0x000fe20008011605 */
[C---:B-1----:R-:W-:Y:S02]  /*dc10*/  IMAD R4, R5.reuse, R2, RZ ;  /* 0x0000000205047224 */ /* 0x042fe400078e02ff */
[----:B--2---:R-:W-:Y:S02]  /*dc20*/  IMAD R12, R5, R6, RZ ;  /* 0x00000006050c7224 */ /* 0x004fe400078e02ff */
[----:B------:R-:W-:Y:S02]  /*dc30*/  IMAD R5, R3, UR20, R4 ;  /* 0x0000001403057c24 */ /* 0x000fe4000f8e0204 */
[----:B------:R-:W-:-:S04]  /*dc40*/  IMAD.WIDE.U32 R2, R2, UR20, RZ ;  /* 0x0000001402027c25 */ /* 0x000fc8000f8e00ff */
[----:B------:R-:W-:Y:S02]  /*dc50*/  IMAD.IADD R3, R3, 0x1, R5 ;  /* 0x0000000103037824 */ /* 0x000fe400078e0205 */
[----:B------:R-:W1:Y:S01]  /*dc60*/  LDC.64 R4, c[0x0][0x720] ;  /* 0x0001c800ff047b82 */ /* 0x000e620000000a00 */
[----:B------:R-:W-:Y:S02]  /*dc70*/  IMAD R11, R7, UR20, R12 ;  /* 0x00000014070b7c24 */ /* 0x000fe4000f8e020c */
[----:B------:R-:W-:-:S04]  /*dc80*/  IMAD.WIDE.U32 R6, R6, UR20, RZ ;  /* 0x0000001406067c25 */ /* 0x000fc8000f8e00ff */
[----:B------:R-:W-:Y:S01]  /*dc90*/  IMAD.IADD R7, R7, 0x1, R11 ;  /* 0x0000000107077824 */ /* 0x000fe200078e020b */
[----:B------:R-:W2:Y:S01]  /*dca0*/  LDC.64 R12, c[0x0][0x738] ;  /* 0x0001ce00ff0c7b82 */ /* 0x000ea20000000a00 */
[----:B-1----:R-:W-:-:S04]  /*dcb0*/  IMAD R14, R15, R4, RZ ;  /* 0x000000040f0e7224 */ /* 0x002fc800078e02ff */
[----:B------:R-:W-:Y:S02]  /*dcc0*/  IMAD R11, R5, UR21, R14 ;  /* 0x00000015050b7c24 */ /* 0x000fe4000f8e020e */
[----:B------:R-:W-:-:S04]  /*dcd0*/  IMAD.WIDE.U32 R4, R4, UR21, R2 ;  /* 0x0000001504047c25 */ /* 0x000fc8000f8e0002 */
        /* <DEDUP_REMOVED lines=13> */
.L_x_780:
        /* <DEDUP_REMOVED lines=10> */
.L_x_765:
[----:B------:R-:W1:Y:S01]  /*de50*/  LDC.64 R12, c[0x0][0x198] ;  /* 0x00006600ff0c7b82 */ /* 0x000e620000000a00 */
        /* <DEDUP_REMOVED lines=14> */
[----:B------:R-:W-:Y:S01]  /*df40*/  VIADD R8, R8, 0xffffffff ;  /* 0xffffffff08087836 */ /* 0x000fe20000000000 */
[----:B------:R-:W-:-:S02]  /*df50*/  UIADD3 UR16, UR8, 0x14100, URZ ;  /* 0x0001410008107890 */ /* 0x000fc4000fffe03f */
[----:B------:R-:W-:Y:S02]  /*df60*/  UIADD3 UR17, UR8, 0x31810, URZ ;  /* 0x0003181008117890 */ /* 0x000fe4000fffe03f */
[----:B------:R-:W-:Y:S01]  /*df70*/  IMAD.U32 R17, RZ, RZ, UR19 ;  /* 0x00000013ff117e24 */ /* 0x000fe2000f8e00ff */
[----:B------:R-:W-:Y:S02]  /*df80*/  UIADD3 UR40, UR8, 0x16100, URZ ;  /* 0x0001610008287890 */ /* 0x000fe4000fffe03f */
[----:B------:R-:W-:Y:S01]  /*df90*/  UIADD3 UR32, UR8, 0x18100, URZ ;  /* 0x0001810008207890 */ /* 0x000fe2000fffe03f */
[----:B-1----:R-:W-:Y:S01]  /*dfa0*/  IMAD.MOV.U32 R11, RZ, RZ, R12 ;  /* 0x000000ffff0b7224 */ /* 0x002fe200078e000c */
[----:B------:R-:W-:Y:S02]  /*dfb0*/  UIADD3 UR24, UR8, 0x1a100, URZ ;  /* 0x0001a10008187890 */ /* 0x000fe4000fffe03f */
[----:B------:R-:W-:Y:S02]  /*dfc0*/  UIADD3 UR30, UR8, 0x2c100, URZ ;  /* 0x0002c100081e7890 */ /* 0x000fe4000fffe03f */
        /* <DEDUP_REMOVED lines=9> */
[----:B------:R-:W-:Y:S01]  /*e060*/  IMAD.X R12, RZ, RZ, R10, P1 ;  /* 0x000000ffff0c7224 */ /* 0x000fe200008e060a */
[----:B------:R-:W-:Y:S01]  /*e070*/  IADD3 R15, P1, R4, UR19, RZ ;  /* 0x00000013040f7c10 */ /* 0x000fe2000ff3e0ff */
[----:B------:R-:W-:Y:S01]  /*e080*/  UMOV UR27, UR19 ;  /* 0x00000013001b7c82 */ /* 0x000fe20008000000 */
[----:B------:R-:W-:Y:S01]  /*e090*/  UMOV UR9, 0x10 ;  /* 0x0000001000097882 */ /* 0x000fe20000000000 */
[----:B------:R-:W-:Y:S01]  /*e0a0*/  UMOV UR31, UR17 ;  /* 0x00000011001f7c82 */ /* 0x000fe20008000000 */
[----:B------:R-:W-:Y:S01]  /*e0b0*/  R2UR UR7, R12 ;  /* 0x000000000c0772ca */ /* 0x000fe200000e0000 */
[----:B------:R-:W-:Y:S01]  /*e0c0*/  UMOV UR13, UR21 ;  /* 0x00000015000d7c82 */ /* 0x000fe20008000000 */
[----:B------:R-:W1:Y:S01]  /*e0d0*/  LDC.64 R12, c[0x0][0x700] ;  /* 0x0001c000ff0c7b82 */ /* 0x000e620000000a00 */
[----:B------:R-:W-:Y:S01]  /*e0e0*/  LEA.HI.X.SX32 R17, R17, R16, 0x1, P1 ;  /* 0x0000001011117211 */ /* 0x000fe200008f0eff */
[----:B------:R-:W-:Y:S01]  /*e0f0*/  UMOV UR10, UR18 ;  /* 0x00000012000a7c82 */ /* 0x000fe20008000000 */
[----:B------:R-:W-:-:S02]  /*e100*/  UIADD3 UR56, UR8, 0x5000, URZ ;  /* 0x0000500008387890 */ /* 0x000fc4000fffe03f */
[----:B------:R-:W-:Y:S01]  /*e110*/  UIADD3 UR48, UR8, 0x7800, URZ ;  /* 0x0000780008307890 */ /* 0x000fe2000fffe03f */
[----:B------:R-:W-:Y:S01]  /*e120*/  UMOV UR58, 0x80 ;  /* 0x00000080003a7882 */ /* 0x000fe20000000000 */
[----:B------:R-:W-:Y:S01]  /*e130*/  UMOV UR59, UR11 ;  /* 0x0000000b003b7c82 */ /* 0x000fe20008000000 */
[----:B------:R-:W-:Y:S01]  /*e140*/  UMOV UR60, UR12 ;  /* 0x0000000c003c7c82 */ /* 0x000fe20008000000 */
[----:B------:R-:W-:Y:S02]  /*e150*/  UMOV UR61, UR21 ;  /* 0x00000015003d7c82 */ /* 0x000fe40008000000 */
[----:B------:R2:W-:Y:S01]  /*e160*/  UTMALDG.4D [UR16], [UR6], desc[UR22] ;  /* 0x00001610060075b4 */ /* 0x0005e20008019000 */
[----:B------:R-:W-:Y:S01]  /*e170*/  UMOV UR50, 0xc0 ;  /* 0x000000c000327882 */ /* 0x000fe20000000000 */
[----:B------:R-:W-:Y:S01]  /*e180*/  UMOV UR51, UR11 ;  /* 0x0000000b00337c82 */ /* 0x000fe20008000000 */
[----:B------:R-:W-:Y:S01]  /*e190*/  UMOV UR52, UR12 ;  /* 0x0000000c00347c82 */ /* 0x000fe20008000000 */
[----:B------:R-:W-:Y:S01]  /*e1a0*/  UMOV UR53, UR21 ;  /* 0x0000001500357c82 */ /* 0x000fe20008000000 */
[----:B------:R3:W-:Y:S01]  /*e1b0*/  UTMALDG.4D [UR40], [UR6], desc[UR22] ;  /* 0x00001628060075b4 */ /* 0x0007e20008019000 */
[C---:B-1----:R-:W-:Y:S01]  /*e1c0*/  LEA R18, P1, R15.reuse, R12, 0x2 ;  /* 0x0000000c0f127211 */ /* 0x042fe200078210ff */
[----:B------:R1:W-:Y:S03]  /*e1d0*/  UTMALDG.4D [UR32], [UR6], desc[UR22] ;  /* 0x00001620060075b4 */ /* 0x0003e60008019000 */
[----:B------:R-:W-:-:S02]  /*e1e0*/  LEA.HI.X R17, R15, R13, R17, 0x2, P1 ;  /* 0x0000000d0f117211 */ /* 0x000fc400008f1411 */
[----:B------:R-:W-:Y:S02]  /*e1f0*/  IADD3 R15, P1, R11, 0x2f0, RZ ;  /* 0x000002f00b0f7810 */ /* 0x000fe40007f3e0ff */
[----:B------:R-:W-:Y:S01]  /*e200*/  R2UR UR4, R18 ;  /* 0x00000000120472ca */ /* 0x000fe200000e0000 */
[----:B------:R-:W-:Y:S01]  /*e210*/  IMAD.MOV.U32 R18, RZ, RZ, 0x14000 ;  /* 0x00014000ff127424 */ /* 0x000fe200078e00ff */
[----:B------:R-:W-:Y:S01]  /*e220*/  R2UR UR5, R17 ;  /* 0x00000000110572ca */ /* 0x000fe200000e0000 */
[----:B------:R4:W-:Y:S01]  /*e230*/  UTMALDG.4D [UR24], [UR6], desc[UR22] ;  /* 0x00001618060075b4 */ /* 0x0009e20008019000 */
[----:B------:R-:W-:Y:S01]  /*e240*/  R2UR UR14, R15 ;  /* 0x000000000f0e72ca */ /* 0x000fe200000e0000 */
[----:B------:R-:W-:Y:S01]  /*e250*/  IMAD.X R15, RZ, RZ, R10, P1 ;  /* 0x000000ffff0f7224 */ /* 0x000fe200008e060a */
[----:B--2---:R-:W-:Y:S01]  /*e260*/  UMOV UR16, 0x0 ;  /* 0x0000000000107882 */ /* 0x004fe20000000000 */
[----:B------:R-:W-:Y:S01]  /*e270*/  UMOV UR17, 0x10000000 ;  /* 0x1000000000117882 */ /* 0x000fe20000000000 */
[----:B------:R-:W-:-:S02]  /*e280*/  IMAD.MOV.U32 R17, RZ, RZ, 0x1 ;  /* 0x00000001ff117424 */ /* 0x000fc400078e00ff */
[----:B------:R-:W-:Y:S02]  /*e290*/  R2UR UR15, R15 ;  /* 0x000000000f0f72ca */ /* 0x000fe400000e0000 */
[----:B------:R-:W-:Y:S01]  /*e2a0*/  IADD3 R15, P1, R11, 0x3f0, RZ ;  /* 0x000003f00b0f7810 */ /* 0x000fe20007f3e0ff */
[----:B---3--:R-:W-:Y:S02]  /*e2b0*/  UIADD3 UR40, UR8, 0xa000, URZ ;  /* 0x0000a00008287890 */ /* 0x008fe4000fffe03f */
[----:B------:R2:W-:Y:S01]  /*e2c0*/  UBLKCP.S.G [UR30], [UR4], UR9 ;  /* 0x0000001e040073ba */ /* 0x0005e20008000209 */
[----:B------:R3:W-:Y:S01]  /*e2d0*/  SYNCS.ARRIVE.TRANS64 RZ, [R7+URZ+0x31800], R18 ;  /* 0x0318001207ff79a7 */ /* 0x0007e2000800003f */
[----:B------:R-:W-:Y:S01]  /*e2e0*/  UMOV UR43, UR11 ;  /* 0x0000000b002b7c82 */ /* 0x000fe20008000000 */
[----:B------:R-:W-:Y:S01]  /*e2f0*/  UMOV UR44, UR12 ;  /* 0x0000000c002c7c82 */ /* 0x000fe20008000000 */
[----:B------:R-:W-:Y:S01]  /*e300*/  UMOV UR42, UR18 ;  /* 0x00000012002a7c82 */ /* 0x000fe20008000000 */
[----:B-1----:R-:W-:Y:S01]  /*e310*/  UIADD3 UR32, UR8, 0xc800, URZ ;  /* 0x0000c80008207890 */ /* 0x002fe2000fffe03f */
[----:B------:R-:W-:Y:S01]  /*e320*/  UMOV UR34, 0x40 ;  /* 0x0000004000227882 */ /* 0x000fe20000000000 */
[----:B------:R-:W-:Y:S01]  /*e330*/  UMOV UR35, UR11 ;  /* 0x0000000b00237c82 */ /* 0x000fe20008000000 */
[----:B------:R-:W-:Y:S01]  /*e340*/  UMOV UR36, UR12 ;  /* 0x0000000c00247c82 */ /* 0x000fe20008000000 */
[----:B----4-:R-:W-:Y:S01]  /*e350*/  R2UR UR6, R15 ;  /* 0x000000000f0672ca */ /* 0x010fe200000e0000 */
[----:B------:R-:W-:Y:S01]  /*e360*/  IMAD.X R15, RZ, RZ, R10, P1 ;  /* 0x000000ffff0f7224 */ /* 0x000fe200008e060a */
[----:B--2---:R-:W-:Y:S01]  /*e370*/  UIADD3 UR9, UR8, 0x31800, URZ ;  /* 0x0003180008097890 */ /* 0x004fe2000fffe03f */
[----:B------:R-:W-:Y:S01]  /*e380*/  ISETP.GE.AND P1, PT, R9, R8, PT ;  /* 0x000000080900720c */ /* 0x000fe20003f26270 */
[----:B------:R-:W-:-:S02]  /*e390*/  UIADD3 UR24, UR8, 0x2800, URZ ;  /* 0x0000280008187890 */ /* 0x000fc4000fffe03f */
[----:B------:R-:W-:Y:S01]  /*e3a0*/  R2UR UR7, R15 ;  /* 0x000000000f0772ca */ /* 0x000fe200000e0000 */
[----:B------:R-:W-:Y:S01]  /*e3b0*/  UMOV UR26, 0x40 ;  /* 0x00000040001a7882 */ /* 0x000fe20000000000 */
[----:B------:R-:W-:Y:S01]  /*e3c0*/  UMOV UR27, UR11 ;  /* 0x0000000b001b7c82 */ /* 0x000fe20008000000 */
[----:B------:R-:W-:Y:S01]  /*e3d0*/  UMOV UR28, UR12 ;  /* 0x0000000c001c7c82 */ /* 0x000fe20008000000 */
[----:B------:R-:W-:Y:S01]  /*e3e0*/  UMOV UR25, UR9 ;  /* 0x0000000900197c82 */ /* 0x000fe20008000000 */
[----:B------:R1:W-:Y:S01]  /*e3f0*/  UTMALDG.4D [UR8], [UR14], desc[UR16] ;  /* 0x000010080e0075b4 */ /* 0x0003e20008019000 */
[----:B------:R-:W-:Y:S01]  /*e400*/  UMOV UR57, UR9 ;  /* 0x0000000900397c82 */ /* 0x000fe20008000000 */
[----:B------:R-:W-:Y:S01]  /*e410*/  UMOV UR49, UR9 ;  /* 0x0000000900317c82 */ /* 0x000fe20008000000 */
[----:B------:R-:W-:Y:S01]  /*e420*/  UMOV UR41, UR9 ;  /* 0x0000000900297c82 */ /* 0x000fe20008000000 */
[----:B------:R-:W-:Y:S01]  /*e430*/  UMOV UR33, UR9 ;  /* 0x0000000900217c82 */ /* 0x000fe20008000000 */
[----:B------:R-:W-:Y:S01]  /*e440*/  IMAD.MOV.U32 R15, RZ, RZ, 0x1 ;  /* 0x00000001ff0f7424 */ /* 0x000fe200078e00ff */
[----:B------:R2:W-:Y:S01]  /*e450*/  UTMALDG.4D [UR24], [UR14], desc[UR16] ;  /* 0x000010180e0075b4 */ /* 0x0005e20008019000 */
        /* <DEDUP_REMOVED lines=11> */
[----:B------:R-:W1:Y:S01]  /*e510*/  S2R R19, SR_TID.X ;  /* 0x0000000000137919 */ /* 0x000e620000002100 */
[----:B------:R-:W2:Y:S01]  /*e520*/  LDC.64 R10, c[0x0][0x728] ;  /* 0x0001ca00ff0a7b82 */ /* 0x000ea20000000a00 */
[----:B------:R-:W-:Y:S01]  /*e530*/  UIADD3 UR4, UR19, 0x40, URZ ;  /* 0x0000004013047890 */ /* 0x000fe2000fffe03f */
[----:B------:R-:W-:Y:S02]  /*e540*/  IMAD.MOV.U32 R15, RZ, RZ, 0x1 ;  /* 0x00000001ff0f7424 */ /* 0x000fe400078e00ff */
[----:B------:R-:W-:-:S03]  /*e550*/  IMAD.MOV.U32 R14, RZ, RZ, 0x1 ;  /* 0x00000001ff0e7424 */ /* 0x000fc600078e00ff */
[----:B------:R-:W-:Y:S01]  /*e560*/  IMAD.U32 R5, RZ, RZ, UR4 ;  /* 0x00000004ff057e24 */ /* 0x000fe2000f8e00ff */
[----:B------:R-:W-:Y:S01]  /*e570*/  IADD3 R4, P1, R4, UR4, RZ ;  /* 0x0000000404047c10 */ /* 0x000fe2000ff3e0ff */
[----:B------:R-:W-:-:S03]  /*e580*/  IMAD.U32 R18, RZ, RZ, UR4 ;  /* 0x00000004ff127e24 */ /* 0x000fc6000f8e00ff */
[----:B------:R-:W-:Y:S02]  /*e590*/  LEA.HI.X.SX32 R16, R5, R16, 0x1, P1 ;  /* 0x0000001005107211 */ /* 0x000fe400008f0eff */
[----:B------:R-:W-:-:S04]  /*e5a0*/  LEA R12, P1, R4, R12, 0x2 ;  /* 0x0000000c040c7211 */ /* 0x000fc800078210ff */
[----:B------:R-:W-:Y:S01]  /*e5b0*/  LEA.HI.X R13, R4, R13, R16, 0x2, P1 ;  /* 0x0000000d040d7211 */ /* 0x000fe200008f1410 */
[----:B------:R-:W-:Y:S01]  /*e5c0*/  IMAD.MOV.U32 R16, RZ, RZ, RZ ;  /* 0x000000ffff107224 */ /* 0x000fe200078e00ff */
[----:B------:R-:W-:-:S04]  /*e5d0*/  IADD3 R5, P1, R2, UR19, RZ ;  /* 0x0000001302057c10 */ /* 0x000fc8000ff3e0ff */
[----:B--2---:R-:W-:Y:S01]  /*e5e0*/  LEA R4, P2, R5, R10, 0x2 ;  /* 0x0000000a05047211 */ /* 0x004fe200078410ff */
[----:B------:R-:W-:-:S05]  /*e5f0*/  IMAD.X R10, RZ, RZ, R6, P1 ;  /* 0x000000ffff0a7224 */ /* 0x000fca00008e0606 */
[----:B------:R-:W-:Y:S02]  /*e600*/  LEA.HI.X R5, R5, R11, R10, 0x2, P2 ;  /* 0x0000000b05057211 */ /* 0x000fe400010f140a */
[----:B-1----:R-:W-:-:S07]  /*e610*/  LOP3.LUT R17, R19, 0x1f, RZ, 0xc0, !PT ;  /* 0x0000001f13117812 */ /* 0x002fce00078ec0ff */
.L_x_771:
[----:B------:R-:W-:-:S04]  /*e620*/  SHF.L.U32 R10, R15, 0x1f, RZ ;  /* 0x0000001f0f0a7819 */ /* 0x000fc800000006ff */
[----:B------:R-:W1:Y:S02]  /*e630*/  SYNCS.PHASECHK.TRANS64.TRYWAIT P1, [R7+URZ+0x31838], R10 ;  /* 0x0318380a070075a7 */ /* 0x000e64000802017f */
[----:B-1---5:R-:W-:Y:S05]  /*e640*/  @!P1 BRA `(.L_x_767) ;  /* 0x0000000c00a49947 */ /* 0x022fea0003800000 */
.L_x_781:
[----:B------:R-:W-:Y:S05]  /*e650*/  @P0 BRA `(.L_x_768) ;  /* 0x0000000000140947 */ /* 0x000fea0003800000 */
[----:B------:R-:W-:Y:S01]  /*e660*/  ISETP.NE.AND P1, PT, R17, RZ, PT ;  /* 0x000000ff1100720c */ /* 0x000fe20003f25270 */
[----:B-1----:R-:W-:-:S04]  /*e670*/  IMAD.MOV.U32 R10, RZ, RZ, 0x8100 ;  /* 0x00008100ff0a7424 */ /* 0x002fc800078e00ff */
[----:B------:R2:W-:Y:S08]  /*e680*/  SYNCS.ARRIVE.TRANS64 RZ, [R7+URZ+0x31830], R10 ;  /* 0x0318300a07ff79a7 */ /* 0x0005f0000800003f */
[----:B------:R-:W-:Y:S05]  /*e690*/  @!P1 BRA `(.L_x_768) ;  /* 0x0000000000049947 */ /* 0x000fea0003800000 */
[----:B------:R-:W-:Y:S01]  /*e6a0*/  BPT.TRAP 0x1 ;  /* 0x000000040000795c */ /* 0x000fe20000300000 */
.L_x_768:
[----:B------:R3:W-:Y:S01]  /*e6b0*/  STL.64 [R1+0x10], R2 ;  /* 0x0000100201007387 */ /* 0x0007e20000100a00 */
[----:B------:R-:W-:Y:S01]  /*e6c0*/  R2UR UR19, R18 ;  /* 0x00000000121372ca */ /* 0x000fe200000e0000 */
[----:B------:R-:W-:Y:S01]  /*e6d0*/  VIADD R16, R16, 0x1 ;  /* 0x0000000110107836 */ /* 0x000fe20000000000 */
        /* <DEDUP_REMOVED lines=8> */
[----:B------:R-:W-:Y:S01]  /*e760*/  UIADD3 UR19, UR19, -0x40, URZ ;  /* 0xffffffc013137890 */ /* 0x000fe2000fffe03f */
[----:B------:R-:W-:Y:S01]  /*e770*/  ISETP.NE.AND P1, PT, R16, 0x2, PT ;  /* 0x000000021000780c */ /* 0x000fe20003f25270 */
[----:B------:R-:W-:Y:S01]  /*e780*/  UMOV UR8, 0x0 ;  /* 0x0000000000087882 */ /* 0x000fe20000000000 */
[----:B------:R-:W-:Y:S01]  /*e790*/  UMOV UR9, 0x14f00000 ;  /* 0x14f0000000097882 */ /* 0x000fe20000000000 */
[----:B------:R-:W-:Y:S01]  /*e7a0*/  R2UR UR7, R19 ;  /* 0x00000000130772ca */ /* 0x000fe200000e0000 */
[----:B------:R-:W-:Y:S01]  /*e7b0*/  UMOV UR18, URZ ;  /* 0x0000003f00127c82 */ /* 0x000fe20008000000 */
[----:B------:R-:W-:Y:S01]  /*e7c0*/  R2UR UR4, R4 ;  /* 0x00000000040472ca */ /* 0x000fe200000e0000 */
[----:B------:R-:W-:Y:S01]  /*e7d0*/  UMOV UR34, 0x40 ;  /* 0x0000004000227882 */ /* 0x000fe20000000000 */
[----:B------:R-:W-:Y:S01]  /*e7e0*/  R2UR UR5, R5 ;  /* 0x00000000050572ca */ /* 0x000fe200000e0000 */
[----:B------:R-:W-:Y:S01]  /*e7f0*/  UMOV UR36, UR20 ;  /* 0x0000001400247c82 */ /* 0x000fe20008000000 */
[----:B------:R-:W-:Y:S01]  /*e800*/  SEL R19, RZ, 0x1, P1 ;  /* 0x00000001ff137807 */ /* 0x000fe20000800000 */
[----:B------:R-:W-:Y:S01]  /*e810*/  UIADD3 UR16, UR14, 0x24100, URZ ;  /* 0x000241000e107890 */ /* 0x000fe2000fffe03f */
[----:B------:R-:W-:Y:S01]  /*e820*/  SEL R16, R16, RZ, P1 ;  /* 0x000000ff10107207 */ /* 0x000fe20000800000 */
[----:B------:R-:W-:Y:S01]  /*e830*/  UIADD3 UR17, UR14, 0x31830, URZ ;  /* 0x000318300e117890 */ /* 0x000fe2000fffe03f */
[----:B------:R-:W-:Y:S01]  /*e840*/  LOP3.LUT R14, R14, R19, RZ, 0x3c, !PT ;  /* 0x000000130e0e7212 */ /* 0x000fe200078e3cff */
[----:B------:R-:W-:Y:S01]  /*e850*/  UIADD3 UR32, UR14, 0x26100, URZ ;  /* 0x000261000e207890 */ /* 0x000fe2000fffe03f */
[----:B------:R-:W-:Y:S01]  /*e860*/  ISETP.NE.AND P2, PT, R21, RZ, PT ;  /* 0x000000ff1500720c */ /* 0x000fe20003f45270 */
[----:B------:R-:W-:Y:S01]  /*e870*/  UIADD3 UR24, UR14, 0x28100, URZ ;  /* 0x000281000e187890 */ /* 0x000fe2000fffe03f */
[----:B------:R-:W-:Y:S01]  /*e880*/  IMAD R19, R16, 0x8, R7 ;  /* 0x0000000810137824 */ /* 0x000fe200078e0207 */
        /* <DEDUP_REMOVED lines=9> */
[----:B------:R-:W-:Y:S01]  /*e920*/  SHF.L.U32 R20, R14, 0x1f, RZ ;  /* 0x0000001f0e147819 */ /* 0x000fe200000006ff */
[----:B------:R-:W-:Y:S01]  /*e930*/  UMOV UR10, 0x10 ;  /* 0x00000010000a7882 */ /* 0x000fe20000000000 */
[----:B------:R1:W-:Y:S01]  /*e940*/  UTMALDG.4D [UR32], [UR6], desc[UR8] ;  /* 0x00000820060075b4 */ /* 0x0003e20008019000 */
        /* <DEDUP_REMOVED lines=9> */
.L_x_783:
[----:B------:R-:W-:Y:S01]  /*e9e0*/  LOP3.LUT R15, R15, 0x1, RZ, 0x3c, !PT ;  /* 0x000000010f0f7812 */ /* 0x000fe200078e3cff */
[----:B------:R-:W-:Y:S06]  /*e9f0*/  @P2 BRA `(.L_x_770) ;  /* 0x0000000000142947 */ /* 0x000fec0003800000 */
[----:B------:R-:W-:Y:S01]  /*ea00*/  ISETP.NE.AND P1, PT, R17, RZ, PT ;  /* 0x000000ff1100720c */ /* 0x000fe20003f25270 */
[----:B-1----:R-:W-:-:S04]  /*ea10*/  IMAD.MOV.U32 R20, RZ, RZ, 0x8100 ;  /* 0x00008100ff147424 */ /* 0x002fc800078e00ff */
[----:B------:R2:W-:Y:S08]  /*ea20*/  SYNCS.ARRIVE.TRANS64 RZ, [R19+URZ+0x31810], R20 ;  /* 0x0318101413ff79a7 */ /* 0x0005f0000800003f */
[----:B------:R-:W-:Y:S05]  /*ea30*/  @!P1 BRA `(.L_x_770) ;  /* 0x0000000000049947 */ /* 0x000fea0003800000 */
[----:B------:R-:W-:Y:S01]  /*ea40*/  BPT.TRAP 0x1 ;  /* 0x000000040000795c */ /* 0x000fe20000300000 */
.L_x_770:
[----:B------:R-:W-:Y:S01]  /*ea50*/  R2UR UR41, R19 ;  /* 0x00000000132972ca */ /* 0x000fe200000e0000 */
        /* <DEDUP_REMOVED lines=51> */
.L_x_766:
[----:B------:R-:W-:-:S04]  /*ed90*/  SHF.L.U32 R4, R15, 0x1f, RZ ;  /* 0x0000001f0f047819 */ /* 0x000fc800000006ff */
[----:B------:R-:W1:Y:S02]  /*eda0*/  SYNCS.PHASECHK.TRANS64.TRYWAIT P1, [R7+URZ+0x31838], R4 ;  /* 0x03183804070075a7 */ /* 0x000e64000802017f */
[----:B-1----:R-:W-:Y:S05]  /*edb0*/  @!P1 BRA `(.L_x_772) ;  /* 0x0000000400f49947 */ /* 0x002fea0003800000 */
.L_x_784:
[----:B------:R-:W-:Y:S05]  /*edc0*/  @P0 BRA `(.L_x_773) ;  /* 0x0000000000180947 */ /* 0x000fea0003800000 */
[----:B------:R-:W2:Y:S01]  /*edd0*/  S2R R5, SR_TID.X ;  /* 0x0000000000057919 */ /* 0x000ea20000002100 */
[----:B-1----:R-:W-:-:S04]  /*ede0*/  IMAD.MOV.U32 R4, RZ, RZ, 0x8100 ;  /* 0x00008100ff047424 */ /* 0x002fc800078e00ff */
[----:B------:R3:W-:Y:S01]  /*edf0*/  SYNCS.ARRIVE.TRANS64 RZ, [R7+URZ+0x31830], R4 ;  /* 0x0318300407ff79a7 */ /* 0x0007e2000800003f */
[----:B--2---:R-:W-:-:S13]  /*ee00*/  LOP3.LUT P0, RZ, R5, 0x1f, RZ, 0xc0, !PT ;  /* 0x0000001f05ff7812 */ /* 0x004fda000780c0ff */
[----:B---3--:R-:W-:Y:S05]  /*ee10*/  @!P0 BRA `(.L_x_773) ;  /* 0x0000000000048947 */ /* 0x008fea0003800000 */
[----:B------:R-:W-:Y:S01]  /*ee20*/  BPT.TRAP 0x1 ;  /* 0x000000040000795c */ /* 0x000fe20000300000 */
.L_x_773:
[----:B------:R-:W-:Y:S01]  /*ee30*/  R2UR UR43, R9 ;  /* 0x00000000092b72ca */ /* 0x000fe200000e0000 */
[----:B-1----:R-:W1:Y:S01]  /*ee40*/  LDC.64 R4, c[0x0][0x728] ;  /* 0x0001ca00ff047b82 */ /* 0x002e620000000a00 */
[----:B------:R-:W-:Y:S01]  /*ee50*/  R2UR UR8, R7 ;  /* 0x00000000070872ca */ /* 0x000fe200000e0000 */
[----:B------:R-:W-:Y:S01]  /*ee60*/  UMOV UR6, 0x0 ;  /* 0x0000000000067882 */ /* 0x000fe20000000000 */
[----:B------:R-:W-:Y:S01]  /*ee70*/  UMOV UR7, 0x14f00000 ;  /* 0x14f0000000077882 */ /* 0x000fe20000000000 */
[----:B------:R-:W-:Y:S01]  /*ee80*/  UMOV UR42, URZ ;  /* 0x0000003f002a7c82 */ /* 0x000fe20008000000 */
[----:B------:R-:W-:Y:S01]  /*ee90*/  UMOV UR44, UR20 ;  /* 0x00000014002c7c82 */ /* 0x000fe20008000000 */
[----:B------:R-:W-:Y:S01]  /*eea0*/  UMOV UR45, UR21 ;  /* 0x00000015002d7c82 */ /* 0x000fe20008000000 */
[----:B------:R-:W-:Y:S01]  /*eeb0*/  UMOV UR34, 0x40 ;  /* 0x0000004000227882 */ /* 0x000fe20000000000 */
[----:B------:R-:W-:Y:S01]  /*eec0*/  UMOV UR36, UR20 ;  /* 0x0000001400247c82 */ /* 0x000fe20008000000 */
[----:B------:R-:W-:Y:S01]  /*eed0*/  UMOV UR37, UR21 ;  /* 0x0000001500257c82 */ /* 0x000fe20008000000 */
[----:B------:R-:W-:Y:S01]  /*eee0*/  UMOV UR26, 0x80 ;  /* 0x00000080001a7882 */ /* 0x000fe20000000000 */
[----:B------:R-:W-:Y:S01]  /*eef0*/  UMOV UR28, UR20 ;  /* 0x00000014001c7c82 */ /* 0x000fe20008000000 */
[----:B------:R-:W-:-:S02]  /*ef00*/  USHF.L.U32 UR43, UR43, 0x6, URZ ;  /* 0x000000062b2b7899 */ /* 0x000fc4000800063f */
[----:B------:R-:W-:Y:S02]  /*ef10*/  UIADD3 UR40, UR8, 0x24100, URZ ;  /* 0x0002410008287890 */ /* 0x000fe4000fffe03f */
[----:B------:R-:W-:Y:S02]  /*ef20*/  UIADD3 UR41, UR8, 0x31830, URZ ;  /* 0x0003183008297890 */ /* 0x000fe4000fffe03f */
[----:B-----5:R-:W-:Y:S01]  /*ef30*/  IMAD.U32 R3, RZ, RZ, UR43 ;  /* 0x0000002bff037e24 */ /* 0x020fe2000f8e00ff */
[----:B------:R-:W-:Y:S01]  /*ef40*/  IADD3 R2, P0, R2, UR43, RZ ;  /* 0x0000002b02027c10 */ /* 0x000fe2000ff1e0ff */
[----:B------:R-:W-:Y:S02]  /*ef50*/  UIADD3 UR32, UR8, 0x26100, URZ ;  /* 0x0002610008207890 */ /* 0x000fe4000fffe03f */
[----:B------:R-:W-:Y:S01]  /*ef60*/  UIADD3 UR24, UR8, 0x28100, URZ ;  /* 0x0002810008187890 */ /* 0x000fe2000fffe03f */
[----:B------:R-:W-:Y:S01]  /*ef70*/  LEA.HI.X.SX32 R6, R3, R6, 0x1, P0 ;  /* 0x0000000603067211 */ /* 0x000fe200000f0eff */
[----:B------:R-:W-:Y:S01]  /*ef80*/  UIADD3 UR16, UR8, 0x2a100, URZ ;  /* 0x0002a10008107890 */ /* 0x000fe2000fffe03f */
[----:B-1----:R-:W-:Y:S01]  /*ef90*/  LEA R4, P0, R2, R4, 0x2 ;  /* 0x0000000402047211 */ /* 0x002fe200078010ff */
[----:B------:R-:W-:Y:S01]  /*efa0*/  UIADD3 UR8, UR8, 0x2c300, URZ ;  /* 0x0002c30008087890 */ /* 0x000fe2000fffe03f */
[----:B------:R-:W-:-:S02]  /*efb0*/  UMOV UR33, UR41 ;  /* 0x0000002900217c82 */ /* 0x000fc40008000000 */
        /* <DEDUP_REMOVED lines=27> */
.L_x_763:
[----:B------:R-:W-:Y:S05]  /*f170*/  BSYNC B1 ;  /* 0x0000000000017941 */ /* 0x000fea0003800000 */
.L_x_762:
[----:B------:R-:W-:-:S03]  /*f180*/  UMOV UR4, 0xffffffff ;  /* 0xffffffff00047882 */ /* 0x000fc60000000000 */
[----:B------:R-:W-:Y:S05]  /*f190*/  BRA.DIV UR4, `(.L_x_774) ;  /* 0x0000000604107947 */ /* 0x000fea000b800000 */
[----:B------:R-:W-:-:S13]  /*f1a0*/  ELECT P6, URZ, PT ;  /* 0x00000000003f782f */ /* 0x000fda00038c0000 */
.L_x_787:
[----:B------:R-:W-:Y:S05]  /*f1b0*/  @!P6 BRA `(.L_x_759) ;  /* 0x000000000070e947 */ /* 0x000fea0003800000 */
[----:B------:R-:W-:-:S04]  /*f1c0*/  LOP3.LUT R0, R0, 0x2, RZ, 0xfc, !PT ;  /* 0x0000000200007812 */ /* 0x000fc800078efcff */
[----:B------:R-:W-:-:S13]  /*f1d0*/  ISETP.NE.AND P1, PT, R0, 0x3, PT ;  /* 0x000000030000780c */ /* 0x000fda0003f25270 */
[----:B------:R-:W-:Y:S05]  /*f1e0*/  @!P1 BRA `(.L_x_775) ;  /* 0x0000000000049947 */ /* 0x000fea0003800000 */
[----:B------:R-:W-:Y:S01]  /*f1f0*/  BPT.TRAP 0x1 ;  /* 0x000000040000795c */ /* 0x000fe20000300000 */
.L_x_775:
[----:B------:R-:W1:Y:S01]  /*f200*/  S2R R3, SR_CgaCtaId ;  /* 0x0000000000037919 */ /* 0x000e620000008800 */
[----:B------:R-:W-:Y:S02]  /*f210*/  MOV R0, 0x400 ;  /* 0x0000040000007802 */ /* 0x000fe40000000f00 */
[----:B------:R-:W-:Y:S02]  /*f220*/  SHF.L.U32 R2, R10, 0x1f, RZ ;  /* 0x0000001f0a027819 */ /* 0x000fe400000006ff */
[----:B-1----:R-:W-:-:S05]  /*f230*/  LEA R5, R3, R0, 0x18 ;  /* 0x0000000003057211 */ /* 0x002fca00078ec0ff */
[----:B------:R-:W-:-:S04]  /*f240*/  VIADD R0, R5, 0x31820 ;  /* 0x0003182005007836 */ /* 0x000fc80000000000 */
[----:B------:R-:W-:-:S04]  /*f250*/  IMAD R3, R17, 0x8, R0 ;  /* 0x0000000811037824 */ /* 0x000fc800078e0200 */
[----:B------:R-:W1:Y:S02]  /*f260*/  SYNCS.PHASECHK.TRANS64.TRYWAIT P0, [R3+URZ], R2 ;  /* 0x00000002030075a7 */ /* 0x000e64000800017f */
[----:B-1----:R-:W-:Y:S05]  /*f270*/  @!P0 BRA `(.L_x_776) ;  /* 0x0000000000f88947 */ /* 0x002fea0003800000 */
.L_x_788:
        /* <DEDUP_REMOVED lines=9> */
.L_x_789:
[----:B------:R-:W-:Y:S05]  /*f310*/  @!P1 BRA `(.L_x_778) ;  /* 0x0000000000049947 */ /* 0x000fea0003800000 */
[----:B------:R-:W-:Y:S01]  /*f320*/  BPT.TRAP 0x1 ;  /* 0x000000040000795c */ /* 0x000fe20000300000 */
.L_x_778:
[----:B------:R-:W-:-:S07]  /*f330*/  SHF.L.U32 R6, R6, 0x1f, RZ ;  /* 0x0000001f06067819 */ /* 0x000fce00000006ff */
.L_x_779:
[----:B--2---:R2:W3:Y:S02]  /*f340*/  SYNCS.PHASECHK.TRANS64.TRYWAIT P0, [R5+URZ+0x31838], R6 ;  /* 0x03183806050075a7 */ /* 0x0044e4000800017f */
[----:B---3--:R-:W-:Y:S05]  /*f350*/  @!P0 NANOSLEEP.SYNCS 0x989680 ;  /* 0x009896800000895d */ /* 0x008fea0003900000 */
[----:B------:R-:W3:Y:S02]  /*f360*/  @!P0 SYNCS.PHASECHK.TRANS64 P0, [R5+URZ+0x31838], R6 ;  /* 0x03183806050085a7 */ /* 0x000ee4000800007f */
[----:B---3--:R-:W-:Y:S05]  /*f370*/  @!P0 BRA `(.L_x_779) ;  /* 0xfffffffc00f08947 */ /* 0x008fea000383ffff */
.L_x_759:
[----:B------:R-:W-:Y:S05]  /*f380*/  BSYNC B0 ;  /* 0x0000000000007941 */ /* 0x000fea0003800000 */
.L_x_758:
[----:B------:R-:W-:Y:S05]  /*f390*/  EXIT ;  /* 0x000000000000794d */ /* 0x000fea0003800000 */
.L_x_699:
[----:B-1----:R1:W2:Y:S02]  /*f3a0*/  SYNCS.PHASECHK.TRANS64.TRYWAIT P0, [R17+URZ+0x31800], R10 ;  /* 0x0318000a110075a7 */ /* 0x0022a4000800017f */
[----:B--2---:R-:W-:Y:S05]  /*f3b0*/  @!P0 NANOSLEEP.SYNCS 0x989680 ;  /* 0x009896800000895d */ /* 0x004fea0003900000 */
[----:B------:R-:W2:Y:S02]  /*f3c0*/  @!P0 SYNCS.PHASECHK.TRANS64 P0, [R17+URZ+0x31800], R10 ;  /* 0x0318000a110085a7 */ /* 0x000ea4000800007f */
[----:B--2---:R-:W-:Y:S05]  /*f3d0*/  @!P0 BRA `(.L_x_699) ;  /* 0xfffffffc00f08947 */ /* 0x004fea000383ffff */
[----:B------:R-:W-:Y:S05]  /*f3e0*/  BRA `(.L_x_698) ;  /* 0xffffff1c000c7947 */ /* 0x000fea000383ffff */
.L_x_703:
[----:B--2---:R2:W3:Y:S02]  /*f3f0*/  SYNCS.PHASECHK.TRANS64.TRYWAIT P1, [R16+URZ+0x31810], R7 ;  /* 0x03181007100075a7 */ /* 0x0044e4000802017f */
[----:B---3--:R-:W-:Y:S05]  /*f400*/  @!P1 NANOSLEEP.SYNCS 0x989680 ;  /* 0x009896800000995d */ /* 0x008fea0003900000 */
[----:B------:R-:W3:Y:S02]  /*f410*/  @!P1 SYNCS.PHASECHK.TRANS64 P1, [R16+URZ+0x31810], R7 ;  /* 0x03181007100095a7 */ /* 0x000ee4000802007f */
[----:B---3--:R-:W-:Y:S05]  /*f420*/  @!P1 BRA `(.L_x_703) ;  /* 0xfffffffc00f09947 */ /* 0x008fea000383ffff */
[----:B------:R-:W-:Y:S05]  /*f430*/  BRA `(.L_x_702) ;  /* 0xffffff2400547947 */ /* 0x000fea000383ffff */
.L_x_707:
[----:B----4-:R4:W1:Y:S02]  /*f440*/  SYNCS.PHASECHK.TRANS64.TRYWAIT P1, [R17+URZ+0x31830], R6 ;  /* 0x03183006110075a7 */ /* 0x010864000802017f */
[----:B-1----:R-:W-:Y:S05]  /*f450*/  @!P1 NANOSLEEP.SYNCS 0x989680 ;  /* 0x009896800000995d */ /* 0x002fea0003900000 */
[----:B------:R-:W1:Y:S02]  /*f460*/  @!P1 SYNCS.PHASECHK.TRANS64 P1, [R17+URZ+0x31830], R6 ;  /* 0x03183006110095a7 */ /* 0x000e64000802007f */
[----:B-1----:R-:W-:Y:S05]  /*f470*/  @!P1 BRA `(.L_x_707) ;  /* 0xfffffffc00f09947 */ /* 0x002fea000383ffff */
[----:B------:R-:W-:Y:S05]  /*f480*/  BRA `(.L_x_706) ;  /* 0xffffff4800ac7947 */ /* 0x000fea000383ffff */
.L_x_764:
[----:B-1----:R1:W2:Y:S02]  /*f490*/  SYNCS.PHASECHK.TRANS64.TRYWAIT P1, [R7+URZ+0x31820], R6 ;  /* 0x03182006070075a7 */ /* 0x0022a4000802017f */
[----:B--2---:R-:W-:Y:S05]  /*f4a0*/  @!P1 NANOSLEEP.SYNCS 0x989680 ;  /* 0x009896800000995d */ /* 0x004fea0003900000 */
[----:B------:R-:W2:Y:S02]  /*f4b0*/  @!P1 SYNCS.PHASECHK.TRANS64 P1, [R7+URZ+0x31820], R6 ;  /* 0x03182006070095a7 */ /* 0x000ea4000802007f */
[----:B--2---:R-:W-:Y:S05]  /*f4c0*/  @!P1 BRA `(.L_x_764) ;  /* 0xfffffffc00f09947 */ /* 0x004fea000383ffff */
[----:B------:R-:W-:Y:S05]  /*f4d0*/  BRA `(.L_x_780) ;  /* 0xffffffe800347947 */ /* 0x000fea000383ffff */
.L_x_767:
[----:B-1----:R1:W2:Y:S02]  /*f4e0*/  SYNCS.PHASECHK.TRANS64.TRYWAIT P1, [R7+URZ+0x31838], R10 ;  /* 0x0318380a070075a7 */ /* 0x0022a4000802017f */
[----:B--2---:R-:W-:Y:S05]  /*f4f0*/  @!P1 NANOSLEEP.SYNCS 0x989680 ;  /* 0x009896800000995d */ /* 0x004fea0003900000 */
[----:B------:R-:W2:Y:S02]  /*f500*/  @!P1 SYNCS.PHASECHK.TRANS64 P1, [R7+URZ+0x31838], R10 ;  /* 0x0318380a070095a7 */ /* 0x000ea4000802007f */
[----:B--2---:R-:W-:Y:S05]  /*f510*/  @!P1 BRA `(.L_x_767) ;  /* 0xfffffffc00f09947 */ /* 0x004fea000383ffff */
[----:B------:R-:W-:Y:S05]  /*f520*/  BRA `(.L_x_781) ;  /* 0xfffffff000487947 */ /* 0x000fea000383ffff */
.L_x_769:
[----:B------:R-:W-:-:S07]  /*f530*/  SHF.L.U32 R20, R14, 0x1f, RZ ;  /* 0x0000001f0e147819 */ /* 0x000fce00000006ff */
.L_x_782:
[----:B-1----:R1:W2:Y:S02]  /*f540*/  SYNCS.PHASECHK.TRANS64.TRYWAIT P1, [R19+URZ+0x31820], R20 ;  /* 0x03182014130075a7 */ /* 0x0022a4000802017f */
[----:B--2---:R-:W-:Y:S05]  /*f550*/  @!P1 NANOSLEEP.SYNCS 0x989680 ;  /* 0x009896800000995d */ /* 0x004fea0003900000 */
[----:B------:R-:W2:Y:S02]  /*f560*/  @!P1 SYNCS.PHASECHK.TRANS64 P1, [R19+URZ+0x31820], R20 ;  /* 0x03182014130095a7 */ /* 0x000ea4000802007f */
[----:B--2---:R-:W-:Y:S05]  /*f570*/  @!P1 BRA `(.L_x_782) ;  /* 0xfffffffc00f09947 */ /* 0x004fea000383ffff */
[----:B------:R-:W-:Y:S05]  /*f580*/  BRA `(.L_x_783) ;  /* 0xfffffff400147947 */ /* 0x000fea000383ffff */
.L_x_772:
[----:B-1----:R1:W2:Y:S02]  /*f590*/  SYNCS.PHASECHK.TRANS64.TRYWAIT P1, [R7+URZ+0x31838], R4 ;  /* 0x03183804070075a7 */ /* 0x0022a4000802017f */
[----:B--2---:R-:W-:Y:S05]  /*f5a0*/  @!P1 NANOSLEEP.SYNCS 0x989680 ;  /* 0x009896800000995d */ /* 0x004fea0003900000 */
[----:B------:R-:W2:Y:S02]  /*f5b0*/  @!P1 SYNCS.PHASECHK.TRANS64 P1, [R7+URZ+0x31838], R4 ;  /* 0x03183804070095a7 */ /* 0x000ea4000802007f */
[----:B--2---:R-:W-:Y:S05]  /*f5c0*/  @!P1 BRA `(.L_x_772) ;  /* 0xfffffffc00f09947 */ /* 0x004fea000383ffff */
[----:B------:R-:W-:Y:S05]  /*f5d0*/  BRA `(.L_x_784) ;  /* 0xfffffff400f87947 */ /* 0x000fea000383ffff */
.L_x_774:
[----:B------:R-:W-:Y:S01]  /*f5e0*/  BSSY B1, `(.L_x_785) ;  /* 0x0000006000017945 */ /* 0x000fe20003800000 */
[----:B------:R-:W-:-:S07]  /*f5f0*/  IMAD.MOV.U32 R15, RZ, RZ, -0x1 ;  /* 0xffffffffff0f7424 */ /* 0x000fce00078e00ff */
[----:B------:R-:W-:Y:S05]  /*f600*/  WARPSYNC.COLLECTIVE R15, `(.L_x_786) ;  /* 0x000000000f0c7348 */ /* 0x000fea0003c00000 */
[----:B------:R-:W-:Y:S02]  /*f610*/  ELECT P6, UR62, PT ;  /* 0x00000000003e782f */ /* 0x000fe400038c0000 */
[----:B------:R-:W-:Y:S01]  /*f620*/  MOV R14, UR62 ;  /* 0x0000003e000e7c02 */ /* 0x000fe20008000f00 */
[----:B------:R-:W-:Y:S10]  /*f630*/  ENDCOLLECTIVE ;  /* 0x000000000000791b */ /* 0x000ff40003800000 */
.L_x_786:
[----:B------:R-:W-:Y:S05]  /*f640*/  BSYNC B1 ;  /* 0x0000000000017941 */ /* 0x000fea0003800000 */
.L_x_785:
[----:B------:R-:W-:Y:S05]  /*f650*/  BRA `(.L_x_787) ;  /* 0xfffffff800d47947 */ /* 0x000fea000383ffff */
.L_x_776:
[----:B-1----:R1:W2:Y:S02]  /*f660*/  SYNCS.PHASECHK.TRANS64.TRYWAIT P0, [R3+URZ], R2 ;  /* 0x00000002030075a7 */ /* 0x0022a4000800017f */
[----:B--2---:R-:W-:Y:S05]  /*f670*/  @!P0 NANOSLEEP.SYNCS 0x989680 ;  /* 0x009896800000895d */ /* 0x004fea0003900000 */
[----:B------:R-:W2:Y:S02]  /*f680*/  @!P0 SYNCS.PHASECHK.TRANS64 P0, [R3+URZ], R2 ;  /* 0x00000002030085a7 */ /* 0x000ea4000800007f */
[----:B--2---:R-:W-:Y:S05]  /*f690*/  @!P0 BRA `(.L_x_776) ;  /* 0xfffffffc00f08947 */ /* 0x004fea000383ffff */
[----:B------:R-:W-:Y:S05]  /*f6a0*/  BRA `(.L_x_788) ;  /* 0xfffffff800f47947 */ /* 0x000fea000383ffff */
.L_x_777:
[----:B-1----:R1:W2:Y:S02]  /*f6b0*/  SYNCS.PHASECHK.TRANS64.TRYWAIT P0, [R17+URZ], R0 ;  /* 0x00000000110075a7 */ /* 0x0022a4000800017f */
[----:B--2---:R-:W-:Y:S05]  /*f6c0*/  @!P0 NANOSLEEP.SYNCS 0x989680 ;  /* 0x009896800000895d */ /* 0x004fea0003900000 */
[----:B------:R-:W2:Y:S02]  /*f6d0*/  @!P0 SYNCS.PHASECHK.TRANS64 P0, [R17+URZ], R0 ;  /* 0x00000000110085a7 */ /* 0x000ea4000800007f */
[----:B--2---:R-:W-:Y:S05]  /*f6e0*/  @!P0 BRA `(.L_x_777) ;  /* 0xfffffffc00f08947 */ /* 0x004fea000383ffff */
[----:B------:R-:W-:Y:S05]  /*f6f0*/  BRA `(.L_x_789) ;  /* 0xfffffffc00047947 */ /* 0x000fea000383ffff */
.L_x_790:
        /* <DEDUP_REMOVED lines=16> */
.L_x_1153:


//--------------------- .text._ZN7cutlass13device_kernelIN5flash11enable_sm90INS1_16FlashAttnBwdSm90INS1_25CollectiveMainloopBwdSm90ILi2ELi1ELi1EN4cute5tupleIJNS5_1CILi1EEES8_S8_EEENS6_IJNS7_ILi64EEENS7_ILi80EEENS7_ILi256EEEEEENS_6half_tEfNS_4arch4Sm90ELb1ELb0ELb1ELb0ELb0ELb0ELb1ELb1ELi2ELi1ELi1ELi1ELb0EEENS1_24CollectiveEpilogueBwdGQAISD_fSG_Li256ELb0ELb0EEENS1_25SingleTileBwdLPTSchedulerILb0ELi80ELb0EEEEEEEEEvNT_6ParamsE --------------------------
	.section	.text._ZN7cutlass13device_kernelIN5flash11enable_sm90INS1_16FlashAttnBwdSm90INS1_25CollectiveMainloopBwdSm90ILi2ELi1ELi1EN4cute5tupleIJNS5_1CILi1EEES8_S8_EEENS6_IJNS7_ILi64EEENS7_ILi80EEENS7_ILi256EEEEEENS_6half_tEfNS_4arch4Sm90ELb1ELb0ELb1ELb0ELb0ELb0ELb1ELb1ELi2ELi1ELi1ELi1ELb0EEENS1_24CollectiveEpilogueBwdGQAISD_fSG_Li256ELb0ELb0EEENS1_25SingleTileBwdLPTSchedulerILb0ELi80ELb0EEEEEEEEEvNT_6ParamsE,"ax",@progbits
	.align	128
.text._ZN7cutlass13device_kernelIN5flash11enable_sm90INS1_16FlashAttnBwdSm90INS1_25CollectiveMainloopBwdSm90ILi2ELi1ELi1EN4cute5tupleIJNS5_1CILi1EEES8_S8_EEENS6_IJNS7_ILi64EEENS7_ILi80EEENS7_ILi256EEEEEENS_6half_tEfNS_4arch4Sm90ELb1ELb0ELb1ELb0ELb0ELb0ELb1ELb1ELi2ELi1ELi1ELi1ELb0EEENS1_24CollectiveEpilogueBwdGQAISD_fSG_Li256ELb0ELb0EEENS1_25SingleTileBwdLPTSchedulerILb0ELi80ELb0EEEEEEEEEvNT_6ParamsE:
        .type           _ZN7cutlass13device_kernelIN5flash11enable_sm90INS1_16FlashAttnBwdSm90INS1_25CollectiveMainloopBwdSm90ILi2ELi1ELi1EN4cute5tupleIJNS5_1CILi1EEES8_S8_EEENS6_IJNS7_ILi64EEENS7_ILi80EEENS7_ILi256EEEEEENS_6half_tEfNS_4arch4Sm90ELb1ELb0ELb1ELb0ELb0ELb0ELb1ELb1ELi2ELi1ELi1ELi1ELb0EEENS1_24CollectiveEpilogueBwdGQAISD_fSG_Li256ELb0ELb0EEENS1_25SingleTileBwdLPTSchedulerILb0ELi80ELb0EEEEEEEEEvNT_6ParamsE,@function
        .size           _ZN7cutlass13device_kernelIN5flash11enable_sm90INS1_16FlashAttnBwdSm90INS1_25CollectiveMainloopBwdSm90ILi2ELi1ELi1EN4cute5tupleIJNS5_1CILi1EEES8_S8_EEENS6_IJNS7_ILi64EEENS7_ILi80EEENS7_ILi256EEEEEENS_6half_tEfNS_4arch4Sm90ELb1ELb0ELb1ELb0ELb0ELb0ELb1ELb1ELi2ELi1ELi1ELi1ELb0EEENS1_24CollectiveEpilogueBwdGQAISD_fSG_Li256ELb0ELb0EEENS1_25SingleTileBwdLPTSchedulerILb0ELi80ELb0EEEEEEEEEvNT_6ParamsE,(.L_x_1154 - _ZN7cutlass13device_kernelIN5flash11enable_sm90INS1_16FlashAttnBwdSm90INS1_25CollectiveMainloopBwdSm90ILi2ELi1ELi1EN4cute5tupleIJNS5_1CILi1EEES8_S8_EEENS6_IJNS7_ILi64EEENS7_ILi80EEENS7_ILi256EEEEEENS_6half_tEfNS_4arch4Sm90ELb1ELb0ELb1ELb0ELb0ELb0ELb1ELb1ELi2ELi1ELi1ELi1ELb0EEENS1_24CollectiveEpilogueBwdGQAISD_fSG_Li256ELb0ELb0EEENS1_25SingleTileBwdLPTSchedulerILb0ELi80ELb0EEEEEEEEEvNT_6ParamsE)
        .other          _ZN7cutlass13device_kernelIN5flash11enable_sm90INS1_16FlashAttnBwdSm90INS1_25CollectiveMainloopBwdSm90ILi2ELi1ELi1EN4cute5tupleIJNS5_1CILi1EEES8_S8_EEENS6_IJNS7_ILi64EEENS7_ILi80EEENS7_ILi256EEEEEENS_6half_tEfNS_4arch4Sm90ELb1ELb0ELb1ELb0ELb0ELb0ELb1ELb1ELi2ELi1ELi1ELi1ELb0EEENS1_24CollectiveEpilogueBwdGQAISD_fSG_Li256ELb0ELb0EEENS1_25SingleTileBwdLPTSchedulerILb0ELi80ELb0EEEEEEEEEvNT_6ParamsE,@"STO_CUDA_ENTRY STV_DEFAULT"
_ZN7cutlass13device_kernelIN5flash11enable_sm90INS1_16FlashAttnBwdSm90INS1_25CollectiveMainloopBwdSm90ILi2ELi1ELi1EN4cute5tupleIJNS5_1CILi1EEES8_S8_EEENS6_IJNS7_ILi64EEENS7_ILi80EEENS7_ILi256EEEEEENS_6half_tEfNS_4arch4Sm90ELb1ELb0ELb1ELb0ELb0ELb0ELb1ELb1ELi2ELi1ELi1ELi1ELb0EEENS1_24CollectiveEpilogueBwdGQAISD_fSG_Li256ELb0ELb0EEENS1_25SingleTileBwdLPTSchedulerILb0ELi80ELb0EEEEEEEEEvNT_6ParamsE:
        /* <DEDUP_REMOVED lines=23> */
.L_x_792:
[----:B------:R-:W-:Y:S05]  /*0170*/  BSYNC B0 ;  /* 0x0000000000007941 */ /* 0x000fea0003800000 */
.L_x_791:
        /* <DEDUP_REMOVED lines=34> */
.L_x_793:
        /* <DEDUP_REMOVED lines=20> */
.L_x_794:
        /* <DEDUP_REMOVED lines=8> */
.L_x_797:
        /* <DEDUP_REMOVED lines=23> */
[----:B------:R-:W-:Y:S02]  /*06d0*/  UIMAD UR4, UR11, UR7, URZ ;  /* 0x000000070b0472a4 */ /* 0x000fe4000f8e023f */
[----:B------:R-:W-:-:S05]  /*06e0*/  IMAD.U32 R2, RZ, RZ, UR11 ;  /* 0x0000000bff027e24 */ /* 0x000fca000f8e00ff */
[----:B------:R1:W-:Y:S01]  /*06f0*/  STL [R1+0x10], R2 ;  /* 0x0000100201007387 */ /* 0x0003e20000100800 */
[----:B------:R-:W-:Y:S05]  /*0700*/  BRA `(.L_x_799) ;  /* 0x0000000000247947 */ /* 0x000fea0003800000 */
.L_x_798:
        /* <DEDUP_REMOVED lines=8> */
[----:B------:R2:W-:Y:S05]  /*0790*/  STL [R1+0x10], R2 ;  /* 0x0000100201007387 */ /* 0x0005ea0000100800 */
.L_x_799:
        /* <DEDUP_REMOVED lines=11> */
[----:B-12---:R-:W-:Y:S01]  /*0850*/  IMAD.U32 R2, RZ, RZ, UR9 ;  /* 0x00000009ff027e24 */ /* 0x006fe2000f8e00ff */
[----:B------:R-:W-:Y:S01]  /*0860*/  ISETP.LE.AND P0, PT, RZ, UR9, PT ;  /* 0x00000009ff007c0c */ /* 0x000fe2000bf03270 */
[----:B------:R-:W-:-:S03]  /*0870*/  UIMAD UR4, UR7, UR4, UR6 ;  /* 0x00000004070472a4 */ /* 0x000fc6000f8e0206 */
[----:B------:R1:W-:Y:S09]  /*0880*/  STL [R1+0x14], R2 ;  /* 0x0000140201007387 */ /* 0x0003f20000100800 */
[----:B------:R-:W-:Y:S05]  /*0890*/  @!P0 BRA `(.L_x_800) ;  /* 0x000000a800308947 */ /* 0x000fea0003800000 */
[----:B-1----:R-:W2:Y:S01]  /*08a0*/  LDL R2, [R1+0x10] ;  /* 0x0000100001027983 */ /* 0x002ea20000100800 */
[----:B------:R-:W-:Y:S01]  /*08b0*/  ULDC UR9, c[0x0][0x280] ;  /* 0x0000a00000097ab9 */ /* 0x000fe20000000800 */
[----:B------:R-:W-:Y:S01]  /*08c0*/  ULDC UR10, c[0x0][0x290] ;  /* 0x0000a400000a7ab9 */ /* 0x000fe20000000800 */
[----:B------:R-:W-:Y:S01]  /*08d0*/  ULDC UR7, c[0x0][0x74c] ;  /* 0x0001d30000077ab9 */ /* 0x000fe20000000800 */
        /* <DEDUP_REMOVED lines=81> */
[----:B--2---:R-:W-:-:S13]  /*0df0*/  R2UR UR5, R2 ;  /* 0x00000000020572ca */ /* 0x004fda00000e0000 */
[----:B------:R-:W-:-:S04]  /*0e00*/  UIMAD UR5, UR5, 0x50, UR9 ;  /* 0x00000050050578a4 */ /* 0x000fc8000f8e0209 */
[----:B------:R-:W-:Y:S02]  /*0e10*/  UIADD3 UR7, -UR7, UR5, -UR10 ;  /* 0x0000000507077290 */ /* 0x000fe4000fffe90a */
[----:B------:R-:W-:Y:S02]  /*0e20*/  UIADD3 UR5, UR9, 0x3f, URZ ;  /* 0x0000003f09057890 */ /* 0x000fe4000fffe03f */
[----:B------:R-:W-:Y:S02]  /*0e30*/  USHF.R.S32.HI UR8, URZ, 0x1f, UR7 ;  /* 0x0000001f3f087899 */ /* 0x000fe40008011407 */
[----:B------:R-:W-:Y:S02]  /*0e40*/  USHF.R.S32.HI UR6, URZ, 0x1f, UR5 ;  /* 0x0000001f3f067899 */ /* 0x000fe40008011405 */
[----:B------:R-:W-:Y:S02]  /*0e50*/  ULEA.HI UR8, UR8, UR7, URZ, 0x6 ;  /* 0x0000000708087291 */ /* 0x000fe4000f8f303f */
[----:B------:R-:W-:-:S02]  /*0e60*/  ULEA.HI UR6, UR6, UR5, URZ, 0x6 ;  /* 0x0000000506067291 */ /* 0x000fc4000f8f303f */
[----:B------:R-:W-:Y:S02]  /*0e70*/  USHF.R.S32.HI UR8, URZ, 0x6, UR8 ;  /* 0x000000063f087899 */ /* 0x000fe40008011408 */
[----:B------:R-:W-:-:S04]  /*0e80*/  USHF.R.S32.HI UR11, URZ, 0x6, UR6 ;  /* 0x000000063f0b7899 */ /* 0x000fc80008011406 */
[----:B------:R-:W-:Y:S02]  /*0e90*/  VIMNMX R5, RZ, UR8, !PT ;  /* 0x00000008ff057c48 */ /* 0x000fe4000ffe0100 */
[----:B------:R-:W-:Y:S02]  /*0ea0*/  IMAD.U32 R2, RZ, RZ, UR11 ;  /* 0x0000000bff027e24 */ /* 0x000fe4000f8e00ff */
[----:B------:R-:W-:-:S03]  /*0eb0*/  ISETP.LT.AND P1, PT, R5, UR11, PT ;  /* 0x0000000b05007c0c */ /* 0x000fc6000bf21270 */
[----:B------:R1:W-:Y:S02]  /*0ec0*/  STL [R1+0x8], R2 ;  /* 0x0000080201007387 */ /* 0x0003e40000100800 */
[----:B-1----:R-:W-:-:S05]  /*0ed0*/  IMAD.U32 R2, RZ, RZ, UR4 ;  /* 0x00000004ff027e24 */ /* 0x002fca000f8e00ff */
[----:B------:R1:W-:Y:S03]  /*0ee0*/  STL [R1+0xc], R2 ;  /* 0x00000c0201007387 */ /* 0x0003e60000100800 */
[----:B------:R-:W-:Y:S05]  /*0ef0*/  @!P1 BRA `(.L_x_801) ;  /* 0x0000007c00549947 */ /* 0x000fea0003800000 */
[----:B-1----:R-:W1:Y:S01]  /*0f00*/  S2R R2, SR_CgaCtaId ;  /* 0x0000000000027919 */ /* 0x002e620000008800 */
        /* <DEDUP_REMOVED lines=9> */
[CC--:B------:R-:W-:Y:S02]  /*0fa0*/  LEA.HI R8, R3.reuse, R2.reuse, RZ, 0x4 ;  /* 0x0000000203087211 */ /* 0x0c0fe400078f20ff */
[----:B------:R-:W-:Y:S02]  /*0fb0*/  SHF.R.S32.HI R6, RZ, 0x7, R4 ;  /* 0x00000007ff067819 */ /* 0x000fe40000011404 */
[----:B------:R-:W-:Y:S02]  /*0fc0*/  LOP3.LUT R9, R4, 0xffffff80, RZ, 0xc0, !PT ;  /* 0xffffff8004097812 */ /* 0x000fe400078ec0ff */
[----:B------:R-:W-:Y:S01]  /*0fd0*/  LOP3.LUT R11, R8, 0xffffff0, RZ, 0xc0, !PT ;  /* 0x0ffffff0080b7812 */ /* 0x000fe200078ec0ff */
[----:B------:R3:W4:Y:S01]  /*0fe0*/  SHFL.IDX PT, R7, R6, RZ, 0x1f ;  /* 0x00001fff06077589 */ /* 0x00072200000e0000 */
[----:B------:R-:W-:Y:S01]  /*0ff0*/  LEA.HI R3, R3, R2, RZ, 0x5 ;  /* 0x0000000203037211 */ /* 0x000fe200078f28ff */
[----:B------:R-:W-:-:S02]  /*1000*/  IMAD.IADD R9, R2, 0x1, -R9 ;  /* 0x0000000102097824 */ /* 0x000fc400078e0a09 */
[----:B------:R-:W-:Y:S01]  /*1010*/  IMAD.IADD R11, R2, 0x1, -R11 ;  /* 0x00000001020b7824 */ /* 0x000fe200078e0a0b */
[--C-:B------:R-:W-:Y:S02]  /*1020*/  SHF.R.S32.HI R12, RZ, 0x5, R3.reuse ;  /* 0x00000005ff0c7819 */ /* 0x100fe40000011403 */
[----:B------:R-:W-:Y:S02]  /*1030*/  SHF.R.S32.HI R3, RZ, 0x1f, R3 ;  /* 0x0000001fff037819 */ /* 0x000fe40000011403 */
[----:B------:R-:W-:Y:S01]  /*1040*/  LEA.HI R2, R6, R6, RZ, 0x1 ;  /* 0x0000000606027211 */ /* 0x000fe200078f08ff */
[----:B-123--:R-:W-:Y:S06]  /*1050*/  @P0 BRA `(.L_x_802) ;  /* 0x0000000000080947 */ /* 0x00efec0003800000 */
[----:B------:R-:W1:Y:S02]  /*1060*/  SYNCS.PHASECHK.TRANS64.TRYWAIT P0, [R17+URZ+0x31800], R10 ;  /* 0x0318000a110075a7 */ /* 0x000e64000800017f */
[----:B-1----:R-:W-:Y:S05]  /*1070*/  @!P0 BRA `(.L_x_803) ;  /* 0x000000a000408947 */ /* 0x002fea0003800000 */
.L_x_802:
[----:B------:R-:W2:Y:S01]  /*1080*/  LDL R8, [R1+0xc] ;  /* 0x00000c0001087983 */ /* 0x000ea20000100800 */
[----:B------:R-:W3:Y:S03]  /*1090*/  LDC.64 R232, c[0x0][0x2e0] ;  /* 0x0000b800ffe87b82 */ /* 0x000ee60000000a00 */
[----:B------:R-:W5:Y:S04]  /*10a0*/  LDL R4, [R1+0x14] ;  /* 0x0000140001047983 */ /* 0x000f680000100800 */
[----:B------:R-:W3:Y:S01]  /*10b0*/  LDL R16, [R1+0x10] ;  /* 0x0000100001107983 */ /* 0x000ee20000100800 */
[----:B------:R-:W-:Y:S01]  /*10c0*/  LOP3.LUT R13, R2, 0x1ffffffe, RZ, 0xc0, !PT ;  /* 0x1ffffffe020d7812 */ /* 0x000fe200078ec0ff */
[C---:B------:R-:W-:Y:S01]  /*10d0*/  IMAD R14, R6.reuse, 0x40, R11 ;  /* 0x00000040060e7824 */ /* 0x040fe200078e020b */
[----:B----4-:R-:W-:Y:S01]  /*10e0*/  LEA.HI R2, R7, R7, RZ, 0x1 ;  /* 0x0000000707027211 */ /* 0x010fe200078f08ff */
[----:B-1----:R-:W-:-:S02]  /*10f0*/  IMAD R10, R6, 0x800, R9 ;  /* 0x00000800060a7824 */ /* 0x002fc400078e0209 */
[----:B------:R-:W-:Y:S01]  /*1100*/  IMAD.IADD R15, R6, 0x1, -R13 ;  /* 0x00000001060f7824 */ /* 0x000fe200078e0a0d */
[----:B------:R-:W-:-:S04]  /*1110*/  LEA.HI R3, R3, R12, RZ, 0x2 ;  /* 0x0000000c03037211 */ /* 0x000fc800078f10ff */
[----:B------:R-:W-:-:S05]  /*1120*/  LOP3.LUT R13, R3, 0xfffffc, RZ, 0xc0, !PT ;  /* 0x00fffffc030d7812 */ /* 0x000fca00078ec0ff */
[----:B------:R-:W-:Y:S01]  /*1130*/  IMAD.IADD R13, R12, 0x1, -R13 ;  /* 0x000000010c0d7824 */ /* 0x000fe200078e0a0d */
[----:B------:R-:W-:-:S03]  /*1140*/  LOP3.LUT R231, R0, 0x1, RZ, 0xfc, !PT ;  /* 0x0000000100e77812 */ /* 0x000fc600078efcff */
[----:B------:R-:W-:-:S04]  /*1150*/  IMAD R13, R13, 0x10, R14 ;  /* 0x000000100d0d7824 */ /* 0x000fc800078e020e */
[----:B------:R-:W-:Y:S01]  /*1160*/  IMAD.SHL.U32 R0, R13, 0x8, RZ ;  /* 0x000000080d007824 */ /* 0x000fe200078e00ff */
[----:B------:R-:W-:Y:S01]  /*1170*/  CS2R R214, SRZ ;  /* 0x0000000000d67805 */ /* 0x000fe2000001ff00 */
[----:B------:R-:W-:Y:S01]  /*1180*/  IMAD.MOV.U32 R228, RZ, RZ, RZ ;  /* 0x000000ffffe47224 */ /* 0x000fe200078e00ff */
        /* <DEDUP_REMOVED lines=80> */
[----:B------:R-:W-:Y:S01]  /*1690*/  ULDC.64 UR60, c[0x0][0x208] ;  /* 0x00008200003c7ab9 */ /* 0x000fe20000000a00 */
[----:B--2---:R-:W-:Y:S02]  /*16a0*/  R2UR UR6, R8 ;  /* 0x00000000080672ca */ /* 0x004fe400000e0000 */
[----:B------:R-:W-:Y:S02]  /*16b0*/  SHF.R.S32.HI R8, RZ, 0x1f, R9 ;  /* 0x0000001fff087819 */ /* 0x000fe40000011409 */
[----:B-----5:R-:W-:Y:S02]  /*16c0*/  R2UR UR5, R4 ;  /* 0x00000000040572ca */ /* 0x020fe400000e0000 */
[----:B------:R-:W-:-:S02]  /*16d0*/  LEA.HI R6, R8, R9, RZ, 0x2 ;  /* 0x0000000908067211 */ /* 0x000fc400078f10ff */
[----:B------:R-:W-:Y:S01]  /*16e0*/  LOP3.LUT R4, R2, 0xfffffffe, RZ, 0xc0, !PT ;  /* 0xfffffffe02047812 */ /* 0x000fe200078ec0ff */
[----:B------:R-:W-:Y:S01]  /*16f0*/  IMAD.SHL.U32 R2, R10, 0x4, RZ ;  /* 0x000000040a027824 */ /* 0x000fe200078e00ff */
[--C-:B------:R-:W-:Y:S02]  /*1700*/  SHF.R.S32.HI R10, RZ, 0x2, R6.reuse ;  /* 0x00000002ff0a7819 */ /* 0x100fe40000011406 */
[----:B------:R-:W-:Y:S01]  /*1710*/  SHF.R.S32.HI R11, RZ, 0x1f, R6 ;  /* 0x0000001fff0b7819 */ /* 0x000fe20000011406 */
[----:B------:R-:W-:Y:S01]  /*1720*/  USHF.R.S32.HI UR4, URZ, 0x1f, UR6 ;  /* 0x0000001f3f047899 */ /* 0x000fe20008011406 */
[----:B------:R-:W-:Y:S02]  /*1730*/  SHF.R.S32.HI R3, RZ, 0x1f, R2 ;  /* 0x0000001fff037819 */ /* 0x000fe40000011402 */
[----:B------:R-:W-:-:S03]  /*1740*/  LEA.HI R11, R11, R10, RZ, 0x3 ;  /* 0x0000000a0b0b7211 */ /* 0x000fc600078f18ff */
[C---:B------:R-:W-:Y:S01]  /*1750*/  IMAD R12, R18.reuse, UR4, RZ ;  /* 0x00000004120c7c24 */ /* 0x040fe2000f8e02ff */
[----:B------:R-:W-:Y:S01]  /*1760*/  LOP3.LUT R11, R11, 0xfffffff8, RZ, 0xc0, !PT ;  /* 0xfffffff80b0b7812 */ /* 0x000fe200078ec0ff */
[----:B------:R-:W-:Y:S01]  /*1770*/  USHF.R.S32.HI UR4, URZ, 0x1f, UR5 ;  /* 0x0000001f3f047899 */ /* 0x000fe20008011405 */
[----:B------:R-:W-:Y:S02]  /*1780*/  IMAD.IADD R4, R7, 0x1, -R4 ;  /* 0x0000000107047824 */ /* 0x000fe400078e0a04 */
[----:B------:R-:W-:-:S04]  /*1790*/  IMAD.WIDE.U32 R2, R18, UR6, R2 ;  /* 0x0000000612027c25 */ /* 0x000fc8000f8e0002 */
[----:B------:R-:W-:Y:S02]  /*17a0*/  IMAD R7, R19, UR6, R12 ;  /* 0x0000000613077c24 */ /* 0x000fe4000f8e020c */
[----:B------:R-:W-:Y:S02]  /*17b0*/  IMAD.IADD R11, R10, 0x1, -R11 ;  /* 0x000000010a0b7824 */ /* 0x000fe400078e0a0b */
[C---:B---3--:R-:W-:Y:S02]  /*17c0*/  IMAD R10, R232.reuse, UR4, RZ ;  /* 0x00000004e80a7c24 */ /* 0x048fe4000f8e02ff */
[----:B------:R-:W-:Y:S02]  /*17d0*/  IMAD.IADD R3, R3, 0x1, R7 ;  /* 0x0000000103037824 */ /* 0x000fe400078e0207 */
[----:B------:R-:W-:Y:S02]  /*17e0*/  IMAD R7, R233, UR5, R10 ;  /* 0x00000005e9077c24 */ /* 0x000fe4000f8e020a */
[----:B------:R-:W-:Y:S01]  /*17f0*/  IMAD.WIDE.U32 R232, R232, UR5, R2 ;  /* 0x00000005e8e87c25 */ /* 0x000fe2000f8e0002 */
[----:B------:R-:W-:-:S03]  /*1800*/  R2UR UR4, R16 ;  /* 0x00000000100472ca */ /* 0x000fc600000e0000 */
[----:B------:R-:W-:Y:S02]  /*1810*/  IMAD.MOV.U32 R3, RZ, RZ, R5 ;  /* 0x000000ffff037224 */ /* 0x000fe400078e0005 */
[----:B------:R-:W-:Y:S01]  /*1820*/  IMAD.IADD R5, R233, 0x1, R7 ;  /* 0x00000001e9057824 */ /* 0x000fe200078e0207 */
[----:B------:R-:W-:-:S04]  /*1830*/  LOP3.LUT R6, R6, 0x7ffffffc, RZ, 0xc0, !PT ;  /* 0x7ffffffc06067812 */ /* 0x000fc800078ec0ff */
[----:B------:R1:W-:Y:S01]  /*1840*/  STL [R1+0x4], R5 ;  /* 0x0000040501007387 */ /* 0x0003e20000100800 */
[----:B------:R-:W-:Y:S01]  /*1850*/  IMAD.IADD R6, R9, 0x1, -R6 ;  /* 0x0000000109067824 */ /* 0x000fe200078e0a06 */
[----:B------:R-:W-:Y:S01]  /*1860*/  LEA.HI R8, R8, R9, RZ, 0x5 ;  /* 0x0000000908087211 */ /* 0x000fe200078f28ff */
[----:B------:R-:W-:Y:S02]  /*1870*/  UIMAD UR4, UR4, -0x50, UR10 ;  /* 0xffffffb0040478a4 */ /* 0x000fe4000f8e020a */
[----:B------:R-:W-:Y:S01]  /*1880*/  IMAD R6, R15, 0x4, R6 ;  /* 0x000000040f067824 */ /* 0x000fe200078e0206 */
[----:B------:R-:W-:Y:S01]  /*1890*/  SHF.R.S32.HI R8, RZ, 0x5, R8 ;  /* 0x00000005ff087819 */ /* 0x000fe20000011408 */
[----:B------:R-:W-:Y:S02]  /*18a0*/  UIADD3 UR5, UR4, 0x1, -UR9 ;  /* 0x0000000104057890 */ /* 0x000fe4000fffe809 */
[----:B------:R-:W-:Y:S02]  /*18b0*/  IMAD.SHL.U32 R229, R6, 0x2, RZ ;  /* 0x0000000206e57824 */ /* 0x000fe400078e00ff */
[----:B------:R-:W-:-:S02]  /*18c0*/  IMAD R19, R8, 0x10, R11 ;  /* 0x0000001008137824 */ /* 0x000fc400078e020b */
[----:B------:R-:W-:Y:S01]  /*18d0*/  IMAD.MOV.U32 R2, RZ, RZ, RZ ;  /* 0x000000ffff027224 */ /* 0x000fe200078e00ff */
[C---:B------:R-:W-:Y:S01]  /*18e0*/  IADD3 R230, -R229.reuse, UR4, RZ ;  /* 0x00000004e5e67c10 */ /* 0x040fe2000fffe1ff */
[----:B------:R-:W-:Y:S01]  /*18f0*/  IMAD.MOV.U32 R18, RZ, RZ, RZ ;  /* 0x000000ffff127224 */ /* 0x000fe200078e00ff */
[----:B-1----:R-:W-:-:S07]  /*1900*/  IADD3 R229, -R229, UR5, RZ ;  /* 0x00000005e5e57c10 */ /* 0x002fce000fffe1ff */
.L_x_814:
[----:B------:R-:W-:-:S13]  /*1910*/  ISETP.NE.AND P0, PT, R231, 0x3, PT ;  /* 0x00000003e700780c */ /* 0x000fda0003f05270 */
[----:B------:R-:W-:Y:S05]  /*1920*/  @!P0 BRA `(.L_x_804) ;  /* 0x0000000000048947 */ /* 0x000fea0003800000 */
[----:B------:R-:W-:Y:S01]  /*1930*/  BPT.TRAP 0x1 ;  /* 0x000000040000795c */ /* 0x000fe20000300000 */
.L_x_804:
[----:B------:R-:W-:Y:S01]  /*1940*/  IMAD R16, R2, 0x8, R17 ;  /* 0x0000000802107824 */ /* 0x000fe200078e0211 */
[----:B------:R-:W-:-:S04]  /*1950*/  SHF.L.U32 R9, R228, 0x1f, RZ ;  /* 0x0000001fe4097819 */ /* 0x000fc800000006ff */
[----:B------:R1:W2:Y:S01]  /*1960*/  SYNCS.PHASECHK.TRANS64.TRYWAIT P1, [R16+URZ+0x31810], R9 ;  /* 0x03181009100075a7 */ /* 0x0002a2000802017f */
[----:B------:R-:W-:Y:S05]  /*1970*/  @!P0 BRA `(.L_x_805) ;  /* 0x0000000000048947 */ /* 0x000fea0003800000 */
[----:B------:R-:W-:Y:S01]  /*1980*/  BPT.TRAP 0x1 ;  /* 0x000000040000795c */ /* 0x000fe20000300000 */
.L_x_805:
        /* <DEDUP_REMOVED lines=11> */
.L_x_806:
[----:B------:R-:W-:Y:S01]  /*1a40*/  IMAD R7, R2, 0x800, R11 ;  /* 0x0000080002077824 */ /* 0x000fe200078e020b */
[C---:B------:R-:W-:Y:S01]  /*1a50*/  R2UR UR6, R6.reuse ;  /* 0x00000000060672ca */ /* 0x040fe200000e0000 */
[C---:B------:R-:W-:Y:S01]  /*1a60*/  VIADD R8, R6.reuse, 0x80 ;  /* 0x0000008006087836 */ /* 0x040fe20000000000 */
[----:B------:R-:W-:Y:S01]  /*1a70*/  WARPGROUP.ARRIVE ;  /* 0x00000000000079c5 */ /* 0x000fe20000000000 */
[----:B-12---:R-:W-:Y:S01]  /*1a80*/  VIADD R9, R6, 0x100 ;  /* 0x0000010006097836 */ /* 0x006fe20000000000 */
        /* <DEDUP_REMOVED lines=414> */
[----:B------:R-:W-:-:S04]  /*3470*/  IMAD R6, R2, 0x40, R19 ;  /* 0x0000004002067824 */ /* 0x000fc800078e0213 */
[----:B------:R-:W-:-:S05]  /*3480*/  IMAD R8, R6, 0x4, R17 ;  /* 0x0000000406087824 */ /* 0x000fca00078e0211 */
        /* <DEDUP_REMOVED lines=15> */
[----:B-1----:R-:W-:Y:S05]  /*3580*/  @!P0 BRA `(.L_x_808) ;  /* 0x0000000000048947 */ /* 0x002fea0003800000 */
[----:B------:R-:W-:Y:S01]  /*3590*/  BPT.TRAP 0x1 ;  /* 0x000000040000795c */ /* 0x000fe20000300000 */
.L_x_808:
[----:B------:R-:W-:-:S04]  /*35a0*/  SHF.L.U32 R10, R18, 0x1f, RZ ;  /* 0x0000001f120a7819 */ /* 0x000fc800000006ff */
[----:B------:R1:W4:Y:S01]  /*35b0*/  SYNCS.PHASECHK.TRANS64.TRYWAIT P1, [R17+URZ+0x31830], R10 ;  /* 0x0318300a110075a7 */ /* 0x000322000802017f */
[----:B------:R-:W-:Y:S05]  /*35c0*/  @!P0 BRA `(.L_x_809) ;  /* 0x0000000000048947 */ /* 0x000fea0003800000 */
[----:B------:R-:W-:Y:S01]  /*35d0*/  BPT.TRAP 0x1 ;  /* 0x000000040000795c */ /* 0x000fe20000300000 */
.L_x_809:
        /* <DEDUP_REMOVED lines=11> */
.L_x_810:
[C---:B-1--4-:R-:W-:Y:S01]  /*3690*/  VIADD R10, R8.reuse, 0x80 ;  /* 0x00000080080a7836 */ /* 0x052fe20000000000 */
[----:B------:R-:W-:Y:S01]  /*36a0*/  R2UR UR4, R9 ;  /* 0x00000000090472ca */ /* 0x000fe200000e0000 */
[C---:B------:R-:W-:Y:S01]  /*36b0*/  VIADD R11, R8.reuse, 0x100 ;  /* 0x00000100080b7836 */ /* 0x040fe20000000000 */
        /* <DEDUP_REMOVED lines=11> */
[C---:B------:R-:W-:Y:S01]  /*3770*/  VIADD R11, R8.reuse, 0x82 ;  /* 0x00000082080b7836 */ /* 0x040fe20000000000 */
[----:B------:R1:W-:Y:S01]  /*3780*/  STL [R1+0x18], R16 ;  /* 0x0000181001007387 */ /* 0x0003e20000100800 */
[----:B------:R-:W-:Y:S01]  /*3790*/  HGMMA.64x8x16.F32 R44, gdesc[UR4], RZ, !UPT ;  /* 0x00000000042c79f0 */ /* 0x000fe2000c7008ff */
[----:B------:R-:W-:Y:S01]  /*37a0*/  UMOV UR7, 0x40000000 ;  /* 0x4000000000077882 */ /* 0x000fe20000000000 */
[----:B------:R-:W-:Y:S01]  /*37b0*/  UMOV UR6, UR8 ;  /* 0x0000000800067c82 */ /* 0x000fe20008000000 */
[----:B------:R-:W-:Y:S01]  /*37c0*/  R2UR UR8, R11 ;  /* 0x000000000b0872ca */ /* 0x000fe200000e0000 */
[----:B------:R-:W-:Y:S01]  /*37d0*/  HGMMA.64x8x16.F32 R48, gdesc[UR4], RZ, !UPT ;  /* 0x00000000043079f0 */ /* 0x000fe2000c7008ff */
[----:B------:R-:W-:Y:S01]  /*37e0*/  UMOV UR6, UR9 ;  /* 0x0000000900067c82 */ /* 0x000fe20008000000 */
[----:B------:R-:W-:Y:S01]  /*37f0*/  UMOV UR7, 0x40000000 ;  /* 0x4000000000077882 */ /* 0x000fe20000000000 */
[----:B------:R-:W-:Y:S01]  /*3800*/  VIADD R11, R8, 0x182 ;  /* 0x00000182080b7836 */ /* 0x000fe20000000000 */
[----:B------:R-:W-:Y:S01]  /*3810*/  HGMMA.64x8x16.F32 R52, gdesc[UR4], RZ, !UPT ;  /* 0x00000000043479f0 */ /* 0x000fe2000c7008ff */
[----:B------:R-:W-:Y:S01]  /*3820*/  UMOV UR6, UR10 ;  /* 0x0000000a00067c82 */ /* 0x000fe20008000000 */
[----:B------:R-:W-:-:S02]  /*3830*/  UMOV UR7, 0x40000000 ;  /* 0x4000000000077882 */ /* 0x000fc40000000000 */
[----:B------:R-:W-:Y:S01]  /*3840*/  HGMMA.64x8x16.F32 R216, gdesc[UR4], RZ, !UPT ;  /* 0x0000000004d879f0 */ /* 0x000fe2000c7008ff */
[----:B------:R-:W-:Y:S01]  /*3850*/  UMOV UR6, UR11 ;  /* 0x0000000b00067c82 */ /* 0x000fe20008000000 */
[----:B------:R-:W-:Y:S01]  /*3860*/  UMOV UR7, 0x40000000 ;  /* 0x4000000000077882 */ /* 0x000fe20000000000 */
[----:B------:R-:W-:Y:S01]  /*3870*/  R2UR UR10, R11 ;  /* 0x000000000b0a72ca */ /* 0x000fe200000e0000 */
[----:B------:R-:W-:Y:S01]  /*3880*/  HGMMA.64x8x16.F32 R220, gdesc[UR4], RZ, !UPT ;  /* 0x0000000004dc79f0 */ /* 0x000fe2000c7008ff */
[----:B------:R-:W-:Y:S01]  /*3890*/  R2UR UR6, R10 ;  /* 0x000000000a0672ca */ /* 0x000fe200000e0000 */
[----:B------:R-:W-:Y:S01]  /*38a0*/  VIADD R10, R9, 0x2 ;  /* 0x00000002090a7836 */ /* 0x000fe20000000000 */
        /* <DEDUP_REMOVED lines=8> */
[C---:B------:R-:W-:Y:S01]  /*3930*/  VIADD R10, R8.reuse, 0x4 ;  /* 0x00000004080a7836 */ /* 0x040fe20000000000 */
[----:B------:R-:W-:Y:S01]  /*3940*/  HGMMA.64x8x16.F32 R44, gdesc[UR4], R44 ;  /* 0x00000000042c79f0 */ /* 0x000fe2000870082c */
        /* <DEDUP_REMOVED lines=9> */
[----:B------:R-:W-:-:S02]  /*39e0*/  UMOV UR7, 0x40000000 ;  /* 0x4000000000077882 */ /* 0x000fc40000000000 */
[----:B------:R-:W-:Y:S01]  /*39f0*/  HGMMA.64x8x16.F32 R216, gdesc[UR4], R216 ;  /* 0x0000000004d879f0 */ /* 0x000fe200087008d8 */
[----:B------:R-:W-:Y:S01]  /*3a00*/  UMOV UR6, UR11 ;  /* 0x0000000b00067c82 */ /* 0x000fe20008000000 */
[----:B------:R-:W-:Y:S01]  /*3a10*/  UMOV UR7, 0x40000000 ;  /* 0x4000000000077882 */ /* 0x000fe20000000000 */
[----:B------:R-:W-:Y:S01]  /*3a20*/  R2UR UR10, R11 ;  /* 0x000000000b0a72ca */ /* 0x000fe200000e0000 */
[----:B------:R-:W-:Y:S01]  /*3a30*/  HGMMA.64x8x16.F32 R220, gdesc[UR4], R220 ;  /* 0x0000000004dc79f0 */ /* 0x000fe200087008dc */
        /* <DEDUP_REMOVED lines=334> */
[----:B------:R-:W-:Y:S01]  /*4f20*/  VIADD R10, R8, 0x786 ;  /* 0x00000786080a7836 */ /* 0x000fe20000000000 */
        /* <DEDUP_REMOVED lines=39> */
[----:B------:R-:W-:Y:S02]  /*51a0*/  ULDC UR4, c[0x0][0x744] ;  /* 0x0001d10000047ab9 */ /* 0x000fe40000000800 */
[----:B------:R-:W-:-:S02]  /*51b0*/  WARPGROUP.DEPBAR.LE gsb0, 0x1 ;  /* 0x00008000000079c5 */ /* 0x000fc40000010100 */
[----:B------:R-:W-:Y:S01]  /*51c0*/  FMUL.FTZ R237, R24, UR8 ;  /* 0x0000000818ed7c20 */ /* 0x000fe20008410000 */
[----:B------:R-:W-:Y:S01]  /*51d0*/  FMUL.FTZ R8, R25, UR8 ;  /* 0x0000000819087c20 */ /* 0x000fe20008410000 */
[----:B------:R-:W-:Y:S01]  /*51e0*/  FMUL.FTZ R10, R28, UR8 ;  /* 0x000000081c0a7c20 */ /* 0x000fe20008410000 */
[----:B------:R-:W-:Y:S01]  /*51f0*/  FMUL.FTZ R11, R29, UR8 ;  /* 0x000000081d0b7c20 */ /* 0x000fe20008410000 */
[----:B------:R-:W-:Y:S01]  /*5200*/  FMUL.FTZ R26, R26, UR8 ;  /* 0x000000081a1a7c20 */ /* 0x000fe20008410000 */
[----:B------:R-:W-:Y:S01]  /*5210*/  FMUL.FTZ R14, R32, UR8 ;  /* 0x00000008200e7c20 */ /* 0x000fe20008410000 */
[----:B------:R-:W4:Y:S01]  /*5220*/  MUFU.TANH R237, R237 ;  /* 0x000000ed00ed7308 */ /* 0x000f220000002400 */
[----:B------:R-:W-:Y:S01]  /*5230*/  FMUL.FTZ R15, R33, UR8 ;  /* 0x00000008210f7c20 */ /* 0x000fe20008410000 */
[----:B------:R-:W-:Y:S01]  /*5240*/  FMUL.FTZ R22, R36, UR8 ;  /* 0x0000000824167c20 */ /* 0x000fe20008410000 */
[----:B------:R-:W-:Y:S01]  /*5250*/  FMUL.FTZ R23, R37, UR8 ;  /* 0x0000000825177c20 */ /* 0x000fe20008410000 */
[----:B------:R-:W-:Y:S01]  /*5260*/  FMUL.FTZ R9, R27, UR8 ;  /* 0x000000081b097c20 */ /* 0x000fe20008410000 */
[----:B------:R-:W-:Y:S01]  /*5270*/  FMUL.FTZ R12, R30, UR8 ;  /* 0x000000081e0c7c20 */ /* 0x000fe20008410000 */
[----:B------:R-:W-:Y:S01]  /*5280*/  FMUL.FTZ R13, R31, UR8 ;  /* 0x000000081f0d7c20 */ /* 0x000fe20008410000 */
[----:B------:R-:W-:Y:S01]  /*5290*/  FMUL.FTZ R24, R40, UR8 ;  /* 0x0000000828187c20 */ /* 0x000fe20008410000 */
[----:B------:R-:W2:Y:S01]  /*52a0*/  MUFU.TANH R8, R8 ;  /* 0x0000000800087308 */ /* 0x000ea20000002400 */
[----:B------:R-:W-:Y:S01]  /*52b0*/  FMUL.FTZ R21, R35, UR8 ;  /* 0x0000000823157c20 */ /* 0x000fe20008410000 */
[----:B------:R-:W-:Y:S01]  /*52c0*/  FMUL.FTZ R27, R39, UR8 ;  /* 0x00000008271b7c20 */ /* 0x000fe20008410000 */
[----:B------:R-:W-:Y:S01]  /*52d0*/  FMUL.FTZ R20, R34, UR8 ;  /* 0x0000000822147c20 */ /* 0x000fe20008410000 */
[----:B------:R-:W-:-:S04]  /*52e0*/  FMUL.FTZ R28, R42, UR8 ;  /* 0x000000082a1c7c20 */ /* 0x000fc80008410000 */
[----:B------:R-:W3:Y:S08]  /*52f0*/  MUFU.TANH R10, R10 ;  /* 0x0000000a000a7308 */ /* 0x000ef00000002400 */
[----:B------:R-:W3:Y:S08]  /*5300*/  MUFU.TANH R11, R11 ;  /* 0x0000000b000b7308 */ /* 0x000ef00000002400 */
[----:B-1----:R1:W-:Y:S08]  /*5310*/  MUFU.TANH R16, R26 ;  /* 0x0000001a00107308 */ /* 0x0023f00000002400 */
[----:B------:R-:W3:Y:S01]  /*5320*/  MUFU.TANH R14, R14 ;  /* 0x0000000e000e7308 */ /* 0x000ee20000002400 */
[----:B-1----:R-:W-:-:S05]  /*5330*/  IMAD R26, R3, 0x40, R19 ;  /* 0x00000040031a7824 */ /* 0x002fca00078e0213 */
[----:B------:R-:W-:Y:S02]  /*5340*/  VIADDMNMX R25, R26, R229, R230, PT ;  /* 0x000000e51a197246 */ /* 0x000fe400038001e6 */
[----:B------:R-:W1:Y:S01]  /*5350*/  MUFU.TANH R15, R15 ;  /* 0x0000000f000f7308 */ /* 0x000e620000002400 */
[----:B------:R-:W-:Y:S01]  /*5360*/  IADD3 R31, R229, 0x8, R26 ;  /* 0x00000008e51f7810 */ /* 0x000fe20007ffe01a */
[----:B------:R-:W-:Y:S01]  /*5370*/  FMUL.FTZ R26, R38, UR8 ;  /* 0x00000008261a7c20 */ /* 0x000fe20008410000 */
[C---:B------:R-:W-:Y:S02]  /*5380*/  ISETP.GT.AND P6, PT, R25.reuse, RZ, PT ;  /* 0x000000ff1900720c */ /* 0x040fe40003fc4270 */
[C---:B------:R-:W-:Y:S02]  /*5390*/  ISETP.GT.AND P1, PT, R25.reuse, 0x1, PT ;  /* 0x000000011900780c */ /* 0x040fe40003f24270 */
[C---:B------:R-:W-:Y:S01]  /*53a0*/  ISETP.GT.AND P2, PT, R25.reuse, 0x10, PT ;  /* 0x000000101900780c */ /* 0x040fe20003f44270 */
[----:B------:R-:W1:Y:S01]  /*53b0*/  MUFU.TANH R22, R22 ;  /* 0x0000001600167308 */ /* 0x000e620000002400 */
[----:B------:R-:W-:-:S02]  /*53c0*/  ISETP.GT.AND P3, PT, R25, 0x11, PT ;  /* 0x000000111900780c */ /* 0x000fc40003f64270 */
[----:B----4-:R-:W-:Y:S02]  /*53d0*/  FSEL R235, R237, -INF , P6 ;  /* 0xff800000edeb7808 */ /* 0x010fe40003000000 */
[C---:B--2---:R-:W-:Y:S01]  /*53e0*/  FSEL R227, R8.reuse, -INF , P1 ;  /* 0xff80000008e37808 */ /* 0x044fe20000800000 */
[----:B------:R-:W-:Y:S01]  /*53f0*/  FFMA.FTZ R8, -R8, R8, 1 ;  /* 0x3f80000008087423 */ /* 0x000fe20000010108 */
[----:B---3--:R-:W-:Y:S01]  /*5400*/  FSEL R226, R10, -INF , P2 ;  /* 0xff8000000ae27808 */ /* 0x008fe20001000000 */
[----:B------:R-:W2:Y:S01]  /*5410*/  MUFU.TANH R23, R23 ;  /* 0x0000001700177308 */ /* 0x000ea20000002400 */
[----:B------:R-:W-:Y:S01]  /*5420*/  FSEL R225, R11, -INF , P3 ;  /* 0xff8000000be17808 */ /* 0x000fe20001800000 */
[--C-:B------:R-:W-:Y:S01]  /*5430*/  FFMA.FTZ R235, R235, UR4, -R7.reuse ;  /* 0x00000004ebeb7c23 */ /* 0x100fe20008010807 */
[----:B------:R-:W-:Y:S01]  /*5440*/  ISETP.GT.AND P4, PT, R25, 0x20, PT ;  /* 0x000000201900780c */ /* 0x000fe20003f84270 */
[--C-:B------:R-:W-:Y:S01]  /*5450*/  FFMA.FTZ R227, R227, UR4, -R7.reuse ;  /* 0x00000004e3e37c23 */ /* 0x100fe20008010807 */
[C---:B------:R-:W-:Y:S01]  /*5460*/  ISETP.GT.AND P5, PT, R25.reuse, 0x21, PT ;  /* 0x000000211900780c */ /* 0x040fe20003fa4270 */
[--C-:B------:R-:W-:Y:S01]  /*5470*/  FFMA.FTZ R226, R226, UR4, -R7.reuse ;  /* 0x00000004e2e27c23 */ /* 0x100fe20008010807 */
[C---:B------:R-:W-:Y:S01]  /*5480*/  ISETP.GT.AND P6, PT, R25.reuse, 0x30, PT ;  /* 0x000000301900780c */ /* 0x040fe20003fc4270 */
[----:B------:R-:W3:Y:S01]  /*5490*/  MUFU.TANH R9, R9 ;  /* 0x0000000900097308 */ /* 0x000ee20000002400 */
[----:B------:R-:W-:Y:S01]  /*54a0*/  ISETP.GT.AND P1, PT, R25, 0x31, PT ;  /* 0x000000311900780c */ /* 0x000fe20003f24270 */
[--C-:B------:R-:W-:Y:S01]  /*54b0*/  FFMA.FTZ R225, R225, UR4, -R7.reuse ;  /* 0x00000004e1e17c23 */ /* 0x100fe20008010807 */
[C---:B------:R-:W-:Y:S01]  /*54c0*/  ISETP.GT.AND P2, PT, R25.reuse, 0x40, PT ;  /* 0x000000401900780c */ /* 0x040fe20003f44270 */
[----:B------:R-:W-:Y:S01]  /*54d0*/  FFMA.FTZ R10, -R10, R10, 1 ;  /* 0x3f8000000a0a7423 */ /* 0x000fe2000001010a */
[----:B------:R-:W-:Y:S01]  /*54e0*/  ISETP.GT.AND P3, PT, R25, 0x41, PT ;  /* 0x000000411900780c */ /* 0x000fe20003f64270 */
[----:B------:R-:W-:Y:S01]  /*54f0*/  FMUL.FTZ R25, R41, UR8 ;  /* 0x0000000829197c20 */ /* 0x000fe20008410000 */
[----:B------:R-:W-:Y:S01]  /*5500*/  VIMNMX R31, R230, R31, PT ;  /* 0x0000001fe61f7248 */ /* 0x000fe20003fe0100 */
[----:B------:R-:W4:Y:S01]  /*5510*/  MUFU.TANH R12, R12 ;  /* 0x0000000c000c7308 */ /* 0x000f220000002400 */
[C---:B------:R-:W-:Y:S01]  /*5520*/  FSEL R35, R14.reuse, -INF , P4 ;  /* 0xff8000000e237808 */ /* 0x040fe20002000000 */
[----:B------:R-:W-:Y:S01]  /*5530*/  FFMA.FTZ R14, -R14, R14, 1 ;  /* 0x3f8000000e0e7423 */ /* 0x000fe2000001010e */
[----:B-1----:R-:W-:Y:S01]  /*5540*/  FSEL R39, R15, -INF , P5 ;  /* 0xff8000000f277808 */ /* 0x002fe20002800000 */
[----:B------:R-:W-:Y:S01]  /*5550*/  FFMA.FTZ R11, -R11, R11, 1 ;  /* 0x3f8000000b0b7423 */ /* 0x000fe2000001010b */
[----:B------:R-:W-:Y:S01]  /*5560*/  FSEL R30, R22, -INF , P6 ;  /* 0xff800000161e7808 */ /* 0x000fe20003000000 */
[--C-:B------:R-:W-:Y:S01]  /*5570*/  FFMA.FTZ R42, R35, UR4, -R7.reuse ;  /* 0x00000004232a7c23 */ /* 0x100fe20008010807 */
[----:B--2---:R-:W-:Y:S01]  /*5580*/  FSEL R29, R23, -INF , P1 ;  /* 0xff800000171d7808 */ /* 0x004fe20000800000 */
[----:B------:R-:W1:Y:S01]  /*5590*/  MUFU.TANH R13, R13 ;  /* 0x0000000d000d7308 */ /* 0x000e620000002400 */
[----:B------:R-:W-:Y:S01]  /*55a0*/  ISETP.GT.AND P4, PT, R31, RZ, PT ;  /* 0x000000ff1f00720c */ /* 0x000fe20003f84270 */
[--C-:B------:R-:W-:Y:S01]  /*55b0*/  FFMA.FTZ R39, R39, UR4, -R7.reuse ;  /* 0x0000000427277c23 */ /* 0x100fe20008010807 */
[C---:B------:R-:W-:Y:S01]  /*55c0*/  ISETP.GT.AND P5, PT, R31.reuse, 0x1, PT ;  /* 0x000000011f00780c */ /* 0x040fe20003fa4270 */
[--C-:B------:R-:W-:Y:S01]  /*55d0*/  FFMA.FTZ R30, R30, UR4, -R7.reuse ;  /* 0x000000041e1e7c23 */ /* 0x100fe20008010807 */
[----:B------:R-:W-:Y:S01]  /*55e0*/  ISETP.GT.AND P6, PT, R31, 0x10, PT ;  /* 0x000000101f00780c */ /* 0x000fe20003fc4270 */
[----:B------:R-:W-:Y:S01]  /*55f0*/  FFMA.FTZ R29, R29, UR4, -R7 ;  /* 0x000000041d1d7c23 */ /* 0x000fe20008010807 */
[----:B------:R-:W-:Y:S01]  /*5600*/  ISETP.GT.AND P1, PT, R31, 0x11, PT ;  /* 0x000000111f00780c */ /* 0x000fe20003f24270 */
[----:B------:R-:W2:Y:S01]  /*5610*/  MUFU.TANH R24, R24 ;  /* 0x0000001800187308 */ /* 0x000ea20000002400 */
[----:B------:R-:W-:Y:S01]  /*5620*/  FSEL R33, R16, -INF , P4 ;  /* 0xff80000010217808 */ /* 0x000fe20002000000 */
[----:B------:R-:W-:Y:S01]  /*5630*/  FFMA.FTZ R22, -R22, R22, 1 ;  /* 0x3f80000016167423 */ /* 0x000fe20000010116 */
[----:B---3--:R-:W-:-:S02]  /*5640*/  FSEL R234, R9, -INF , P5 ;  /* 0xff80000009ea7808 */ /* 0x008fc40002800000 */
[----:B----4-:R-:W-:Y:S02]  /*5650*/  FSEL R37, R12, -INF , P6 ;  /* 0xff8000000c257808 */ /* 0x010fe40003000000 */
[----:B------:R-:W-:Y:S01]  /*5660*/  ISETP.GT.AND P4, PT, R31, 0x30, PT ;  /* 0x000000301f00780c */ /* 0x000fe20003f84270 */
[----:B------:R-:W3:Y:S01]  /*5670*/  MUFU.TANH R25, R25 ;  /* 0x0000001900197308 */ /* 0x000ee20000002400 */
[----:B-1----:R-:W-:Y:S01]  /*5680*/  FSEL R34, R13, -INF , P1 ;  /* 0xff8000000d227808 */ /* 0x002fe20000800000 */
[--C-:B------:R-:W-:Y:S01]  /*5690*/  FFMA.FTZ R234, R234, UR4, -R6.reuse ;  /* 0x00000004eaea7c23 */ /* 0x100fe20008010806 */
[----:B------:R-:W-:Y:S01]  /*56a0*/  ISETP.GT.AND P5, PT, R31, 0x31, PT ;  /* 0x000000311f00780c */ /* 0x000fe20003fa4270 */
[--C-:B------:R-:W-:Y:S01]  /*56b0*/  FFMA.FTZ R37, R37, UR4, -R6.reuse ;  /* 0x0000000425257c23 */ /* 0x100fe20008010806 */
[C---:B------:R-:W-:Y:S01]  /*56c0*/  ISETP.GT.AND P6, PT, R31.reuse, 0x40, PT ;  /* 0x000000401f00780c */ /* 0x040fe20003fc4270 */
[----:B------:R-:W-:Y:S01]  /*56d0*/  FFMA.FTZ R34, R34, UR4, -R6 ;  /* 0x0000000422227c23 */ /* 0x000fe20008010806 */
[C---:B------:R-:W-:Y:S01]  /*56e0*/  ISETP.GT.AND P1, PT, R31.reuse, 0x41, PT ;  /* 0x000000411f00780c */ /* 0x040fe20003f24270 */
[----:B------:R-:W1:Y:S01]  /*56f0*/  MUFU.TANH R20, R20 ;  /* 0x0000001400147308 */ /* 0x000e620000002400 */
[C---:B--2---:R-:W-:Y:S01]  /*5700*/  FSEL R32, R24.reuse, -INF , P2 ;  /* 0xff80000018207808 */ /* 0x044fe20001000000 */
[----:B------:R-:W-:Y:S01]  /*5710*/  FFMA.FTZ R24, -R24, R24, 1 ;  /* 0x3f80000018187423 */ /* 0x000fe20000010118 */
[----:B------:R-:W-:-:S03]  /*5720*/  ISETP.GT.AND P2, PT, R31, 0x20, PT ;  /* 0x000000201f00780c */ /* 0x000fc60003f44270 */
[--C-:B------:R-:W-:Y:S02]  /*5730*/  FFMA.FTZ R32, R32, UR4, -R7.reuse ;  /* 0x0000000420207c23 */ /* 0x100fe40008010807 */
[----:B------:R-:W2:Y:S01]  /*5740*/  MUFU.TANH R21, R21 ;  /* 0x0000001500157308 */ /* 0x000ea20000002400 */
[----:B---3--:R-:W-:Y:S02]  /*5750*/  FSEL R36, R25, -INF , P3 ;  /* 0xff80000019247808 */ /* 0x008fe40001800000 */
[----:B------:R-:W-:Y:S01]  /*5760*/  ISETP.GT.AND P3, PT, R31, 0x21, PT ;  /* 0x000000211f00780c */ /* 0x000fe20003f64270 */
[----:B------:R-:W-:Y:S02]  /*5770*/  FMUL.FTZ R31, R43, UR8 ;  /* 0x000000082b1f7c20 */ /* 0x000fe40008410000 */
[----:B------:R-:W-:Y:S01]  /*5780*/  FFMA.FTZ R36, R36, UR4, -R7 ;  /* 0x0000000424247c23 */ /* 0x000fe20008010807 */
[----:B------:R-:W-:Y:S01]  /*5790*/  FFMA.FTZ R7, R33, UR4, -R6 ;  /* 0x0000000421077c23 */ /* 0x000fe20008010806 */
[----:B------:R-:W3:Y:S01]  /*57a0*/  MUFU.TANH R26, R26 ;  /* 0x0000001a001a7308 */ /* 0x000ee20000002400 */
[----:B-1----:R-:W-:-:S05]  /*57b0*/  FSEL R41, R20, -INF , P2 ;  /* 0xff80000014297808 */ /* 0x002fca0001000000 */
[----:B------:R-:W-:Y:S02]  /*57c0*/  FFMA.FTZ R41, R41, UR4, -R6 ;  /* 0x0000000429297c23 */ /* 0x000fe40008010806 */
[----:B------:R-:W1:Y:S01]  /*57d0*/  MUFU.TANH R27, R27 ;  /* 0x0000001b001b7308 */ /* 0x000e620000002400 */
[----:B--2---:R-:W-:-:S05]  /*57e0*/  FSEL R33, R21, -INF , P3 ;  /* 0xff80000015217808 */ /* 0x004fca0001800000 */
[----:B------:R-:W-:Y:S02]  /*57f0*/  FFMA.FTZ R33, R33, UR4, -R6 ;  /* 0x0000000421217c23 */ /* 0x000fe40008010806 */
[----:B------:R-:W2:Y:S01]  /*5800*/  MUFU.TANH R28, R28 ;  /* 0x0000001c001c7308 */ /* 0x000ea20000002400 */
[----:B---3--:R-:W-:-:S05]  /*5810*/  FSEL R35, R26, -INF , P4 ;  /* 0xff8000001a237808 */ /* 0x008fca0002000000 */
[----:B------:R-:W-:Y:S02]  /*5820*/  FFMA.FTZ R35, R35, UR4, -R6 ;  /* 0x0000000423237c23 */ /* 0x000fe40008010806 */
[----:B------:R-:W3:Y:S01]  /*5830*/  MUFU.TANH R31, R31 ;  /* 0x0000001f001f7308 */ /* 0x000ee20000002400 */
[----:B-1----:R-:W-:-:S05]  /*5840*/  FSEL R40, R27, -INF , P5 ;  /* 0xff8000001b287808 */ /* 0x002fca0002800000 */
[----:B------:R-:W-:Y:S02]  /*5850*/  FFMA.FTZ R40, R40, UR4, -R6 ;  /* 0x0000000428287c23 */ /* 0x000fe40008010806 */
[----:B------:R-:W-:Y:S01]  /*5860*/  MUFU.EX2 R235, R235 ;  /* 0x000000eb00eb7308 */ /* 0x000fe20000000800 */
[----:B--2---:R-:W-:-:S05]  /*5870*/  FSEL R38, R28, -INF , P6 ;  /* 0xff8000001c267808 */ /* 0x004fca0003000000 */
[----:B------:R-:W-:Y:S02]  /*5880*/  FFMA.FTZ R38, R38, UR4, -R6 ;  /* 0x0000000426267c23 */ /* 0x000fe40008010806 */
[----:B------:R-:W-:Y:S01]  /*5890*/  MUFU.EX2 R227, R227 ;  /* 0x000000e300e37308 */ /* 0x000fe20000000800 */
[----:B---3--:R-:W-:-:S05]  /*58a0*/  FSEL R224, R31, -INF , P1 ;  /* 0xff8000001fe07808 */ /* 0x008fca0000800000 */
[----:B------:R-:W-:Y:S01]  /*58b0*/  FFMA.FTZ R224, R224, UR4, -R6 ;  /* 0x00000004e0e07c23 */ /* 0x000fe20008010806 */
[----:B------:R-:W-:Y:S01]  /*58c0*/  IMAD R6, R19, 0x4, R17 ;  /* 0x0000000413067824 */ /* 0x000fe200078e0211 */
[----:B------:R-:W-:Y:S04]  /*58d0*/  MUFU.EX2 R234, R234 ;  /* 0x000000ea00ea7308 */ /* 0x000fe80000000800 */
[----:B------:R-:W1:Y:S04]  /*58e0*/  LDS R43, [R6+0x2c300] ;  /* 0x02c30000062b7984 */ /* 0x000e680000000800 */
[----:B------:R2:W3:Y:S01]  /*58f0*/  LDS R236, [R6+0x2c320] ;  /* 0x02c3200006ec7984 */ /* 0x0004e20000000800 */
[----:B------:R-:W-:-:S02]  /*5900*/  WARPGROUP.DEPBAR.LE gsb0, 0x0 ;  /* 0x00008000000079c5 */ /* 0x000fc40000010000 */
[----:B------:R-:W-:Y:S01]  /*5910*/  MUFU.EX2 R226, R226 ;  /* 0x000000e200e27308 */ /* 0x000fe20000000800 */
[----:B--2---:R-:W-:-:S07]  /*5920*/  FFMA.FTZ R6, -R237, R237, 1 ;  /* 0x3f800000ed067423 */ /* 0x004fce00000101ed */
[----:B------:R-:W2:Y:S08]  /*5930*/  MUFU.EX2 R237, R7 ;  /* 0x0000000700ed7308 */ /* 0x000eb00000000800 */
[----:B------:R-:W-:Y:S08]  /*5940*/  MUFU.EX2 R42, R42 ;  /* 0x0000002a002a7308 */ /* 0x000ff00000000800 */
[----:B------:R-:W-:Y:S01]  /*5950*/  MUFU.EX2 R30, R30 ;  /* 0x0000001e001e7308 */ /* 0x000fe20000000800 */
[----:B--2---:R-:W-:-:S07]  /*5960*/  F2FP.F16.F32.PACK_AB R7, R234, R237 ;  /* 0x000000edea07723e */ /* 0x004fce00000000ff */
[----:B------:R-:W2:Y:S01]  /*5970*/  MUFU.EX2 R36, R36 ;  /* 0x0000002400247308 */ /* 0x000ea20000000800 */
[--C-:B-1----:R-:W-:Y:S01]  /*5980*/  FADD.FTZ R44, R44, -R43.reuse ;  /* 0x8000002b2c2c7221 */ /* 0x102fe20000010000 */
[--C-:B------:R-:W-:Y:S01]  /*5990*/  FADD.FTZ R45, R45, -R43.reuse ;  /* 0x8000002b2d2d7221 */ /* 0x100fe20000010000 */
[--C-:B------:R-:W-:Y:S01]  /*59a0*/  FADD.FTZ R48, R48, -R43.reuse ;  /* 0x8000002b30307221 */ /* 0x100fe20000010000 */
[--C-:B------:R-:W-:Y:S01]  /*59b0*/  FADD.FTZ R217, R217, -R43.reuse ;  /* 0x8000002bd9d97221 */ /* 0x100fe20000010000 */
[----:B------:R-:W-:Y:S01]  /*59c0*/  FMUL.FTZ R44, R235, R44 ;  /* 0x0000002ceb2c7220 */ /* 0x000fe20000410000 */
[C---:B------:R-:W-:Y:S01]  /*59d0*/  FMUL.FTZ R45, R227.reuse, R45 ;  /* 0x0000002de32d7220 */ /* 0x040fe20000410000 */
[----:B------:R-:W-:Y:S01]  /*59e0*/  FMUL.FTZ R48, R226, R48 ;  /* 0x00000030e2307220 */ /* 0x000fe20000410000 */
[----:B------:R-:W-:Y:S01]  /*59f0*/  MUFU.EX2 R37, R37 ;  /* 0x0000002500257308 */ /* 0x000fe20000000800 */
[----:B------:R-:W-:Y:S01]  /*5a00*/  FMUL.FTZ R44, R6, R44 ;  /* 0x0000002c062c7220 */ /* 0x000fe20000410000 */
[----:B------:R-:W-:Y:S01]  /*5a10*/  F2FP.F16.F32.PACK_AB R6, R227, R235 ;  /* 0x000000ebe306723e */ /* 0x000fe200000000ff */
[----:B------:R-:W-:Y:S01]  /*5a20*/  BAR.SYNC.DEFER_BLOCKING 0x9, 0x100 ;  /* 0x0244000000007b1d */ /* 0x000fe20000010000 */
[----:B------:R-:W-:Y:S01]  /*5a30*/  FMUL.FTZ R8, R8, R45 ;  /* 0x0000002d08087220 */ /* 0x000fe20000410000 */
[--C-:B------:R-:W-:Y:S01]  /*5a40*/  FADD.FTZ R45, R52, -R43.reuse ;  /* 0x8000002b342d7221 */ /* 0x100fe20000010000 */
[----:B------:R-:W-:Y:S01]  /*5a50*/  FMUL.FTZ R10, R10, R48 ;  /* 0x000000300a0a7220 */ /* 0x000fe20000410000 */
[--C-:B------:R-:W-:Y:S01]  /*5a60*/  FADD.FTZ R48, R49, -R43.reuse ;  /* 0x8000002b31307221 */ /* 0x100fe20000010000 */
[--C-:B------:R-:W-:Y:S01]  /*5a70*/  FADD.FTZ R49, R216, -R43.reuse ;  /* 0x8000002bd8317221 */ /* 0x100fe20000010000 */
[--C-:B------:R-:W-:Y:S01]  /*5a80*/  FADD.FTZ R52, R53, -R43.reuse ;  /* 0x8000002b35347221 */ /* 0x100fe20000010000 */
[--C-:B------:R-:W-:Y:S01]  /*5a90*/  FADD.FTZ R220, R220, -R43.reuse ;  /* 0x8000002bdcdc7221 */ /* 0x100fe20000010000 */
[----:B------:R-:W-:Y:S01]  /*5aa0*/  FADD.FTZ R43, R221, -R43 ;  /* 0x8000002bdd2b7221 */ /* 0x000fe20000010000 */
[----:B------:R-:W-:Y:S01]  /*5ab0*/  MUFU.EX2 R41, R41 ;  /* 0x0000002900297308 */ /* 0x000fe20000000800 */
[--C-:B---3--:R-:W-:Y:S01]  /*5ac0*/  FADD.FTZ R46, R46, -R236.reuse ;  /* 0x800000ec2e2e7221 */ /* 0x108fe20000010000 */
[--C-:B------:R-:W-:Y:S01]  /*5ad0*/  FADD.FTZ R50, R50, -R236.reuse ;  /* 0x800000ec32327221 */ /* 0x100fe20000010000 */
[----:B--2---:R-:W-:Y:S01]  /*5ae0*/  FMUL.FTZ R43, R36, R43 ;  /* 0x0000002b242b7220 */ /* 0x004fe20000410000 */
[----:B------:R-:W-:Y:S01]  /*5af0*/  FFMA.FTZ R12, -R12, R12, 1 ;  /* 0x3f8000000c0c7423 */ /* 0x000fe2000001010c */
[----:B------:R-:W-:Y:S01]  /*5b00*/  FMUL.FTZ R46, R237, R46 ;  /* 0x0000002eed2e7220 */ /* 0x000fe20000410000 */
[----:B------:R-:W-:-:S02]  /*5b10*/  FADD.FTZ R54, R54, -R236 ;  /* 0x800000ec36367221 */ /* 0x000fc40000010000 */
[----:B------:R-:W1:Y:S08]  /*5b20*/  MUFU.EX2 R225, R225 ;  /* 0x000000e100e17308 */ /* 0x000e700000000800 */
[----:B------:R-:W2:Y:S01]  /*5b30*/  MUFU.EX2 R34, R34 ;  /* 0x0000002200227308 */ /* 0x000ea20000000800 */
[----:B------:R3:W-:Y:S07]  /*5b40*/  STSM.16.M88.2 [R0+0x2c500], R6 ;  /* 0x02c5000600007844 */ /* 0x0007ee0000000100 */
[----:B------:R-:W4:Y:S01]  /*5b50*/  MUFU.EX2 R39, R39 ;  /* 0x0000002700277308 */ /* 0x000f220000000800 */
[----:B------:R-:W-:Y:S01]  /*5b60*/  FFMA.FTZ R20, -R20, R20, 1 ;  /* 0x3f80000014147423 */ /* 0x000fe20000010114 */
[--C-:B------:R-:W-:Y:S01]  /*5b70*/  FADD.FTZ R218, R218, -R236.reuse ;  /* 0x800000ecdada7221 */ /* 0x100fe20000010000 */
[----:B------:R-:W-:-:S05]  /*5b80*/  FADD.FTZ R223, R223, -R236 ;  /* 0x800000ecdfdf7221 */ /* 0x000fca0000010000 */
[----:B------:R-:W-:Y:S01]  /*5b90*/  MUFU.EX2 R35, R35 ;  /* 0x0000002300237308 */ /* 0x000fe20000000800 */
[----:B---3--:R-:W-:Y:S01]  /*5ba0*/  FFMA.FTZ R6, -R15, R15, 1 ;  /* 0x3f8000000f067423 */ /* 0x008fe2000001010f */
[----:B------:R-:W-:-:S06]  /*5bb0*/  FMUL.FTZ R15, R42, R45 ;  /* 0x0000002d2a0f7220 */ /* 0x000fcc0000410000 */
[----:B------:R-:W-:Y:S01]  /*5bc0*/  MUFU.EX2 R224, R224 ;  /* 0x000000e000e07308 */ /* 0x000fe20000000800 */
[----:B------:R-:W-:Y:S01]  /*5bd0*/  FMUL.FTZ R15, R14, R15 ;  /* 0x0000000f0e0f7220 */ /* 0x000fe20000410000 */
[----:B------:R-:W-:Y:S01]  /*5be0*/  FFMA.FTZ R14, -R23, R23, 1 ;  /* 0x3f800000170e7423 */ /* 0x000fe20000010117 */
[----:B------:R-:W-:-:S05]  /*5bf0*/  FMUL.FTZ R23, R30, R49 ;  /* 0x000000311e177220 */ /* 0x000fca0000410000 */
[----:B------:R-:W3:Y:S01]  /*5c00*/  MUFU.EX2 R29, R29 ;  /* 0x0000001d001d7308 */ /* 0x000ee20000000800 */
[----:B------:R-:W-:Y:S01]  /*5c10*/  FMUL.FTZ R23, R22, R23 ;  /* 0x0000001716177220 */ /* 0x000fe20000410000 */
[----:B------:R-:W-:-:S06]  /*5c20*/  FFMA.FTZ R22, -R25, R25, 1 ;  /* 0x3f80000019167423 */ /* 0x000fcc0000010119 */
[----:B------:R-:W-:Y:S01]  /*5c30*/  MUFU.EX2 R40, R40 ;  /* 0x0000002800287308 */ /* 0x000fe20000000800 */
[----:B------:R-:W-:Y:S01]  /*5c40*/  FFMA.FTZ R26, -R26, R26, 1 ;  /* 0x3f8000001a1a7423 */ /* 0x000fe2000001011a */
[----:B------:R-:W-:Y:S01]  /*5c50*/  FFMA.FTZ R31, -R31, R31, 1 ;  /* 0x3f8000001f1f7423 */ /* 0x000fe2000001011f */
[----:B-1----:R-:W-:Y:S01]  /*5c60*/  F2FP.F16.F32.PACK_AB R226, R225, R226 ;  /* 0x000000e2e1e2723e */ /* 0x002fe200000000ff */
[--C-:B------:R-:W-:Y:S01]  /*5c70*/  FADD.FTZ R47, R47, -R236.reuse ;  /* 0x800000ec2f2f7221 */ /* 0x100fe20000010000 */
[----:B------:R-:W-:Y:S01]  /*5c80*/  FMUL.FTZ R48, R225, R48 ;  /* 0x00000030e1307220 */ /* 0x000fe20000410000 */
[--C-:B------:R-:W-:Y:S01]  /*5c90*/  FADD.FTZ R51, R51, -R236.reuse ;  /* 0x800000ec33337221 */ /* 0x100fe20000010000 */
[--C-:B------:R-:W-:Y:S01]  /*5ca0*/  FADD.FTZ R55, R55, -R236.reuse ;  /* 0x800000ec37377221 */ /* 0x100fe20000010000 */
[----:B------:R1:W1:Y:S01]  /*5cb0*/  MUFU.EX2 R7, R32 ;  /* 0x0000002000077308 */ /* 0x0002620000000800 */
[----:B--2---:R-:W-:Y:S01]  /*5cc0*/  F2FP.F16.F32.PACK_AB R227, R34, R37 ;  /* 0x0000002522e3723e */ /* 0x004fe200000000ff */
[----:B------:R-:W-:Y:S01]  /*5cd0*/  FMUL.FTZ R47, R234, R47 ;  /* 0x0000002fea2f7220 */ /* 0x000fe20000410000 */
[----:B----4-:R-:W-:Y:S01]  /*5ce0*/  F2FP.F16.F32.PACK_AB R42, R39, R42 ;  /* 0x0000002a272a723e */ /* 0x010fe200000000ff */
[----:B------:R-:W-:Y:S01]  /*5cf0*/  FMUL.FTZ R11, R11, R48 ;  /* 0x000000300b0b7220 */ /* 0x000fe20000410000 */
[----:B---3--:R-:W-:Y:S01]  /*5d00*/  F2FP.F16.F32.PACK_AB R30, R29, R30 ;  /* 0x0000001e1d1e723e */ /* 0x008fe200000000ff */
[----:B------:R-:W-:Y:S01]  /*5d10*/  FFMA.FTZ R13, -R13, R13, 1 ;  /* 0x3f8000000d0d7423 */ /* 0x000fe2000001010d */
[----:B------:R-:W-:Y:S01]  /*5d20*/  FADD.FTZ R219, R219, -R236 ;  /* 0x800000ecdbdb7221 */ /* 0x000fe20000010000 */
[----:B------:R-:W-:Y:S01]  /*5d30*/  FMUL.FTZ R45, R39, R52 ;  /* 0x00000034272d7220 */ /* 0x000fe20000410000 */
[----:B-1----:R-:W-:Y:S01]  /*5d40*/  FFMA.FTZ R32, -R9, R9, 1 ;  /* 0x3f80000009207423 */ /* 0x002fe20000010109 */
[----:B------:R-:W-:-:S02]  /*5d50*/  VIADD R9, R17, 0x2c500 ;  /* 0x0002c50011097836 */ /* 0x000fc40000000000 */
[----:B------:R-:W-:Y:S01]  /*5d60*/  FADD.FTZ R222, R222, -R236 ;  /* 0x800000ecdede7221 */ /* 0x000fe20000010000 */
[----:B------:R-:W-:Y:S01]  /*5d70*/  FMUL.FTZ R217, R29, R217 ;  /* 0x000000d91dd97220 */ /* 0x000fe20000410000 */
[----:B------:R-:W-:Y:S01]  /*5d80*/  FMUL.FTZ R25, R7, R220 ;  /* 0x000000dc07197220 */ /* 0x000fe20000410000 */
[----:B------:R-:W-:Y:S02]  /*5d90*/  SHF.R.U32.HI R9, RZ, 0x4, R9 ;  /* 0x00000004ff097819 */ /* 0x000fe40000011609 */
[----:B------:R-:W-:Y:S01]  /*5da0*/  F2FP.F16.F32.PACK_AB R36, R36, R7 ;  /* 0x000000072424723e */ /* 0x000fe200000000ff */
[----:B------:R-:W-:Y:S01]  /*5db0*/  FMUL.FTZ R25, R24, R25 ;  /* 0x0000001918197220 */ /* 0x000fe20000410000 */
[----:B------:R-:W-:Y:S01]  /*5dc0*/  LOP3.LUT R9, R9, 0x3fff, RZ, 0xc0, !PT ;  /* 0x00003fff09097812 */ /* 0x000fe200078ec0ff */
[----:B------:R-:W-:Y:S01]  /*5dd0*/  FMUL.FTZ R24, R22, R43 ;  /* 0x0000002b16187220 */ /* 0x000fe20000410000 */
[----:B------:R-:W-:Y:S01]  /*5de0*/  FFMA.FTZ R43, -R16, R16, 1 ;  /* 0x3f800000102b7423 */ /* 0x000fe20000010110 */
[----:B------:R1:W2:Y:S01]  /*5df0*/  MUFU.EX2 R22, R33 ;  /* 0x0000002100167308 */ /* 0x0002a20000000800 */
[----:B------:R-:W-:Y:S01]  /*5e00*/  LOP3.LUT R9, R9, 0x80000, RZ, 0xfc, !PT ;  /* 0x0008000009097812 */ /* 0x000fe200078efcff */
[----:B------:R-:W-:Y:S01]  /*5e10*/  STSM.16.M88.2 [R0+0x2cd00], R226 ;  /* 0x02cd00e200007844 */ /* 0x000fe20000000100 */
[----:B------:R-:W-:Y:S01]  /*5e20*/  FMUL.FTZ R46, R43, R46 ;  /* 0x0000002e2b2e7220 */ /* 0x000fe20000410000 */
[----:B------:R-:W-:Y:S01]  /*5e30*/  FMUL.FTZ R47, R32, R47 ;  /* 0x0000002f202f7220 */ /* 0x000fe20000410000 */
[----:B------:R-:W-:Y:S01]  /*5e40*/  FMUL.FTZ R48, R34, R51 ;  /* 0x0000003322307220 */ /* 0x000fe20000410000 */
[----:B------:R-:W-:Y:S01]  /*5e50*/  FMUL.FTZ R6, R6, R45 ;  /* 0x0000002d06067220 */ /* 0x000fe20000410000 */
[----:B------:R-:W-:Y:S01]  /*5e60*/  FFMA.FTZ R27, -R27, R27, 1 ;  /* 0x3f8000001b1b7423 */ /* 0x000fe2000001011b */
[----:B------:R-:W-:Y:S01]  /*5e70*/  FFMA.FTZ R28, -R28, R28, 1 ;  /* 0x3f8000001c1c7423 */ /* 0x000fe2000001011c */
[----:B-1----:R-:W-:Y:S01]  /*5e80*/  FMUL.FTZ R33, R37, R50 ;  /* 0x0000003225217220 */ /* 0x002fe20000410000 */
[----:B------:R-:W-:-:S02]  /*5e90*/  VIADD R43, R9, 0x100 ;  /* 0x00000100092b7836 */ /* 0x000fc40000000000 */
[----:B------:R-:W-:Y:S01]  /*5ea0*/  FMUL.FTZ R14, R14, R217 ;  /* 0x000000d90e0e7220 */ /* 0x000fe20000410000 */
[----:B------:R-:W-:Y:S01]  /*5eb0*/  F2FP.F16.F32.PACK_AB R44, R8, R44 ;  /* 0x0000002c082c723e */ /* 0x000fe200000000ff */
[----:B------:R-:W-:Y:S01]  /*5ec0*/  FMUL.FTZ R12, R12, R33 ;  /* 0x000000210c0c7220 */ /* 0x000fe20000410000 */
[----:B------:R-:W-:Y:S01]  /*5ed0*/  F2FP.F16.F32.PACK_AB R10, R11, R10 ;  /* 0x0000000a0b0a723e */ /* 0x000fe200000000ff */
[----:B------:R1:W3:Y:S01]  /*5ee0*/  MUFU.EX2 R33, R38 ;  /* 0x0000002600217308 */ /* 0x0002e20000000800 */
[----:B------:R-:W-:Y:S01]  /*5ef0*/  R2UR UR5, R43 ;  /* 0x000000002b0572ca */ /* 0x000fe200000e0000 */
[----:B------:R-:W-:Y:S01]  /*5f00*/  FMUL.FTZ R43, R41, R54 ;  /* 0x00000036292b7220 */ /* 0x000fe20000410000 */
[----:B------:R-:W-:Y:S01]  /*5f10*/  F2FP.F16.F32.PACK_AB R24, R24, R25 ;  /* 0x000000191818723e */ /* 0x000fe200000000ff */
[----:B------:R-:W-:Y:S01]  /*5f20*/  UMOV UR57, 0x40000040 ;  /* 0x4000004000397882 */ /* 0x000fe20000000000 */
[----:B------:R-:W-:Y:S01]  /*5f30*/  UMOV UR59, 0x40 ;  /* 0x00000040003b7882 */ /* 0x000fe20000000000 */
[----:B------:R-:W-:Y:S01]  /*5f40*/  FMUL.FTZ R20, R20, R43 ;  /* 0x0000002b14147220 */ /* 0x000fe20000410000 */
[----:B------:R-:W-:Y:S01]  /*5f50*/  FMUL.FTZ R43, R35, R218 ;  /* 0x000000da232b7220 */ /* 0x000fe20000410000 */
[----:B------:R-:W-:Y:S01]  /*5f60*/  UMOV UR15, 0x40 ;  /* 0x00000040000f7882 */ /* 0x000fe20000000000 */
[----:B-1----:R-:W-:Y:S01]  /*5f70*/  FMUL.FTZ R38, R224, R223 ;  /* 0x000000dfe0267220 */ /* 0x002fe20000410000 */
[----:B------:R-:W-:Y:S01]  /*5f80*/  UMOV UR11, 0x40 ;  /* 0x00000040000b7882 */ /* 0x000fe20000000000 */
[----:B------:R-:W-:Y:S01]  /*5f90*/  FMUL.FTZ R26, R26, R43 ;  /* 0x0000002b1a1a7220 */ /* 0x000fe20000410000 */
[----:B--2---:R-:W-:Y:S01]  /*5fa0*/  F2FP.F16.F32.PACK_AB R43, R22, R41 ;  /* 0x00000029162b723e */ /* 0x004fe200000000ff */
[----:B------:R-:W-:Y:S01]  /*5fb0*/  FMUL.FTZ R49, R31, R38 ;  /* 0x000000261f317220 */ /* 0x000fe20000410000 */
[----:B------:R-:W-:Y:S01]  /*5fc0*/  F2FP.F16.F32.PACK_AB R31, R40, R35 ;  /* 0x00000023281f723e */ /* 0x000fe200000000ff */
[----:B------:R-:W-:Y:S01]  /*5fd0*/  UMOV UR19, 0x40 ;  /* 0x0000004000137882 */ /* 0x000fe20000000000 */
[----:B------:R-:W-:Y:S01]  /*5fe0*/  UMOV UR49, 0x40000040 ;  /* 0x4000004000317882 */ /* 0x000fe20000000000 */
[----:B---3--:R-:W-:Y:S01]  /*5ff0*/  F2FP.F16.F32.PACK_AB R37, R224, R33 ;  /* 0x00000021e025723e */ /* 0x008fe200000000ff */
[----:B------:R-:W-:Y:S04]  /*6000*/  STSM.16.M88.2 [R0+0x2d500], R42 ;  /* 0x02d5002a00007844 */ /* 0x000fe80000000100 */
[----:B------:R-:W-:Y:S04]  /*6010*/  STSM.16.M88.2 [R0+0x2dd00], R30 ;  /* 0x02dd001e00007844 */ /* 0x000fe80000000100 */
[----:B------:R-:W-:Y:S01]  /*6020*/  STSM.16.M88.2 [R0+0x2e500], R36 ;  /* 0x02e5002400007844 */ /* 0x000fe20000000100 */
[----:B------:R1:W-:Y:S06]  /*6030*/  MEMBAR.ALL.CTA ;  /* 0x0000000000007992 */ /* 0x0003ec0000008000 */
[----:B-1----:R-:W1:Y:S01]  /*6040*/  FENCE.VIEW.ASYNC.S ;  /* 0x00000000000073c6 */ /* 0x002e620000000000 */
[----:B------:R-:W-:-:S02]  /*6050*/  VIADD R32, R9, 0x80 ;  /* 0x0000008009207836 */ /* 0x000fc40000000000 */
[----:B------:R-:W-:Y:S01]  /*6060*/  FMUL.FTZ R55, R22, R55 ;  /* 0x0000003716377220 */ /* 0x000fe20000410000 */
[----:B------:R-:W-:Y:S01]  /*6070*/  UMOV UR51, 0x40 ;  /* 0x0000004000337882 */ /* 0x000fe20000000000 */
[----:B------:R-:W-:Y:S01]  /*6080*/  UMOV UR55, 0x40 ;  /* 0x0000004000377882 */ /* 0x000fe20000000000 */
[----:B------:R-:W-:Y:S01]  /*6090*/  UMOV UR47, 0x40 ;  /* 0x00000040002f7882 */ /* 0x000fe20000000000 */
[----:B------:R-:W-:Y:S01]  /*60a0*/  R2UR UR4, R32 ;  /* 0x00000000200472ca */ /* 0x000fe200000e0000 */
[----:B------:R-:W-:Y:S01]  /*60b0*/  FFMA.FTZ R32, -R21, R21, 1 ;  /* 0x3f80000015207423 */ /* 0x000fe20000010115 */
[----:B------:R-:W-:Y:S01]  /*60c0*/  VIADD R21, R9, 0x180 ;  /* 0x0000018009157836 */ /* 0x000fe20000000000 */
[----:B------:R-:W-:Y:S01]  /*60d0*/  UMOV UR29, 0x40000040 ;  /* 0x40000040001d7882 */ /* 0x000fe20000000000 */
[----:B------:R-:W-:Y:S01]  /*60e0*/  IMAD R22, R4, 0x2000, R5 ;  /* 0x0000200004167824 */ /* 0x000fe200078e0205 */
[----:B------:R-:W-:Y:S01]  /*60f0*/  UMOV UR31, 0x40 ;  /* 0x00000040001f7882 */ /* 0x000fe20000000000 */
[----:B------:R-:W-:Y:S01]  /*6100*/  UMOV UR43, 0x40 ;  /* 0x00000040002b7882 */ /* 0x000fe20000000000 */
[----:B------:R-:W-:Y:S01]  /*6110*/  R2UR UR6, R21 ;  /* 0x00000000150672ca */ /* 0x000fe200000e0000 */
[----:B------:R-:W-:Y:S01]  /*6120*/  FMUL.FTZ R21, R13, R48 ;  /* 0x000000300d157220 */ /* 0x000fe20000410000 */
[----:B------:R-:W-:Y:S01]  /*6130*/  FMUL.FTZ R13, R32, R55 ;  /* 0x00000037200d7220 */ /* 0x000fe20000410000 */
[----:B------:R-:W-:Y:S01]  /*6140*/  FMUL.FTZ R32, R40, R219 ;  /* 0x000000db28207220 */ /* 0x000fe20000410000 */
[----:B------:R-:W-:Y:S01]  /*6150*/  SHF.R.U32.HI R7, RZ, 0x4, R22 ;  /* 0x00000004ff077819 */ /* 0x000fe20000011616 */
[----:B------:R-:W-:Y:S01]  /*6160*/  FMUL.FTZ R45, R33, R222 ;  /* 0x000000de212d7220 */ /* 0x000fe20000410000 */
[----:B------:R-:W-:Y:S01]  /*6170*/  UMOV UR39, 0x40 ;  /* 0x0000004000277882 */ /* 0x000fe20000000000 */
[----:B------:R-:W-:Y:S01]  /*6180*/  FMUL.FTZ R27, R27, R32 ;  /* 0x000000201b1b7220 */ /* 0x000fe20000410000 */
[----:B------:R-:W-:Y:S01]  /*6190*/  LOP3.LUT R7, R7, 0x3fff, RZ, 0xc0, !PT ;  /* 0x00003fff07077812 */ /* 0x000fe200078ec0ff */
[----:B------:R-:W-:Y:S01]  /*61a0*/  FMUL.FTZ R28, R28, R45 ;  /* 0x0000002d1c1c7220 */ /* 0x000fe20000410000 */
[----:B------:R-:W-:Y:S01]  /*61b0*/  F2FP.F16.F32.PACK_AB R45, R47, R46 ;  /* 0x0000002e2f2d723e */ /* 0x000fe200000000ff */
[----:B-1----:R-:W-:Y:S01]  /*61c0*/  BAR.SYNC.DEFER_BLOCKING 0x9, 0x100 ;  /* 0x0244000000007b1d */ /* 0x002fe20000010000 */
[----:B------:R-:W-:Y:S01]  /*61d0*/  F2FP.F16.F32.PACK_AB R11, R21, R12 ;  /* 0x0000000c150b723e */ /* 0x000fe200000000ff */
[----:B------:R-:W-:Y:S01]  /*61e0*/  VIADD R5, R9, 0x200 ;  /* 0x0000020009057836 */ /* 0x000fe20000000000 */
[----:B------:R-:W-:-:S02]  /*61f0*/  F2FP.F16.F32.PACK_AB R12, R6, R15 ;  /* 0x0000000f060c723e */ /* 0x000fc400000000ff */
[----:B------:R-:W-:Y:S02]  /*6200*/  F2FP.F16.F32.PACK_AB R13, R13, R20 ;  /* 0x000000140d0d723e */ /* 0x000fe400000000ff */
[----:B------:R-:W-:Y:S01]  /*6210*/  R2UR UR56, R7 ;  /* 0x00000000073872ca */ /* 0x000fe200000e0000 */
[----:B------:R-:W-:Y:S01]  /*6220*/  UMOV UR35, 0x40 ;  /* 0x0000004000237882 */ /* 0x000fe20000000000 */
[----:B------:R-:W-:Y:S01]  /*6230*/  F2FP.F16.F32.PACK_AB R14, R14, R23 ;  /* 0x000000170e0e723e */ /* 0x000fe200000000ff */
[----:B------:R-:W-:Y:S01]  /*6240*/  UMOV UR27, 0x40 ;  /* 0x00000040001b7882 */ /* 0x000fe20000000000 */
[----:B------:R-:W-:Y:S01]  /*6250*/  R2UR UR58, R9 ;  /* 0x00000000093a72ca */ /* 0x000fe200000e0000 */
[----:B------:R-:W-:Y:S01]  /*6260*/  UMOV UR23, 0x40 ;  /* 0x0000004000177882 */ /* 0x000fe20000000000 */
[----:B------:R-:W-:Y:S01]  /*6270*/  F2FP.F16.F32.PACK_AB R15, R27, R26 ;  /* 0x0000001a1b0f723e */ /* 0x000fe200000000ff */
[----:B------:R1:W5:Y:S01]  /*6280*/  LDL.LU R16, [R1+0x18] ;  /* 0x0000180001107983 */ /* 0x0003620000300800 */
[----:B------:R-:W-:-:S02]  /*6290*/  F2FP.F16.F32.PACK_AB R25, R49, R28 ;  /* 0x0000001c3119723e */ /* 0x000fc400000000ff */
[----:B------:R-:W-:Y:S01]  /*62a0*/  R2UR UR7, R5 ;  /* 0x00000000050772ca */ /* 0x000fe200000e0000 */
[----:B------:R-:W-:Y:S04]  /*62b0*/  STSM.16.M88.2 [R0+0x2ed00], R44 ;  /* 0x02ed002c00007844 */ /* 0x000fe80000000100 */
[----:B------:R-:W-:Y:S04]  /*62c0*/  STSM.16.M88.2 [R0+0x2f500], R10 ;  /* 0x02f5000a00007844 */ /* 0x000fe80000000100 */
[----:B------:R-:W-:Y:S04]  /*62d0*/  STSM.16.M88.2 [R0+0x2fd00], R12 ;  /* 0x02fd000c00007844 */ /* 0x000fe80000000100 */
[----:B------:R2:W-:Y:S04]  /*62e0*/  STSM.16.M88.2 [R0+0x30500], R14 ;  /* 0x0305000e00007844 */ /* 0x0005e80000000100 */
[----:B------:R3:W-:Y:S01]  /*62f0*/  STSM.16.M88.2 [R0+0x30d00], R24 ;  /* 0x030d001800007844 */ /* 0x0007e20000000100 */
[----:B------:R-:W-:Y:S01]  /*6300*/  WARPGROUP.ARRIVE ;  /* 0x00000000000079c5 */ /* 0x000fe20000000000 */
[----:B------:R-:W-:Y:S01]  /*6310*/  UMOV UR12, UR56 ;  /* 0x00000038000c7c82 */ /* 0x000fe20008000000 */
[----:B------:R-:W-:Y:S01]  /*6320*/  UMOV UR13, UR57 ;  /* 0x00000039000d7c82 */ /* 0x000fe20008000000 */
        /* <DEDUP_REMOVED lines=9> */
[----:B------:R-:W-:Y:S01]  /*63c0*/  VIADD R6, R9, 0x10 ;  /* 0x0000001009067836 */ /* 0x000fe20000000000 */
        /* <DEDUP_REMOVED lines=10> */
[----:B------:R-:W-:Y:S01]  /*6470*/  UMOV UR41, UR29 ;  /* 0x0000001d00297c82 */ /* 0x000fe20008000000 */
[----:B------:R-:W-:Y:S01]  /*6480*/  HGMMA.64x16x16.F32 R88, gdesc[UR16].tnspA.tnspB, R88 ;  /* 0x60200000105879f0 */ /* 0x000fe20008700858 */
[----:B------:R-:W-:Y:S01]  /*6490*/  VIADD R5, R7, 0x80 ;  /* 0x0000008007057836 */ /* 0x000fe20000000000 */
[----:B------:R-:W-:Y:S01]  /*64a0*/  UMOV UR37, UR29 ;  /* 0x0000001d00257c82 */ /* 0x000fe20008000000 */
[----:B------:R-:W-:Y:S01]  /*64b0*/  UMOV UR33, UR29 ;  /* 0x0000001d00217c82 */ /* 0x000fe20008000000 */
[----:B------:R-:W-:Y:S01]  /*64c0*/  UMOV UR25, UR29 ;  /* 0x0000001d00197c82 */ /* 0x000fe20008000000 */
[----:B------:R-:W-:Y:S01]  /*64d0*/  MOV R216, UR58 ;  /* 0x0000003a00d87c02 */ /* 0x000fe20008000f00 */
[----:B------:R-:W-:Y:S01]  /*64e0*/  VIADD R20, R9, 0xb0 ;  /* 0x000000b009147836 */ /* 0x000fe20000000000 */
[----:B------:R-:W-:Y:S01]  /*64f0*/  R2UR UR48, R5 ;  /* 0x00000000053072ca */ /* 0x000fe200000e0000 */
[C---:B------:R-:W-:Y:S01]  /*6500*/  VIADD R5, R9.reuse, 0x90 ;  /* 0x0000009009057836 */ /* 0x040fe20000000000 */
[----:B------:R-:W-:Y:S01]  /*6510*/  R2UR UR50, R6 ;  /* 0x00000000063272ca */ /* 0x000fe200000e0000 */
[----:B------:R-:W-:Y:S01]  /*6520*/  VIADD R6, R9, 0x110 ;  /* 0x0000011009067836 */ /* 0x000fe20000000000 */
[----:B------:R-:W-:Y:S01]  /*6530*/  MOV R217, UR59 ;  /* 0x0000003b00d97c02 */ /* 0x000fe20008000f00 */
[----:B------:R-:W4:Y:S01]  /*6540*/  LDL R234, [R1+0x4] ;  /* 0x0000040001ea7983 */ /* 0x000f220000100800 */
[----:B------:R-:W-:Y:S01]  /*6550*/  R2UR UR4, R5 ;  /* 0x00000000050472ca */ /* 0x000fe200000e0000 */
[----:B------:R-:W-:Y:S01]  /*6560*/  VIADD R5, R9, 0x190 ;  /* 0x0000019009057836 */ /* 0x000fe20000000000 */
[----:B------:R-:W-:Y:S01]  /*6570*/  R2UR UR5, R6 ;  /* 0x00000000060572ca */ /* 0x000fe200000e0000 */
[----:B------:R-:W-:Y:S01]  /*6580*/  UMOV UR6, UR18 ;  /* 0x0000001200067c82 */ /* 0x000fe20008000000 */
[----:B------:R-:W-:Y:S01]  /*6590*/  UMOV UR7, UR19 ;  /* 0x0000001300077c82 */ /* 0x000fe20008000000 */
[----:B------:R-:W-:Y:S01]  /*65a0*/  UMOV UR17, UR49 ;  /* 0x0000003100117c82 */ /* 0x000fe20008000000 */
[----:B------:R-:W-:Y:S01]  /*65b0*/  R2UR UR54, R5 ;  /* 0x00000000053672ca */ /* 0x000fe200000e0000 */
[----:B------:R-:W-:Y:S01]  /*65c0*/  VIADD R5, R9, 0x210 ;  /* 0x0000021009057836 */ /* 0x000fe20000000000 */
[----:B------:R-:W-:Y:S01]  /*65d0*/  UMOV UR16, UR48 ;  /* 0x0000003000107c82 */ /* 0x000fe20008000000 */
[----:B------:R-:W-:Y:S01]  /*65e0*/  UMOV UR19, 0x40 ;  /* 0x0000004000137882 */ /* 0x000fe20000000000 */
[----:B------:R-:W-:Y:S01]  /*65f0*/  UMOV UR52, UR48 ;  /* 0x0000003000347c82 */ /* 0x000fe20008000000 */
[----:B------:R-:W-:Y:S01]  /*6600*/  UMOV UR57, UR19 ;  /* 0x0000001300397c82 */ /* 0x000fe20008000000 */
[----:B------:R-:W-:Y:S01]  /*6610*/  R2UR UR46, R5 ;  /* 0x00000000052e72ca */ /* 0x000fe200000e0000 */
[----:B------:R-:W-:Y:S01]  /*6620*/  UMOV UR18, UR4 ;  /* 0x0000000400127c82 */ /* 0x000fe20008000000 */
[----:B------:R-:W-:Y:S01]  /*6630*/  UMOV UR44, UR48 ;  /* 0x00000030002c7c82 */ /* 0x000fe20008000000 */
[----:B------:R-:W-:Y:S01]  /*6640*/  UMOV UR56, UR18 ;  /* 0x0000001200387c82 */ /* 0x000fe20008000000 */
[----:B------:R-:W-:Y:S01]  /*6650*/  VIADD R5, R7, 0x100 ;  /* 0x0000010007057836 */ /* 0x000fe20000000000 */
[----:B------:R-:W-:Y:S01]  /*6660*/  UMOV UR12, UR14 ;  /* 0x0000000e000c7c82 */ /* 0x000fe20008000000 */
[----:B------:R-:W-:Y:S01]  /*6670*/  VIADD R6, R9, 0x20 ;  /* 0x0000002009067836 */ /* 0x000fe20000000000 */
[----:B------:R-:W-:Y:S01]  /*6680*/  MOV R8, UR56 ;  /* 0x0000003800087c02 */ /* 0x000fe20008000f00 */
[----:B--2---:R-:W-:Y:S01]  /*6690*/  VIADD R14, R7, 0x180 ;  /* 0x00000180070e7836 */ /* 0x004fe20000000000 */
[----:B------:R-:W-:Y:S01]  /*66a0*/  HGMMA.64x16x16.F32 R56, gdesc[UR48].tnspA.tnspB, R56 ;  /* 0x60200000303879f0 */ /* 0x000fe20008700838 */
[----:B------:R-:W-:Y:S01]  /*66b0*/  R2UR UR28, R5 ;  /* 0x00000000051c72ca */ /* 0x000fe200000e0000 */
[----:B------:R-:W-:Y:S01]  /*66c0*/  VIADD R5, R9, 0xa0 ;  /* 0x000000a009057836 */ /* 0x000fe20000000000 */
[----:B------:R-:W-:Y:S01]  /*66d0*/  R2UR UR30, R6 ;  /* 0x00000000061e72ca */ /* 0x000fe200000e0000 */
[----:B------:R-:W-:Y:S01]  /*66e0*/  HGMMA.64x16x16.F32 R64, gdesc[UR16].tnspA.tnspB, R64 ;  /* 0x60200000104079f0 */ /* 0x000fe20008700840 */
[----:B------:R-:W-:Y:S01]  /*66f0*/  UMOV UR16, UR48 ;  /* 0x0000003000107c82 */ /* 0x000fe20008000000 */
[----:B------:R-:W-:Y:S01]  /*6700*/  UMOV UR17, UR49 ;  /* 0x0000003100117c82 */ /* 0x000fe20008000000 */
[----:B------:R-:W-:Y:S01]  /*6710*/  UMOV UR18, UR5 ;  /* 0x0000000500127c82 */ /* 0x000fe20008000000 */
[----:B------:R-:W-:Y:S01]  /*6720*/  UMOV UR19, 0x40 ;  /* 0x0000004000137882 */ /* 0x000fe20000000000 */
[----:B------:R-:W-:Y:S01]  /*6730*/  R2UR UR42, R5 ;  /* 0x00000000052a72ca */ /* 0x000fe200000e0000 */
[----:B------:R-:W-:Y:S01]  /*6740*/  HGMMA.64x16x16.F32 R72, gdesc[UR16].tnspA.tnspB, R72 ;  /* 0x60200000104879f0 */ /* 0x000fe20008700848 */
[C---:B------:R-:W-:Y:S01]  /*6750*/  VIADD R5, R9.reuse, 0x1a0 ;  /* 0x000001a009057836 */ /* 0x040fe20000000000 */
[----:B------:R-:W-:Y:S01]  /*6760*/  UMOV UR58, UR18 ;  /* 0x00000012003a7c82 */ /* 0x000fe20008000000 */
[----:B------:R-:W-:Y:S01]  /*6770*/  VIADD R6, R9, 0x120 ;  /* 0x0000012009067836 */ /* 0x000fe20000000000 */
[----:B------:R-:W-:Y:S01]  /*6780*/  HGMMA.64x16x16.F32 R80, gdesc[UR52].tnspA.tnspB, R80 ;  /* 0x60200000345079f0 */ /* 0x000fe20008700850 */
[----:B------:R-:W-:Y:S01]  /*6790*/  UMOV UR40, UR28 ;  /* 0x0000001c00287c82 */ /* 0x000fe20008000000 */
[----:B------:R-:W-:Y:S01]  /*67a0*/  R2UR UR34, R5 ;  /* 0x00000000052272ca */ /* 0x000fe200000e0000 */
[----:B------:R-:W-:Y:S01]  /*67b0*/  VIADD R5, R9, 0x220 ;  /* 0x0000022009057836 */ /* 0x000fe20000000000 */
[----:B------:R-:W-:Y:S01]  /*67c0*/  HGMMA.64x16x16.F32 R88, gdesc[UR44].tnspA.tnspB, R88 ;  /* 0x602000002c5879f0 */ /* 0x000fe20008700858 */
[----:B------:R-:W-:Y:S01]  /*67d0*/  R2UR UR38, R6 ;  /* 0x00000000062672ca */ /* 0x000fe200000e0000 */
[----:B------:R-:W-:Y:S01]  /*67e0*/  UMOV UR36, UR28 ;  /* 0x0000001c00247c82 */ /* 0x000fe20008000000 */
[----:B------:R-:W-:Y:S01]  /*67f0*/  UMOV UR32, UR28 ;  /* 0x0000001c00207c82 */ /* 0x000fe20008000000 */
[----:B------:R-:W-:Y:S01]  /*6800*/  R2UR UR26, R5 ;  /* 0x00000000051a72ca */ /* 0x000fe200000e0000 */
[----:B------:R-:W-:Y:S01]  /*6810*/  UMOV UR24, UR28 ;  /* 0x0000001c00187c82 */ /* 0x000fe20008000000 */
[----:B------:R-:W-:Y:S01]  /*6820*/  VIADD R6, R17, 0x2ed00 ;  /* 0x0002ed0011067836 */ /* 0x000fe20000000000 */
[----:B------:R-:W-:Y:S01]  /*6830*/  MOV R219, UR58 ;  /* 0x0000003a00db7c02 */ /* 0x000fe20008000f00 */
[----:B------:R-:W-:Y:S01]  /*6840*/  IMAD R5, R4, 0x2800, R17 ;  /* 0x0000280004057824 */ /* 0x000fe200078e0211 */
[----:B------:R-:W-:Y:S01]  /*6850*/  UMOV UR58, UR6 ;  /* 0x00000006003a7c82 */ /* 0x000fe20008000000 */
[C---:B------:R-:W-:Y:S01]  /*6860*/  VIADD R15, R9.reuse, 0x30 ;  /* 0x00000030090f7836 */ /* 0x040fe20000000000 */
[----:B------:R-:W-:Y:S01]  /*6870*/  SHF.R.U32.HI R6, RZ, 0x4, R6 ;  /* 0x00000004ff067819 */ /* 0x000fe20000011606 */
[----:B------:R-:W-:Y:S01]  /*6880*/  UMOV UR52, UR8 ;  /* 0x0000000800347c82 */ /* 0x000fe20008000000 */
[----:B------:R-:W-:Y:S01]  /*6890*/  SHF.R.U32.HI R5, RZ, 0x4, R5 ;  /* 0x00000004ff057819 */ /* 0x000fe20000011605 */
[----:B------:R-:W-:Y:S01]  /*68a0*/  UMOV UR59, UR19 ;  /* 0x00000013003b7c82 */ /* 0x000fe20008000000 */
[----:B------:R-:W-:Y:S01]  /*68b0*/  LOP3.LUT R23, R6, 0x3fff, RZ, 0xc0, !PT ;  /* 0x00003fff06177812 */ /* 0x000fe200078ec0ff */
[----:B------:R-:W-:Y:S01]  /*68c0*/  UMOV UR53, UR9 ;  /* 0x0000000900357c82 */ /* 0x000fe20008000000 */
[----:B------:R-:W-:Y:S01]  /*68d0*/  MOV R10, UR58 ;  /* 0x0000003a000a7c02 */ /* 0x000fe20008000f00 */
[----:B------:R-:W-:Y:S01]  /*68e0*/  UMOV UR58, UR10 ;  /* 0x0000000a003a7c82 */ /* 0x000fe20008000000 */
[----:B------:R-:W-:Y:S01]  /*68f0*/  R2UR UR8, R14 ;  /* 0x000000000e0872ca */ /* 0x000fe200000e0000 */
[----:B------:R-:W-:Y:S01]  /*6900*/  VIADD R14, R9, 0x130 ;  /* 0x00000130090e7836 */ /* 0x000fe20000000000 */
[----:B------:R-:W-:Y:S01]  /*6910*/  R2UR UR10, R15 ;  /* 0x000000000f0a72ca */ /* 0x000fe200000e0000 */
[----:B------:R-:W-:Y:S01]  /*6920*/  VIADD R15, R9, 0x1b0 ;  /* 0x000001b0090f7836 */ /* 0x000fe20000000000 */
[----:B------:R-:W-:Y:S01]  /*6930*/  LOP3.LUT R5, R5, 0x3fff, RZ, 0xc0, !PT ;  /* 0x00003fff05057812 */ /* 0x000fe200078ec0ff */
[----:B------:R-:W-:Y:S01]  /*6940*/  VIADD R9, R9, 0x230 ;  /* 0x0000023009097836 */ /* 0x000fe20000000000 */
[----:B------:R-:W-:Y:S01]  /*6950*/  LOP3.LUT R6, R23, 0x400000, RZ, 0xfc, !PT ;  /* 0x0040000017067812 */ /* 0x000fe200078efcff */
[----:B------:R-:W-:Y:S01]  /*6960*/  UMOV UR9, 0x40000040 ;  /* 0x4000004000097882 */ /* 0x000fe20000000000 */
[----:B------:R-:W-:Y:S01]  /*6970*/  R2UR UR18, R20 ;  /* 0x00000000141272ca */ /* 0x000fe200000e0000 */
[----:B------:R-:W-:Y:S01]  /*6980*/  UMOV UR13, UR15 ;  /* 0x0000000f000d7c82 */ /* 0x000fe20008000000 */
[----:B------:R-:W-:Y:S01]  /*6990*/  R2UR UR5, R5 ;  /* 0x00000000050572ca */ /* 0x000fe200000e0000 */
[----:B------:R-:W-:Y:S01]  /*69a0*/  UMOV UR56, UR12 ;  /* 0x0000000c00387c82 */ /* 0x000fe20008000000 */
[----:B------:R-:W-:Y:S01]  /*69b0*/  R2UR UR4, R6 ;  /* 0x00000000060472ca */ /* 0x000fe200000e0000 */
[----:B------:R-:W-:Y:S01]  /*69c0*/  UMOV UR16, UR8 ;  /* 0x0000000800107c82 */ /* 0x000fe20008000000 */
[----:B------:R-:W-:Y:S01]  /*69d0*/  R2UR UR22, R14 ;  /* 0x000000000e1672ca */ /* 0x000fe200000e0000 */
[----:B------:R-:W-:Y:S01]  /*69e0*/  HGMMA.64x16x16.F32 R56, gdesc[UR28].tnspA.tnspB, R56 ;  /* 0x602000001c3879f0 */ /* 0x000fe20008700838 */
[----:B------:R-:W-:Y:S01]  /*69f0*/  R2UR UR14, R15 ;  /* 0x000000000f0e72ca */ /* 0x000fe200000e0000 */
[----:B------:R-:W-:Y:S01]  /*6a00*/  UMOV UR17, UR9 ;  /* 0x0000000900117c82 */ /* 0x000fe20008000000 */
[----:B------:R-:W-:Y:S01]  /*6a10*/  R2UR UR6, R9 ;  /* 0x00000000090672ca */ /* 0x000fe200000e0000 */
[----:B------:R-:W-:Y:S01]  /*6a20*/  HGMMA.64x16x16.F32 R64, gdesc[UR40].tnspA.tnspB, R64 ;  /* 0x60200000284079f0 */ /* 0x000fe20008700840 */
[----:B------:R-:W-:Y:S01]  /*6a30*/  MOV R218, UR59 ;  /* 0x0000003b00da7c02 */ /* 0x000fe20008000f00 */
[----:B------:R-:W-:Y:S01]  /*6a40*/  UMOV UR59, UR7 ;  /* 0x00000007003b7c82 */ /* 0x000fe20008000000 */
[----:B------:R-:W-:Y:S01]  /*6a50*/  MOV R220, UR57 ;  /* 0x0000003900dc7c02 */ /* 0x000fe20008000f00 */
[----:B------:R-:W-:Y:S01]  /*6a60*/  UMOV UR19, 0x40 ;  /* 0x0000004000137882 */ /* 0x000fe20000000000 */
[----:B------:R-:W-:Y:S01]  /*6a70*/  MOV R11, UR59 ;  /* 0x0000003b000b7c02 */ /* 0x000fe20008000f00 */
[----:B------:R-:W-:Y:S01]  /*6a80*/  HGMMA.64x16x16.F32 R72, gdesc[UR36].tnspA.tnspB, R72 ;  /* 0x60200000244879f0 */ /* 0x000fe20008700848 */
[----:B------:R-:W-:Y:S01]  /*6a90*/  UMOV UR59, UR11 ;  /* 0x0000000b003b7c82 */ /* 0x000fe20008000000 */
[----:B------:R-:W-:Y:S01]  /*6aa0*/  UMOV UR11, 0x40 ;  /* 0x00000040000b7882 */ /* 0x000fe20000000000 */
[----:B------:R-:W-:Y:S01]  /*6ab0*/  UMOV UR57, UR13 ;  /* 0x0000000d00397c82 */ /* 0x000fe20008000000 */
[----:B------:R-:W-:Y:S01]  /*6ac0*/  HGMMA.64x16x16.F32 R80, gdesc[UR32].tnspA.tnspB, R80 ;  /* 0x60200000205079f0 */ /* 0x000fe20008700850 */
[----:B------:R-:W-:Y:S01]  /*6ad0*/  MOV R221, UR58 ;  /* 0x0000003a00dd7c02 */ /* 0x000fe20008000f00 */
[----:B------:R-:W-:Y:S01]  /*6ae0*/  UMOV UR20, UR8 ;  /* 0x0000000800147c82 */ /* 0x000fe20008000000 */
[----:B------:R-:W-:Y:S01]  /*6af0*/  MOV R12, UR56 ;  /* 0x00000038000c7c02 */ /* 0x000fe20008000f00 */
        /* <DEDUP_REMOVED lines=9> */
[----:B------:R-:W-:Y:S01]  /*6b90*/  UMOV UR7, 0x40 ;  /* 0x0000004000077882 */ /* 0x000fe20000000000 */
[----:B------:R-:W-:Y:S01]  /*6ba0*/  MOV R222, UR59 ;  /* 0x0000003b00de7c02 */ /* 0x000fe20008000f00 */
[----:B------:R-:W-:Y:S01]  /*6bb0*/  UMOV UR59, 0x8 ;  /* 0x00000008003b7882 */ /* 0x000fe20000000000 */
[----:B------:R-:W-:Y:S01]  /*6bc0*/  MOV R13, UR57 ;  /* 0x00000039000d7c02 */ /* 0x000fe20008000f00 */
[----:B------:R-:W-:Y:S01]  /*6bd0*/  UMOV UR57, 0x40000040 ;  /* 0x4000004000397882 */ /* 0x000fe20000000000 */
[----:B------:R-:W-:Y:S01]  /*6be0*/  VIADD R9, R5, 0x80 ;  /* 0x0000008005097836 */ /* 0x000fe20000000000 */
[----:B------:R-:W-:Y:S01]  /*6bf0*/  UMOV UR40, UR52 ;  /* 0x0000003400287c82 */ /* 0x000fe20008000000 */
[----:B------:R-:W-:Y:S01]  /*6c00*/  VIADD R14, R6, 0x80 ;  /* 0x00000080060e7836 */ /* 0x000fe20000000000 */
[----:B------:R-:W-:Y:S01]  /*6c10*/  UMOV UR41, UR53 ;  /* 0x0000003500297c82 */ /* 0x000fe20008000000 */
[----:B------:R-:W-:Y:S01]  /*6c20*/  IMAD.U32 R20, RZ, RZ, UR58 ;  /* 0x0000003aff147e24 */ /* 0x000fe2000f8e00ff */
[----:B------:R-:W-:Y:S01]  /*6c30*/  UMOV UR29, 0x40000040 ;  /* 0x40000040001d7882 */ /* 0x000fe20000000000 */
[----:B------:R-:W-:Y:S01]  /*6c40*/  IMAD.U32 R21, RZ, RZ, UR59 ;  /* 0x0000003bff157e24 */ /* 0x000fe2000f8e00ff */
[----:B------:R-:W-:Y:S01]  /*6c50*/  UMOV UR25, UR29 ;  /* 0x0000001d00197c82 */ /* 0x000fe20008000000 */
        /* <DEDUP_REMOVED lines=10> */
[----:B--2---:R-:W2:Y:S01]  /*6d00*/  FENCE.VIEW.ASYNC.S ;  /* 0x00000000000073c6 */ /* 0x004ea20000000000 */
[----:B------:R-:W-:Y:S01]  /*6d10*/  R2UR UR4, R9 ;  /* 0x00000000090472ca */ /* 0x000fe200000e0000 */
[----:B------:R-:W-:Y:S01]  /*6d20*/  VIADD R9, R5, 0x100 ;  /* 0x0000010005097836 */ /* 0x000fe20000000000 */
[----:B------:R-:W-:Y:S01]  /*6d30*/  R2UR UR5, R14 ;  /* 0x000000000e0572ca */ /* 0x000fe200000e0000 */
[----:B--2---:R-:W-:Y:S06]  /*6d40*/  BAR.SYNC.DEFER_BLOCKING 0x9, 0x100 ;  /* 0x0244000000007b1d */ /* 0x004fec0000010000 */
[----:B---3--:R-:W-:-:S06]  /*6d50*/  WARPGROUP.ARRIVE ;  /* 0x00000000000079c5 */ /* 0x008fcc0000000000 */
        /* <DEDUP_REMOVED lines=41> */
[----:B------:R-:W-:Y:S02]  /*6ff0*/  IMAD.U32 R10, RZ, RZ, UR58 ;  /* 0x0000003aff0a7e24 */ /* 0x000fe4000f8e00ff */
[----:B------:R-:W-:Y:S01]  /*7000*/  VIADD R6, R7, 0x400 ;  /* 0x0000040007067836 */ /* 0x000fe20000000000 */
[----:B------:R-:W-:Y:S01]  /*7010*/  HGMMA.64x64x16.F32 R24, gdesc[UR56].tnspA, R24 ;  /* 0x20e00000381879f0 */ /* 0x000fe20008700818 */
[----:B------:R-:W-:Y:S01]  /*7020*/  R2UR UR56, R8 ;  /* 0x00000000083872ca */ /* 0x000fe200000e0000 */
[----:B------:R-:W-:Y:S01]  /*7030*/  VIADD R8, R5, 0x200 ;  /* 0x0000020005087836 */ /* 0x000fe20000000000 */
[----:B------:R-:W-:Y:S02]  /*7040*/  R2UR UR59, R218 ;  /* 0x00000000da3b72ca */ /* 0x000fe400000e0000 */
[----:B------:R-:W-:-:S02]  /*7050*/  R2UR UR58, R219 ;  /* 0x00000000db3a72ca */ /* 0x000fc400000e0000 */
[----:B------:R-:W-:Y:S02]  /*7060*/  R2UR UR57, R220 ;  /* 0x00000000dc3972ca */ /* 0x000fe400000e0000 */
        /* <DEDUP_REMOVED lines=43> */
[----:B----4-:R-:W-:Y:S01]  /*7320*/  LEA.HI.X.SX32 R7, R7, R234, 0x1, P1 ;  /* 0x000000ea07077211 */ /* 0x010fe200008f0eff */
        /* <DEDUP_REMOVED lines=44> */
[----:B--2---:R-:W-:Y:S01]  /*75f0*/  LOP3.LUT R24, R23, 0x80000, RZ, 0xfc, !PT ;  /* 0x0008000017187812 */ /* 0x004fe200078efcff */
        /* <DEDUP_REMOVED lines=19> */
[----:B------:R-:W-:Y:S01]  /*7730*/  UMOV UR7, 0x40 ;  /* 0x0000004000077882 */ /* 0x000fe20000000000 */
        /* <DEDUP_REMOVED lines=28> */
[C---:B------:R-:W-:Y:S01]  /*7900*/  VIADD R26, R24.reuse, 0x10 ;  /* 0x00000010181a7836 */ /* 0x040fe20000000000 */
[----:B------:R-:W-:Y:S01]  /*7910*/  UMOV UR49, UR45 ;  /* 0x0000002d00317c82 */ /* 0x000fe20008000000 */
[----:B------:R-:W-:Y:S01]  /*7920*/  UMOV UR41, UR25 ;  /* 0x0000001900297c82 */ /* 0x000fe20008000000 */
[----:B------:R-:W-:Y:S01]  /*7930*/  R2UR UR44, R25 ;  /* 0x00000000192c72ca */ /* 0x000fe200000e0000 */
[----:B------:R-:W-:Y:S01]  /*7940*/  VIADD R25, R24, 0x110 ;  /* 0x0000011018197836 */ /* 0x000fe20000000000 */
[----:B------:R-:W-:Y:S01]  /*7950*/  R2UR UR46, R26 ;  /* 0x000000001a2e72ca */ /* 0x000fe200000e0000 */
[C---:B------:R-:W-:Y:S01]  /*7960*/  VIADD R26, R24.reuse, 0x90 ;  /* 0x00000090181a7836 */ /* 0x040fe20000000000 */
[----:B------:R-:W-:Y:S01]  /*7970*/  UMOV UR37, UR25 ;  /* 0x0000001900257c82 */ /* 0x000fe20008000000 */
[----:B------:R-:W-:Y:S01]  /*7980*/  UMOV UR33, UR25 ;  /* 0x0000001900217c82 */ /* 0x000fe20008000000 */
[----:B------:R-:W-:Y:S01]  /*7990*/  R2UR UR5, R25 ;  /* 0x00000000190572ca */ /* 0x000fe200000e0000 */
[----:B------:R-:W-:Y:S01]  /*79a0*/  VIADD R25, R24, 0x190 ;  /* 0x0000019018197836 */ /* 0x000fe20000000000 */
[----:B------:R-:W-:Y:S01]  /*79b0*/  R2UR UR4, R26 ;  /* 0x000000001a0472ca */ /* 0x000fe200000e0000 */
[----:B------:R-:W-:Y:S01]  /*79c0*/  UMOV UR29, UR25 ;  /* 0x00000019001d7c82 */ /* 0x000fe20008000000 */
[----:B------:R-:W-:Y:S01]  /*79d0*/  UMOV UR15, 0x40 ;  /* 0x00000040000f7882 */ /* 0x000fe20000000000 */
[----:B------:R1:W-:Y:S01]  /*79e0*/  REDG.E.ADD.F32x4.FTZ.RN.STRONG.GPU desc[UR60][R6.64+0x1000], R32 ;  /* 0x00100020060079a6 */ /* 0x0003e2000c10f7bc */
[----:B------:R-:W-:Y:S01]  /*79f0*/  R2UR UR6, R25 ;  /* 0x00000000190672ca */ /* 0x000fe200000e0000 */
[----:B------:R-:W-:Y:S01]  /*7a00*/  VIADD R25, R24, 0x210 ;  /* 0x0000021018197836 */ /* 0x000fe20000000000 */
[----:B------:R-:W-:Y:S01]  /*7a10*/  UMOV UR8, UR44 ;  /* 0x0000002c00087c82 */ /* 0x000fe20008000000 */
[----:B------:R-:W-:Y:S01]  /*7a20*/  IMAD.U32 R220, RZ, RZ, UR10 ;  /* 0x0000000affdc7e24 */ /* 0x000fe2000f8e00ff */
[----:B------:R-:W-:Y:S01]  /*7a30*/  UMOV UR9, UR45 ;  /* 0x0000002d00097c82 */ /* 0x000fe20008000000 */
[----:B------:R-:W-:Y:S01]  /*7a40*/  IMAD.U32 R221, RZ, RZ, UR11 ;  /* 0x0000000bffdd7e24 */ /* 0x000fe2000f8e00ff */
[----:B------:R-:W-:Y:S01]  /*7a50*/  R2UR UR50, R25 ;  /* 0x00000000193272ca */ /* 0x000fe200000e0000 */
[----:B------:R-:W-:Y:S01]  /*7a60*/  UMOV UR11, 0x40 ;  /* 0x00000040000b7882 */ /* 0x000fe20000000000 */
[----:B------:R-:W-:Y:S01]  /*7a70*/  UMOV UR48, UR44 ;  /* 0x0000002c00307c82 */ /* 0x000fe20008000000 */
[----:B------:R-:W-:Y:S01]  /*7a80*/  UMOV UR10, UR4 ;  /* 0x00000004000a7c82 */ /* 0x000fe20008000000 */
[----:B------:R-:W-:Y:S01]  /*7a90*/  IMAD.U32 R223, RZ, RZ, UR11 ;  /* 0x0000000bffdf7e24 */ /* 0x000fe2000f8e00ff */
[----:B------:R1:W-:Y:S01]  /*7aa0*/  REDG.E.ADD.F32x4.FTZ.RN.STRONG.GPU desc[UR60][R6.64+0x1800], R36 ;  /* 0x00180024060079a6 */ /* 0x0003e2000c10f7bc */
        /* <DEDUP_REMOVED lines=16> */
[----:B------:R-:W-:Y:S01]  /*7bb0*/  R2UR UR24, R25 ;  /* 0x00000000191872ca */ /* 0x000fe200000e0000 */
[----:B------:R-:W-:Y:S01]  /*7bc0*/  HGMMA.64x16x16.F32 R160, gdesc[UR8].tnspA.tnspB, R160 ;  /* 0x6020000008a079f0 */ /* 0x000fe200087008a0 */
[C---:B------:R-:W-:Y:S01]  /*7bd0*/  VIADD R26, R24.reuse, 0x20 ;  /* 0x00000020181a7836 */ /* 0x040fe20000000000 */
[----:B------:R1:W-:Y:S02]  /*7be0*/  REDG.E.ADD.F32x4.FTZ.RN.STRONG.GPU desc[UR60][R6.64+0x2800], R44 ;  /* 0x0028002c060079a6 */ /* 0x0003e4000c10f7bc */
[----:B------:R-:W-:Y:S01]  /*7bf0*/  HGMMA.64x16x16.F32 R168, gdesc[UR48].tnspA.tnspB, R168 ;  /* 0x6020000030a879f0 */ /* 0x000fe200087008a8 */
[----:B------:R-:W-:Y:S01]  /*7c00*/  VIADD R25, R24, 0x120 ;  /* 0x0000012018197836 */ /* 0x000fe20000000000 */
[----:B------:R-:W-:Y:S01]  /*7c10*/  R2UR UR26, R26 ;  /* 0x000000001a1a72ca */ /* 0x000fe200000e0000 */
[----:B------:R-:W-:Y:S01]  /*7c20*/  IMAD.U32 R226, RZ, RZ, UR10 ;  /* 0x0000000affe27e24 */ /* 0x000fe2000f8e00ff */
[----:B------:R-:W-:Y:S01]  /*7c30*/  UMOV UR5, 0x40000040 ;  /* 0x4000004000057882 */ /* 0x000fe20000000000 */
[----:B------:R-:W-:Y:S01]  /*7c40*/  IMAD.U32 R227, RZ, RZ, UR11 ;  /* 0x0000000bffe37e24 */ /* 0x000fe2000f8e00ff */
[----:B------:R-:W-:Y:S01]  /*7c50*/  R2UR UR38, R25 ;  /* 0x00000000192672ca */ /* 0x000fe200000e0000 */
[C---:B------:R-:W-:Y:S01]  /*7c60*/  VIADD R25, R24.reuse, 0x1a0 ;  /* 0x000001a018197836 */ /* 0x040fe20000000000 */
[----:B------:R-:W-:Y:S01]  /*7c70*/  UMOV UR40, UR24 ;  /* 0x0000001800287c82 */ /* 0x000fe20008000000 */
[C---:B------:R-:W-:Y:S01]  /*7c80*/  VIADD R26, R24.reuse, 0xa0 ;  /* 0x000000a0181a7836 */ /* 0x040fe20000000000 */
[----:B------:R-:W-:Y:S01]  /*7c90*/  UMOV UR36, UR24 ;  /* 0x0000001800247c82 */ /* 0x000fe20008000000 */
[----:B------:R-:W-:Y:S01]  /*7ca0*/  UMOV UR32, UR24 ;  /* 0x0000001800207c82 */ /* 0x000fe20008000000 */
[----:B------:R-:W-:Y:S01]  /*7cb0*/  R2UR UR34, R25 ;  /* 0x00000000192272ca */ /* 0x000fe200000e0000 */
[----:B------:R-:W-:Y:S01]  /*7cc0*/  VIADD R25, R24, 0x220 ;  /* 0x0000022018197836 */ /* 0x000fe20000000000 */
[----:B------:R-:W-:Y:S01]  /*7cd0*/  R2UR UR42, R26 ;  /* 0x000000001a2a72ca */ /* 0x000fe200000e0000 */
[----:B------:R-:W-:Y:S01]  /*7ce0*/  UMOV UR28, UR24 ;  /* 0x00000018001c7c82 */ /* 0x000fe20008000000 */
[----:B------:R1:W-:Y:S02]  /*7cf0*/  REDG.E.ADD.F32x4.FTZ.RN.STRONG.GPU desc[UR60][R6.64+0x3000], R48 ;  /* 0x00300030060079a6 */ /* 0x0003e4000c10f7bc */
[----:B------:R-:W-:Y:S01]  /*7d00*/  R2UR UR30, R25 ;  /* 0x00000000191e72ca */ /* 0x000fe200000e0000 */
[----:B------:R-:W-:Y:S01]  /*7d10*/  HGMMA.64x16x16.F32 R136, gdesc[UR24].tnspA.tnspB, R136 ;  /* 0x60200000188879f0 */ /* 0x000fe20008700888 */
[----:B------:R-:W-:Y:S01]  /*7d20*/  VIADD R26, R24, 0x30 ;  /* 0x00000030181a7836 */ /* 0x000fe20000000000 */
[----:B------:R-:W-:Y:S01]  /*7d30*/  UMOV UR21, UR5 ;  /* 0x0000000500157c82 */ /* 0x000fe20008000000 */
[----:B------:R-:W-:-:S05]  /*7d40*/  UMOV UR17, UR5 ;  /* 0x0000000500117c82 */ /* 0x000fca0008000000 */
[----:B------:R-:W-:Y:S01]  /*7d50*/  HGMMA.64x16x16.F32 R144, gdesc[UR40].tnspA.tnspB, R144 ;  /* 0x60200000289079f0 */ /* 0x000fe20008700890 */
[----:B------:R-:W-:Y:S01]  /*7d60*/  UMOV UR13, UR5 ;  /* 0x00000005000d7c82 */ /* 0x000fe20008000000 */
[----:B------:R-:W-:Y:S01]  /*7d70*/  UMOV UR9, UR5 ;  /* 0x0000000500097c82 */ /* 0x000fe20008000000 */
[----:B------:R-:W-:Y:S01]  /*7d80*/  UMOV UR11, 0x40 ;  /* 0x00000040000b7882 */ /* 0x000fe20000000000 */
[----:B------:R1:W-:Y:S01]  /*7d90*/  REDG.E.ADD.F32x4.FTZ.RN.STRONG.GPU desc[UR60][R6.64+0x3800], R52 ;  /* 0x00380034060079a6 */ /* 0x0003e2000c10f7bc */
[----:B------:R-:W-:Y:S01]  /*7da0*/  VIADD R25, R234, 0x180 ;  /* 0x00000180ea197836 */ /* 0x000fe20000000000 */
[----:B------:R-:W-:Y:S01]  /*7db0*/  HGMMA.64x16x16.F32 R152, gdesc[UR36].tnspA.tnspB, R152 ;  /* 0x60200000249879f0 */ /* 0x000fe20008700898 */
[----:B------:R-:W-:Y:S01]  /*7dc0*/  R2UR UR6, R26 ;  /* 0x000000001a0672ca */ /* 0x000fe200000e0000 */
[C---:B------:R-:W-:Y:S02]  /*7dd0*/  VIADD R26, R24.reuse, 0xb0 ;  /* 0x000000b0181a7836 */ /* 0x040fe40000000000 */
[----:B------:R-:W-:Y:S01]  /*7de0*/  R2UR UR4, R25 ;  /* 0x00000000190472ca */ /* 0x000fe200000e0000 */
[----:B------:R-:W-:Y:S01]  /*7df0*/  VIADD R25, R24, 0x130 ;  /* 0x0000013018197836 */ /* 0x000fe20000000000 */
[----:B------:R-:W-:Y:S01]  /*7e00*/  HGMMA.64x16x16.F32 R160, gdesc[UR32].tnspA.tnspB, R160 ;  /* 0x6020000020a079f0 */ /* 0x000fe200087008a0 */
[----:B------:R-:W-:Y:S01]  /*7e10*/  R2UR UR22, R26 ;  /* 0x000000001a1672ca */ /* 0x000fe200000e0000 */
[----:B------:R-:W-:-:S02]  /*7e20*/  IMAD.U32 R22, RZ, RZ, UR58 ;  /* 0x0000003aff167e24 */ /* 0x000fc4000f8e00ff */
[----:B------:R-:W-:Y:S01]  /*7e30*/  R2UR UR18, R25 ;  /* 0x00000000191272ca */ /* 0x000fe200000e0000 */
[----:B------:R-:W-:Y:S01]  /*7e40*/  HGMMA.64x16x16.F32 R168, gdesc[UR28].tnspA.tnspB, R168 ;  /* 0x602000001ca879f0 */ /* 0x000fe200087008a8 */
[C---:B------:R-:W-:Y:S02]  /*7e50*/  VIADD R25, R24.reuse, 0x1b0 ;  /* 0x000001b018197836 */ /* 0x040fe40000000000 */
[----:B------:R-:W-:Y:S02]  /*7e60*/  VIADD R24, R24, 0x230 ;  /* 0x0000023018187836 */ /* 0x000fe40000000000 */
        /* <DEDUP_REMOVED lines=15> */
.L_x_812:
        /* <DEDUP_REMOVED lines=111> */
.L_x_813:
[----:B------:R-:W2:Y:S01]  /*8650*/  LDL R5, [R1+0x8] ;  /* 0x0000080001057983 */ /* 0x000ea20000100800 */
[----:B------:R-:W-:Y:S01]  /*8660*/  VIADD R3, R3, 0x1 ;  /* 0x0000000103037836 */ /* 0x000fe20000000000 */
[----:B------:R-:W-:Y:S01]  /*8670*/  LOP3.LUT R18, R18, 0x1, RZ, 0x3c, !PT ;  /* 0x0000000112127812 */ /* 0x000fe200078e3cff */
[----:B------:R-:W-:Y:S02]  /*8680*/  VIADD R2, R2, 0x1 ;  /* 0x0000000102027836 */ /* 0x000fe40000000000 */
[----:B-----5:R-:W-:-:S03]  /*8690*/  VIADD R16, R16, 0x31820 ;  /* 0x0003182010107836 */ /* 0x020fc60000000000 */
[C---:B------:R-:W-:Y:S02]  /*86a0*/  ISETP.NE.AND P0, PT, R2.reuse, 0x2, PT ;  /* 0x000000020200780c */ /* 0x040fe40003f05270 */
[----:B------:R-:W-:Y:S02]  /*86b0*/  PRMT R16, RZ, 0x654, R16 ;  /* 0x00000654ff107816 */ /* 0x000fe40000000010 */
[----:B------:R-:W-:Y:S02]  /*86c0*/  SEL R2, R2, RZ, P0 ;  /* 0x000000ff02027207 */ /* 0x000fe40000000000 */
[----:B------:R1:W-:Y:S01]  /*86d0*/  SYNCS.ARRIVE.TRANS64.RED.A1T0 RZ, [R16+URZ], RZ ;  /* 0x000000ff10ff79a7 */ /* 0x0003e2000810043f */
[----:B--2---:R-:W-:Y:S02]  /*86e0*/  R2UR UR4, R5 ;  /* 0x00000000050472ca */ /* 0x004fe400000e0000 */
[----:B------:R-:W-:-:S04]  /*86f0*/  SEL R5, RZ, 0x1, P0 ;  /* 0x00000001ff057807 */ /* 0x000fc80000000000 */
[----:B------:R-:W-:-:S07]  /*8700*/  LOP3.LUT R228, R228, R5, RZ, 0x3c, !PT ;  /* 0x00000005e4e47212 */ /* 0x000fce00078e3cff */
[----:B------:R-:W-:-:S13]  /*8710*/  ISETP.GE.AND P1, PT, R3, UR4, PT ;  /* 0x0000000403007c0c */ /* 0x000fda000bf26270 */
[----:B-1----:R-:W-:Y:S05]  /*8720*/  @!P1 BRA `(.L_x_814) ;  /* 0xffffff9000789947 */ /* 0x002fea000383ffff */
        /* <DEDUP_REMOVED lines=82> */
.L_x_801:
[----:B------:R-:W-:Y:S05]  /*8c50*/  @P0 BRA `(.L_x_800) ;  /* 0x0000002400400947 */ /* 0x000fea0003800000 */
[----:B------:R-:W2:Y:S01]  /*8c60*/  LDL.LU R3, [R1+0x10] ;  /* 0x0000100001037983 */ /* 0x000ea20000300800 */
[----:B------:R-:W3:Y:S01]  /*8c70*/  S2R R4, SR_TID.X ;  /* 0x0000000000047919 */ /* 0x000ee20000002100 */
[----:B------:R-:W4:Y:S01]  /*8c80*/  S2UR UR5, SR_CgaCtaId ;  /* 0x00000000000579c3 */ /* 0x000f220000008800 */
[----:B------:R-:W-:Y:S01]  /*8c90*/  ULDC UR4, c[0x0][0x850] ;  /* 0x0002140000047ab9 */ /* 0x000fe20000000800 */
[----:B------:R-:W-:Y:S01]  /*8ca0*/  ULDC.64 UR12, c[0x0][0x818] ;  /* 0x00020600000c7ab9 */ /* 0x000fe20000000a00 */
[----:B-1----:R-:W5:Y:S01]  /*8cb0*/  LDL.LU R2, [R1+0xc] ;  /* 0x00000c0001027983 */ /* 0x002f620000300800 */
[----:B------:R-:W-:-:S03]  /*8cc0*/  ULDC.64 UR14, c[0x0][0x848] ;  /* 0x00021200000e7ab9 */ /* 0x000fc60000000a00 */
[----:B------:R-:W5:Y:S01]  /*8cd0*/  LDL.LU R0, [R1+0x14] ;  /* 0x0000140001007983 */ /* 0x000f620000300800 */
[----:B------:R-:W-:Y:S01]  /*8ce0*/  UISETP.NE.AND UP0, UPT, UR4, 0x1, UPT ;  /* 0x000000010400788c */ /* 0x000fe2000bf05270 */
[----:B------:R-:W-:Y:S02]  /*8cf0*/  BSSY B1, `(.L_x_815) ;  /* 0x0000057000017945 */ /* 0x000fe40003800000 */
[----:B------:R-:W-:-:S08]  /*8d00*/  UMOV UR4, 0x400 ;  /* 0x0000040000047882 */ /* 0x000fd00000000000 */
[----:B------:R-:W-:Y:S01]  /*8d10*/  @UP0 ULDC UR6, c[0x0][0x854] ;  /* 0x0002150000060ab9 */ /* 0x000fe20000000800 */
[----:B----4-:R-:W-:-:S03]  /*8d20*/  ULEA UR4, UR5, UR4, 0x18 ;  /* 0x0000000405047291 */ /* 0x010fc6000f8ec03f */
[----:B------:R-:W-:Y:S01]  /*8d30*/  @UP0 ULDC UR5, c[0x0][0x858] ;  /* 0x0002160000050ab9 */ /* 0x000fe20000000800 */
[----:B------:R-:W-:Y:S01]  /*8d40*/  BAR.SYNC.DEFER_BLOCKING 0x1, 0x100 ;  /* 0x0044000000007b1d */ /* 0x000fe20000010000 */
[----:B--2---:R-:W-:Y:S01]  /*8d50*/  R2UR UR8, R3 ;  /* 0x00000000030872ca */ /* 0x004fe200000e0000 */
[----:B---3--:R-:W-:-:S05]  /*8d60*/  VIADD R3, R4, 0xffffff80 ;  /* 0xffffff8004037836 */ /* 0x008fca0000000000 */
[----:B------:R-:W-:Y:S02]  /*8d70*/  ISETP.NE.AND P0, PT, R3, RZ, PT ;  /* 0x000000ff0300720c */ /* 0x000fe40003f05270 */
[----:B-----5:R-:W-:Y:S02]  /*8d80*/  R2UR UR11, R2 ;  /* 0x00000000020b72ca */ /* 0x020fe400000e0000 */
[----:B------:R-:W-:-:S03]  /*8d90*/  R2UR UR17, R0 ;  /* 0x00000000001172ca */ /* 0x000fc600000e0000 */
[----:B------:R-:W-:Y:S01]  /*8da0*/  UIMAD UR8, UR8, 0x5000, URZ ;  /* 0x00005000080878a4 */ /* 0x000fe2000f8e023f */
[----:B------:R-:W-:-:S03]  /*8db0*/  SHF.R.S32.HI R0, RZ, 0x1f, R3 ;  /* 0x0000001fff007819 */ /* 0x000fc60000011403 */
[----:B------:R-:W-:Y:S01]  /*8dc0*/  USHF.R.S32.HI UR9, URZ, 0x1f, UR8 ;  /* 0x0000001f3f097899 */ /* 0x000fe20008011408 */
[----:B------:R-:W-:-:S03]  /*8dd0*/  LEA.HI R2, R0, R3, RZ, 0x7 ;  /* 0x0000000300027211 */ /* 0x000fc600078f38ff */
[----:B------:R-:W-:Y:S01]  /*8de0*/  UIMAD.WIDE.U32 UR6, UR11, UR6, URZ ;  /* 0x000000060b0672a5 */ /* 0x000fe2000f8e003f */
[----:B------:R-:W-:Y:S02]  /*8df0*/  LOP3.LUT R0, R2, 0x3fffff80, RZ, 0xc0, !PT ;  /* 0x3fffff8002007812 */ /* 0x000fe400078ec0ff */
[----:B------:R-:W-:Y:S01]  /*8e00*/  SHF.R.S32.HI R5, RZ, 0x7, R2 ;  /* 0x00000007ff057819 */ /* 0x000fe20000011402 */
[----:B------:R-:W-:Y:S02]  /*8e10*/  @UP0 USHF.R.U32.HI UR11, URZ, UR5, UR7 ;  /* 0x000000053f0b0299 */ /* 0x000fe40008011607 */
[----:B------:R-:W-:Y:S01]  /*8e20*/  IMAD.IADD R0, R3, 0x1, -R0 ;  /* 0x0000000103007824 */ /* 0x000fe200078e0a00 */
[----:B------:R-:W-:Y:S02]  /*8e30*/  USHF.R.S32.HI UR16, URZ, 0x1f, UR17 ;  /* 0x0000001f3f107899 */ /* 0x000fe40008011411 */
[----:B------:R-:W-:Y:S01]  /*8e40*/  USHF.R.S32.HI UR5, URZ, 0x1f, UR11 ;  /* 0x0000001f3f057899 */ /* 0x000fe2000801140b */
[----:B------:R-:W-:Y:S01]  /*8e50*/  IMAD R0, R5, 0xa00, R0 ;  /* 0x00000a0005007824 */ /* 0x000fe200078e0200 */
[----:B------:R-:W-:-:S02]  /*8e60*/  UIMAD.WIDE.U32 UR6, UR11, UR12, UR8 ;  /* 0x0000000c0b0672a5 */ /* 0x000fc4000f8e0008 */
[----:B------:R-:W-:Y:S01]  /*8e70*/  IMAD.U32 R2, RZ, RZ, UR11 ;  /* 0x0000000bff027e24 */ /* 0x000fe2000f8e00ff */
[----:B------:R-:W-:Y:S01]  /*8e80*/  UIMAD UR10, UR5, UR12, URZ ;  /* 0x0000000c050a72a4 */ /* 0x000fe2000f8e023f */
[----:B------:R-:W-:-:S03]  /*8e90*/  IMAD.SHL.U32 R0, R0, 0x4, RZ ;  /* 0x0000000400007824 */ /* 0x000fc600078e00ff */
[----:B------:R-:W-:Y:S01]  /*8ea0*/  UIMAD UR10, UR11, UR13, UR10 ;  /* 0x0000000d0b0a72a4 */ /* 0x000fe2000f8e020a */
[----:B------:R1:W-:Y:S01]  /*8eb0*/  STL [R1+0xc], R2 ;  /* 0x00000c0201007387 */ /* 0x0003e20000100800 */
[----:B------:R-:W-:Y:S01]  /*8ec0*/  LEA R0, R0, UR4, 0x2 ;  /* 0x0000000400007c11 */ /* 0x000fe2000f8e10ff */
[----:B------:R-:W-:Y:S01]  /*8ed0*/  ULDC.64 UR12, c[0x0][0x840] ;  /* 0x00021000000c7ab9 */ /* 0x000fe20000000a00 */
[----:B------:R-:W-:Y:S02]  /*8ee0*/  UIADD3 UR7, UR7, UR10, URZ ;  /* 0x0000000a07077290 */ /* 0x000fe4000fffe03f */
[----:B------:R-:W-:Y:S01]  /*8ef0*/  UIMAD UR5, UR5, UR12, URZ ;  /* 0x0000000c050572a4 */ /* 0x000fe2000f8e023f */
[----:B------:R1:W-:Y:S01]  /*8f00*/  STS.128 [R0], R56 ;  /* 0x0000003800007388 */ /* 0x0003e20000000c00 */
[----:B------:R-:W-:Y:S02]  /*8f10*/  UIMAD.WIDE.U32 UR8, UR11, UR12, UR8 ;  /* 0x0000000c0b0872a5 */ /* 0x000fe4000f8e0008 */
[----:B------:R-:W-:Y:S01]  /*8f20*/  UIMAD UR11, UR11, UR13, UR5 ;  /* 0x0000000d0b0b72a4 */ /* 0x000fe2000f8e0205 */
[----:B------:R1:W-:Y:S01]  /*8f30*/  STS.128 [R0+0x800], R60 ;  /* 0x0008003c00007388 */ /* 0x0003e20000000c00 */
[----:B------:R-:W-:Y:S01]  /*8f40*/  UIMAD UR10, UR16, UR14, URZ ;  /* 0x0000000e100a72a4 */ /* 0x000fe2000f8e023f */
[----:B------:R-:W-:-:S02]  /*8f50*/  ULDC.64 UR12, c[0x0][0x820] ;  /* 0x00020800000c7ab9 */ /* 0x000fc40000000a00 */
        /* <DEDUP_REMOVED lines=33> */
[----:B--2---:R-:W2:Y:S02]  /*9170*/  FENCE.VIEW.ASYNC.S ;  /* 0x00000000000073c6 */ /* 0x004ea40000000000 */
[----:B--2---:R-:W-:Y:S06]  /*9180*/  BAR.SYNC.DEFER_BLOCKING 0x1, 0x100 ;  /* 0x0044000000007b1d */ /* 0x004fec0000010000 */
[----:B------:R-:W-:Y:S05]  /*9190*/  @P0 BRA `(.L_x_816) ;  /* 0x0000000000300947 */ /* 0x000fea0003800000 */
[----:B------:R-:W-:Y:S01]  /*91a0*/  PLOP3.LUT P0, PT, PT, PT, PT, 0x80, 0x0 ;  /* 0x000000000000781c */ /* 0x000fe20003f0f070 */
[----:B------:R-:W-:Y:S01]  /*91b0*/  UMOV UR5, 0x1400 ;  /* 0x0000140000057882 */ /* 0x000fe20000000000 */
[----:B------:R-:W-:Y:S01]  /*91c0*/  UMOV UR8, 0x0 ;  /* 0x0000000000087882 */ /* 0x000fe20000000000 */
[----:B------:R-:W-:Y:S01]  /*91d0*/  UMOV UR9, 0x14f00000 ;  /* 0x14f0000000097882 */ /* 0x000fe20000000000 */
[----:B------:R-:W-:-:S09]  /*91e0*/  UMOV UR6, UR14 ;  /* 0x0000000e00067c82 */ /* 0x000fd20008000000 */
.L_x_817:
[----:B------:R-:W-:Y:S01]  /*91f0*/  @P0 ELECT P1, URZ, PT ;  /* 0x00000000003f082f */ /* 0x000fe20003820000 */
[----:B------:R2:W-:-:S12]  /*9200*/  UBLKRED.G.S.ADD.F32.RN [UR6], [UR4], UR5, desc[UR8] ;  /* 0x00000806040073bb */ /* 0x0005d800080a1405 */
[----:B------:R-:W-:Y:S02]  /*9210*/  @P1 PLOP3.LUT P0, PT, P1, PT, PT, 0x8, 0x0 ;  /* 0x000000000000181c */ /* 0x000fe40000f0e170 */
[----:B------:R-:W-:-:S11]  /*9220*/  PLOP3.LUT P1, PT, PT, PT, PT, 0x8, 0x0 ;  /* 0x000000000000781c */ /* 0x000fd60003f2e170 */
[----:B--2---:R-:W-:Y:S05]  /*9230*/  @P0 BRA.U.ANY `(.L_x_817) ;  /* 0xfffffffd00ec0947 */ /* 0x004fea000393ffff */
[----:B------:R0:W-:Y:S01]  /*9240*/  UTMACMDFLUSH ;  /* 0x00000000000079b7 */ /* 0x0001e20000000000 */
[----:B------:R-:W-:-:S04]  /*9250*/  DEPBAR.LE SB0, 0x0 ;  /* 0x000080000000791a */ /* 0x000fc80000000000 */
.L_x_816:
[----:B------:R-:W-:Y:S05]  /*9260*/  BSYNC B1 ;  /* 0x0000000000017941 */ /* 0x000fea0003800000 */
.L_x_815:
        /* <DEDUP_REMOVED lines=32> */
.L_x_818:
        /* <DEDUP_REMOVED lines=8> */
.L_x_796:
[----:B------:R-:W-:-:S08]  /*94f0*/  NOP ;  /* 0x0000000000007918 */ /* 0x000fd00000000000 */
[----:B------:R-:W1:-:S00]  /*9500*/  USETMAXREG.DEALLOC.CTAPOOL 0x18 ;  /* 0x00000018000079c8 */ /* 0x000e4000080e0500 */
[----:B-1----:R-:W-:-:S06]  /*9510*/  LOP3.LUT R2, R2, 0x3, RZ, 0xc0, !PT ;  /* 0x0000000302027812 */ /* 0x002fcc00078ec0ff */
        /* <DEDUP_REMOVED lines=24> */
.L_x_819:
[----:B------:R-:W-:Y:S01]  /*96a0*/  ULDC UR8, c[0x0][0x8cc] ;  /* 0x0002330000087ab9 */ /* 0x000fe20000000800 */
[----:B------:R-:W-:Y:S01]  /*96b0*/  UMOV UR11, UR7 ;  /* 0x00000007000b7c82 */ /* 0x000fe20008000000 */
[----:B------:R-:W-:-:S11]  /*96c0*/  UISETP.NE.AND UP0, UPT, UR8, 0x1, UPT ;  /* 0x000000010800788c */ /* 0x000fd6000bf05270 */
[----:B------:R-:W-:Y:S02]  /*96d0*/  @UP0 ULDC.64 UR12, c[0x0][0x8d0] ;  /* 0x00023400000c0ab9 */ /* 0x000fe40000000a00 */
[----:B------:R-:W-:-:S04]  /*96e0*/  UIMAD.WIDE.U32 UR4, UR7, UR12, URZ ;  /* 0x0000000c070472a5 */ /* 0x000fc8000f8e003f */
[----:B------:R-:W-:-:S04]  /*96f0*/  @UP0 USHF.R.U32.HI UR11, URZ, UR13, UR5 ;  /* 0x0000000d3f0b0299 */ /* 0x000fc80008011605 */
[----:B------:R-:W-:-:S12]  /*9700*/  UIMAD UR4, UR11, UR8, URZ ;  /* 0x000000080b0472a4 */ /* 0x000fd8000f8e023f */
.L_x_820:
        /* <DEDUP_REMOVED lines=38> */
[----:B------:R-:W-:Y:S01]  /*9970*/  IMAD.MOV.U32 R17, RZ, RZ, RZ ;  /* 0x000000ffff117224 */ /* 0x000fe200078e00ff */
[----:B------:R-:W-:Y:S02]  /*9980*/  SHF.R.S32.HI R5, RZ, 0x1f, R5 ;  /* 0x0000001fff057819 */ /* 0x000fe40000011405 */
[----:B------:R-:W-:Y:S01]  /*9990*/  ELECT P0, URZ, PT ;  /* 0x00000000003f782f */ /* 0x000fe20003800000 */
[----:B------:R-:W2:Y:S01]  /*99a0*/  LDC.64 R6, c[0x0][0x730] ;  /* 0x0001cc00ff067b82 */ /* 0x000ea20000000a00 */
[----:B------:R-:W-:Y:S01]  /*99b0*/  SHF.R.S32.HI R15, RZ, 0x1f, R15 ;  /* 0x0000001fff0f7819 */ /* 0x000fe2000001140f */
[----:B------:R-:W-:-:S04]  /*99c0*/  UMOV UR12, UR20 ;  /* 0x00000014000c7c82 */ /* 0x000fc80008000000 */
        /* <DEDUP_REMOVED lines=30> */
.L_x_837:
        /* <DEDUP_REMOVED lines=10> */
.L_x_823:
        /* <DEDUP_REMOVED lines=125> */
.L_x_829:
[----:B------:R-:W-:-:S04]  /*a420*/  SHF.L.U32 R10, R15, 0x1f, RZ ;  /* 0x0000001f0f0a7819 */ /* 0x000fc800000006ff */
[----:B------:R-:W1:Y:S02]  /*a430*/  SYNCS.PHASECHK.TRANS64.TRYWAIT P1, [R7+URZ+0x31838], R10 ;  /* 0x0318380a070075a7 */ /* 0x000e64000802017f */
[----:B-1---5:R-:W-:Y:S05]  /*a440*/  @!P1 BRA `(.L_x_825) ;  /* 0x0000000c009c9947 */ /* 0x022fea0003800000 */
.L_x_838:
[----:B------:R-:W-:Y:S05]  /*a450*/  @P0 BRA `(.L_x_826) ;  /* 0x0000000000140947 */ /* 0x000fea0003800000 */
[----:B------:R-:W-:Y:S01]  /*a460*/  ISETP.NE.AND P1, PT, R17, RZ, PT ;  /* 0x000000ff1100720c */ /* 0x000fe20003f25270 */
[----:B-1----:R-:W-:-:S04]  /*a470*/  IMAD.MOV.U32 R10, RZ, RZ, 0x8100 ;  /* 0x00008100ff0a7424 */ /* 0x002fc800078e00ff */
[----:B------:R2:W-:Y:S08]  /*a480*/  SYNCS.ARRIVE.TRANS64 RZ, [R7+URZ+0x31830], R10 ;  /* 0x0318300a07ff79a7 */ /* 0x0005f0000800003f */
[----:B------:R-:W-:Y:S05]  /*a490*/  @!P1 BRA `(.L_x_826) ;  /* 0x0000000000049947 */ /* 0x000fea0003800000 */
[----:B------:R-:W-:Y:S01]  /*a4a0*/  BPT.TRAP 0x1 ;  /* 0x000000040000795c */ /* 0x000fe20000300000 */
.L_x_826:
        /* <DEDUP_REMOVED lines=51> */
.L_x_840:
[----:B------:R-:W-:Y:S01]  /*a7e0*/  LOP3.LUT R15, R15, 0x1, RZ, 0x3c, !PT ;  /* 0x000000010f0f7812 */ /* 0x000fe200078e3cff */
[----:B------:R-:W-:Y:S06]  /*a7f0*/  @P2 BRA `(.L_x_828) ;  /* 0x0000000000142947 */ /* 0x000fec0003800000 */
[----:B------:R-:W-:Y:S01]  /*a800*/  ISETP.NE.AND P1, PT, R17, RZ, PT ;  /* 0x000000ff1100720c */ /* 0x000fe20003f25270 */
[----:B-1----:R-:W-:-:S04]  /*a810*/  IMAD.MOV.U32 R20, RZ, RZ, 0x8100 ;  /* 0x00008100ff147424 */ /* 0x002fc800078e00ff */
[----:B------:R2:W-:Y:S08]  /*a820*/  SYNCS.ARRIVE.TRANS64 RZ, [R19+URZ+0x31810], R20 ;  /* 0x0318101413ff79a7 */ /* 0x0005f0000800003f */
[----:B------:R-:W-:Y:S05]  /*a830*/  @!P1 BRA `(.L_x_828) ;  /* 0x0000000000049947 */ /* 0x000fea0003800000 */
[----:B------:R-:W-:Y:S01]  /*a840*/  BPT.TRAP 0x1 ;  /* 0x000000040000795c */ /* 0x000fe20000300000 */
.L_x_828:
        /* <DEDUP_REMOVED lines=52> */
.L_x_824:
[----:B------:R-:W-:-:S04]  /*ab90*/  SHF.L.U32 R4, R15, 0x1f, RZ ;  /* 0x0000001f0f047819 */ /* 0x000fc800000006ff */
[----:B------:R-:W1:Y:S02]  /*aba0*/  SYNCS.PHASECHK.TRANS64.TRYWAIT P1, [R7+URZ+0x31838], R4 ;  /* 0x03183804070075a7 */ /* 0x000e64000802017f */
[----:B-1----:R-:W-:Y:S05]  /*abb0*/  @!P1 BRA `(.L_x_830) ;  /* 0x0000000400ec9947 */ /* 0x002fea0003800000 */
.L_x_841:
[----:B------:R-:W-:Y:S05]  /*abc0*/  @P0 BRA `(.L_x_831) ;  /* 0x0000000000180947 */ /* 0x000fea0003800000 */
[----:B------:R-:W2:Y:S01]  /*abd0*/  S2R R5, SR_TID.X ;  /* 0x0000000000057919 */ /* 0x000ea20000002100 */
[----:B-1----:R-:W-:-:S04]  /*abe0*/  IMAD.MOV.U32 R4, RZ, RZ, 0x8100 ;  /* 0x00008100ff047424 */ /* 0x002fc800078e00ff */
[----:B------:R3:W-:Y:S01]  /*abf0*/  SYNCS.ARRIVE.TRANS64 RZ, [R7+URZ+0x31830], R4 ;  /* 0x0318300407ff79a7 */ /* 0x0007e2000800003f */
[----:B--2---:R-:W-:-:S13]  /*ac00*/  LOP3.LUT P0, RZ, R5, 0x1f, RZ, 0xc0, !PT ;  /* 0x0000001f05ff7812 */ /* 0x004fda000780c0ff */
[----:B---3--:R-:W-:Y:S05]  /*ac10*/  @!P0 BRA `(.L_x_831) ;  /* 0x0000000000048947 */ /* 0x008fea0003800000 */
[----:B------:R-:W-:Y:S01]  /*ac20*/  BPT.TRAP 0x1 ;  /* 0x000000040000795c */ /* 0x000fe20000300000 */
.L_x_831:
        /* <DEDUP_REMOVED lines=14> */
[----:B------:R-:W-:Y:S01]  /*ad10*/  LOP3.LUT R15, R15, 0x1, RZ, 0x3c, !PT ;  /* 0x000000010f0f7812 */ /* 0x000fe200078e3cff */
[----:B------:R-:W-:-:S02]  /*ad20*/  UIADD3 UR40, UR8, 0x24100, URZ ;  /* 0x0002410008287890 */ /* 0x000fc4000fffe03f */
        /* <DEDUP_REMOVED lines=36> */
.L_x_821:
[----:B------:R-:W-:Y:S05]  /*af70*/  WARPSYNC.ALL ;  /* 0x0000000000007948 */ /* 0x000fea0003800000 */
[----:B------:R-:W-:-:S13]  /*af80*/  ELECT P0, URZ, PT ;  /* 0x00000000003f782f */ /* 0x000fda0003800000 */
[----:B------:R-:W-:Y:S05]  /*af90*/  @!P0 BRA `(.L_x_800) ;  /* 0x0000000000708947 */ /* 0x000fea0003800000 */
[----:B------:R-:W-:-:S04]  /*afa0*/  LOP3.LUT R0, R0, 0x2, RZ, 0xfc, !PT ;  /* 0x0000000200007812 */ /* 0x000fc800078efcff */
[----:B------:R-:W-:-:S13]  /*afb0*/  ISETP.NE.AND P1, PT, R0, 0x3, PT ;  /* 0x000000030000780c */ /* 0x000fda0003f25270 */
[----:B------:R-:W-:Y:S05]  /*afc0*/  @!P1 BRA `(.L_x_832) ;  /* 0x0000000000049947 */ /* 0x000fea0003800000 */
[----:B------:R-:W-:Y:S01]  /*afd0*/  BPT.TRAP 0x1 ;  /* 0x000000040000795c */ /* 0x000fe20000300000 */
.L_x_832:
        /* <DEDUP_REMOVED lines=8> */
.L_x_842:
        /* <DEDUP_REMOVED lines=9> */
.L_x_843:
[----:B------:R-:W-:Y:S05]  /*b0f0*/  @!P1 BRA `(.L_x_835) ;  /* 0x0000000000049947 */ /* 0x000fea0003800000 */
[----:B------:R-:W-:Y:S01]  /*b100*/  BPT.TRAP 0x1 ;  /* 0x000000040000795c */ /* 0x000fe20000300000 */
.L_x_835:
[----:B------:R-:W-:-:S07]  /*b110*/  SHF.L.U32 R15, R15, 0x1f, RZ ;  /* 0x0000001f0f0f7819 */ /* 0x000fce00000006ff */
.L_x_836:
[----:B--2---:R2:W3:Y:S02]  /*b120*/  SYNCS.PHASECHK.TRANS64.TRYWAIT P0, [R4+URZ+0x31838], R15 ;  /* 0x0318380f040075a7 */ /* 0x0044e4000800017f */
[----:B---3--:R-:W-:Y:S05]  /*b130*/  @!P0 NANOSLEEP.SYNCS 0x989680 ;  /* 0x009896800000895d */ /* 0x008fea0003900000 */
[----:B------:R-:W3:Y:S02]  /*b140*/  @!P0 SYNCS.PHASECHK.TRANS64 P0, [R4+URZ+0x31838], R15 ;  /* 0x0318380f040085a7 */ /* 0x000ee4000800007f */
[----:B---3--:R-:W-:Y:S05]  /*b150*/  @!P0 BRA `(.L_x_836) ;  /* 0xfffffffc00f08947 */ /* 0x008fea000383ffff */
.L_x_800:
[----:B------:R-:W-:Y:S05]  /*b160*/  BSYNC B0 ;  /* 0x0000000000007941 */ /* 0x000fea0003800000 */
.L_x_795:
[----:B------:R-:W-:Y:S05]  /*b170*/  EXIT ;  /* 0x000000000000794d */ /* 0x000fea0003800000 */
.L_x_803:
[----:B-1----:R1:W2:Y:S02]  /*b180*/  SYNCS.PHASECHK.TRANS64.TRYWAIT P0, [R17+URZ+0x31800], R10 ;  /* 0x0318000a110075a7 */ /* 0x0022a4000800017f */
[----:B--2---:R-:W-:Y:S05]  /*b190*/  @!P0 NANOSLEEP.SYNCS 0x989680 ;  /* 0x009896800000895d */ /* 0x004fea0003900000 */
[----:B------:R-:W2:Y:S02]  /*b1a0*/  @!P0 SYNCS.PHASECHK.TRANS64 P0, [R17+URZ+0x31800], R10 ;  /* 0x0318000a110085a7 */ /* 0x000ea4000800007f */
[----:B--2---:R-:W-:Y:S05]  /*b1b0*/  @!P0 BRA `(.L_x_803) ;  /* 0xfffffffc00f08947 */ /* 0x004fea000383ffff */
[----:B------:R-:W-:Y:S05]  /*b1c0*/  BRA `(.L_x_802) ;  /* 0xffffff5c00ac7947 */ /* 0x000fea000383ffff */
.L_x_807:
[----:B--2---:R2:W3:Y:S02]  /*b1d0*/  SYNCS.PHASECHK.TRANS64.TRYWAIT P1, [R16+URZ+0x31810], R9 ;  /* 0x03181009100075a7 */ /* 0x0044e4000802017f */
[----:B---3--:R-:W-:Y:S05]  /*b1e0*/  @!P1 NANOSLEEP.SYNCS 0x989680 ;  /* 0x009896800000995d */ /* 0x008fea0003900000 */
[----:B------:R-:W3:Y:S02]  /*b1f0*/  @!P1 SYNCS.PHASECHK.TRANS64 P1, [R16+URZ+0x31810], R9 ;  /* 0x03181009100095a7 */ /* 0x000ee4000802007f */
[----:B---3--:R-:W-:Y:S05]  /*b200*/  @!P1 BRA `(.L_x_807) ;  /* 0xfffffffc00f09947 */ /* 0x008fea000383ffff */
[----:B------:R-:W-:Y:S05]  /*b210*/  BRA `(.L_x_806) ;  /* 0xffffff6800087947 */ /* 0x000fea000383ffff */
.L_x_811:
[----:B----4-:R4:W1:Y:S02]  /*b220*/  SYNCS.PHASECHK.TRANS64.TRYWAIT P1, [R17+URZ+0x31830], R10 ;  /* 0x0318300a110075a7 */ /* 0x010864000802017f */
[----:B-1----:R-:W-:Y:S05]  /*b230*/  @!P1 NANOSLEEP.SYNCS 0x989680 ;  /* 0x009896800000995d */ /* 0x002fea0003900000 */
[----:B------:R-:W1:Y:S02]  /*b240*/  @!P1 SYNCS.PHASECHK.TRANS64 P1, [R17+URZ+0x31830], R10 ;  /* 0x0318300a110095a7 */ /* 0x000e64000802007f */
[----:B-1----:R-:W-:Y:S05]  /*b250*/  @!P1 BRA `(.L_x_811) ;  /* 0xfffffffc00f09947 */ /* 0x002fea000383ffff */
[----:B------:R-:W-:Y:S05]  /*b260*/  BRA `(.L_x_810) ;  /* 0xffffff8400087947 */ /* 0x000fea000383ffff */
.L_x_822:
[----:B-1----:R1:W2:Y:S02]  /*b270*/  SYNCS.PHASECHK.TRANS64.TRYWAIT P1, [R7+URZ+0x31820], R6 ;  /* 0x03182006070075a7 */ /* 0x0022a4000802017f */
[----:B--2---:R-:W-:Y:S05]  /*b280*/  @!P1 NANOSLEEP.SYNCS 0x989680 ;  /* 0x009896800000995d */ /* 0x004fea0003900000 */
[----:B------:R-:W2:Y:S02]  /*b290*/  @!P1 SYNCS.PHASECHK.TRANS64 P1, [R7+URZ+0x31820], R6 ;  /* 0x03182006070095a7 */ /* 0x000ea4000802007f */
[----:B--2---:R-:W-:Y:S05]  /*b2a0*/  @!P1 BRA `(.L_x_822) ;  /* 0xfffffffc00f09947 */ /* 0x004fea000383ffff */
[----:B------:R-:W-:Y:S05]  /*b2b0*/  BRA `(.L_x_837) ;  /* 0xffffffe8003c7947 */ /* 0x000fea000383ffff */
.L_x_825:
[----:B-1----:R1:W2:Y:S02]  /*b2c0*/  SYNCS.PHASECHK.TRANS64.TRYWAIT P1, [R7+URZ+0x31838], R10 ;  /* 0x0318380a070075a7 */ /* 0x0022a4000802017f */
[----:B--2---:R-:W-:Y:S05]  /*b2d0*/  @!P1 NANOSLEEP.SYNCS 0x989680 ;  /* 0x009896800000995d */ /* 0x004fea0003900000 */
[----:B------:R-:W2:Y:S02]  /*b2e0*/  @!P1 SYNCS.PHASECHK.TRANS64 P1, [R7+URZ+0x31838], R10 ;  /* 0x0318380a070095a7 */ /* 0x000ea4000802007f */
[----:B--2---:R-:W-:Y:S05]  /*b2f0*/  @!P1 BRA `(.L_x_825) ;  /* 0xfffffffc00f09947 */ /* 0x004fea000383ffff */
[----:B------:R-:W-:Y:S05]  /*b300*/  BRA `(.L_x_838) ;  /* 0xfffffff000507947 */ /* 0x000fea000383ffff */
.L_x_827:
[----:B------:R-:W-:-:S07]  /*b310*/  SHF.L.U32 R20, R14, 0x1f, RZ ;  /* 0x0000001f0e147819 */ /* 0x000fce00000006ff */
.L_x_839:
[----:B-1----:R1:W2:Y:S02]  /*b320*/  SYNCS.PHASECHK.TRANS64.TRYWAIT P1, [R19+URZ+0x31820], R20 ;  /* 0x03182014130075a7 */ /* 0x0022a4000802017f */
[----:B--2---:R-:W-:Y:S05]  /*b330*/  @!P1 NANOSLEEP.SYNCS 0x989680 ;  /* 0x009896800000995d */ /* 0x004fea0003900000 */
[----:B------:R-:W2:Y:S02]  /*b340*/  @!P1 SYNCS.PHASECHK.TRANS64 P1, [R19+URZ+0x31820], R20 ;  /* 0x03182014130095a7 */ /* 0x000ea4000802007f */
[----:B--2---:R-:W-:Y:S05]  /*b350*/  @!P1 BRA `(.L_x_839) ;  /* 0xfffffffc00f09947 */ /* 0x004fea000383ffff */
[----:B------:R-:W-:Y:S05]  /*b360*/  BRA `(.L_x_840) ;  /* 0xfffffff4001c7947 */ /* 0x000fea000383ffff */
.L_x_830:
[----:B-1----:R1:W2:Y:S02]  /*b370*/  SYNCS.PHASECHK.TRANS64.TRYWAIT P1, [R7+URZ+0x31838], R4 ;  /* 0x03183804070075a7 */ /* 0x0022a4000802017f */
[----:B--2---:R-:W-:Y:S05]  /*b380*/  @!P1 NANOSLEEP.SYNCS 0x989680 ;  /* 0x009896800000995d */ /* 0x004fea0003900000 */
[----:B------:R-:W2:Y:S02]  /*b390*/  @!P1 SYNCS.PHASECHK.TRANS64 P1, [R7+URZ+0x31838], R4 ;  /* 0x03183804070095a7 */ /* 0x000ea4000802007f */
[----:B--2---:R-:W-:Y:S05]  /*b3a0*/  @!P1 BRA `(.L_x_830) ;  /* 0xfffffffc00f09947 */ /* 0x004fea000383ffff */
[----:B------:R-:W-:Y:S05]  /*b3b0*/  BRA `(.L_x_841) ;  /* 0xfffffff800007947 */ /* 0x000fea000383ffff */
.L_x_833:
[----:B-1----:R1:W2:Y:S02]  /*b3c0*/  SYNCS.PHASECHK.TRANS64.TRYWAIT P0, [R3+URZ], R2 ;  /* 0x00000002030075a7 */ /* 0x0022a4000800017f */
[----:B--2---:R-:W-:Y:S05]  /*b3d0*/  @!P0 NANOSLEEP.SYNCS 0x989680 ;  /* 0x009896800000895d */ /* 0x004fea0003900000 */
[----:B------:R-:W2:Y:S02]  /*b3e0*/  @!P0 SYNCS.PHASECHK.TRANS64 P0, [R3+URZ], R2 ;  /* 0x00000002030085a7 */ /* 0x000ea4000800007f */
[----:B--2---:R-:W-:Y:S05]  /*b3f0*/  @!P0 BRA `(.L_x_833) ;  /* 0xfffffffc00f08947 */ /* 0x004fea000383ffff */
[----:B------:R-:W-:Y:S05]  /*b400*/  BRA `(.L_x_842) ;  /* 0xfffffffc00147947 */ /* 0x000fea000383ffff */
.L_x_834:
[----:B-1----:R1:W2:Y:S02]  /*b410*/  SYNCS.PHASECHK.TRANS64.TRYWAIT P0, [R17+URZ], R0 ;  /* 0x00000000110075a7 */ /* 0x0022a4000800017f */
[----:B--2---:R-:W-:Y:S05]  /*b420*/  @!P0 NANOSLEEP.SYNCS 0x989680 ;  /* 0x009896800000895d */ /* 0x004fea0003900000 */
[----:B------:R-:W2:Y:S02]  /*b430*/  @!P0 SYNCS.PHASECHK.TRANS64 P0, [R17+URZ], R0 ;  /* 0x00000000110085a7 */ /* 0x000ea4000800007f */
[----:B--2---:R-:W-:Y:S05]  /*b440*/  @!P0 BRA `(.L_x_834) ;  /* 0xfffffffc00f08947 */ /* 0x004fea000383ffff */
[----:B------:R-:W-:Y:S05]  /*b450*/  BRA `(.L_x_843) ;  /* 0xfffffffc00247947 */ /* 0x000fea000383ffff */
.L_x_844:
        /* <DEDUP_REMOVED lines=10> */
.L_x_1154:


//--------------------- .text._ZN7cutlass13device_kernelIN5flash22FlashAttnBwdPreprocessIN4cute5tupleIJNS3_1CILi64EEENS5_ILi256EEEEEENS_6half_tEfNS_4arch4Sm90ELb1ELb0EEEEEvNT_6ParamsE --------------------------
	.section	.text._ZN7cutlass13device_kernelIN5flash22FlashAttnBwdPreprocessIN4cute5tupleIJNS3_1CILi64EEENS5_ILi256EEEEEENS_6half_tEfNS_4arch4Sm90ELb1ELb0EEEEEvNT_6ParamsE,"ax",@progbits
	.align	128
.text._ZN7cutlass13device_kernelIN5flash22FlashAttnBwdPreprocessIN4cute5tupleIJNS3_1CILi64EEENS5_ILi256EEEEEENS_6half_tEfNS_4arch4Sm90ELb1ELb0EEEEEvNT_6ParamsE:
        .type           _ZN7cutlass13device_kernelIN5flash22FlashAttnBwdPreprocessIN4cute5tupleIJNS3_1CILi64EEENS5_ILi256EEEEEENS_6half_tEfNS_4arch4Sm90ELb1ELb0EEEEEvNT_6ParamsE,@function
        .size           _ZN7cutlass13device_kernelIN5flash22FlashAttnBwdPreprocessIN4cute5tupleIJNS3_1CILi64EEENS5_ILi256EEEEEENS_6half_tEfNS_4arch4Sm90ELb1ELb0EEEEEvNT_6ParamsE,(.L_x_1155 - _ZN7cutlass13device_kernelIN5flash22FlashAttnBwdPreprocessIN4cute5tupleIJNS3_1CILi64EEENS5_ILi256EEEEEENS_6half_tEfNS_4arch4Sm90ELb1ELb0EEEEEvNT_6ParamsE)
        .other          _ZN7cutlass13device_kernelIN5flash22FlashAttnBwdPreprocessIN4cute5tupleIJNS3_1CILi64EEENS5_ILi256EEEEEENS_6half_tEfNS_4arch4Sm90ELb1ELb0EEEEEvNT_6ParamsE,@"STO_CUDA_ENTRY STV_DEFAULT"
_ZN7cutlass13device_kernelIN5flash22FlashAttnBwdPreprocessIN4cute5tupleIJNS3_1CILi64EEENS5_ILi256EEEEEENS_6half_tEfNS_4arch4Sm90ELb1ELb0EEEEEvNT_6ParamsE:
[----:B------:R-:W-:Y:S01]  /*0000*/  LDC R1, c[0x0][0x28] ;  /* 0x00000a00ff017b82 */ /* 0x000fe20000000800 */
[----:B------:R-:W0:Y:S07]  /*0010*/  S2R R0, SR_CTAID.X ;  /* 0x0000000000007919 */ /* 0x000e2e0000002500 */
[----:B------:R-:W1:Y:S01]  /*0020*/  LDC R3, c[0x0][0x218] ;  /* 0x00008600ff037b82 */ /* 0x000e620000000800 */
[----:B------:R-:W-:Y:S01]  /*0030*/  MOV R78, 0x7f800000 ;  /* 0x7f800000004e7802 */ /* 0x000fe20000000f00 */
[----:B------:R-:W-:Y:S01]  /*0040*/  ULDC.64 UR4, c[0x0][0x208] ;  /* 0x0000820000047ab9 */ /* 0x000fe20000000a00 */
[----:B------:R-:W2:Y:S05]  /*0050*/  S2R R8, SR_TID.X ;  /* 0x0000000000087919 */ /* 0x000eaa0000002100 */
[----:B------:R-:W3:Y:S08]  /*0060*/  S2UR UR6, SR_CTAID.Y ;  /* 0x00000000000679c3 */ /* 0x000ef00000002600 */
[----:B------:R-:W4:Y:S08]  /*0070*/  S2UR UR7, SR_CTAID.Z ;  /* 0x00000000000779c3 */ /* 0x000f300000002700 */
[----:B------:R-:W4:Y:S01]  /*0080*/  LDC.64 R66, c[0x0][0x258] ;  /* 0x00009600ff427b82 */ /* 0x000f220000000a00 */
[----:B0-----:R-:W-:Y:S01]  /*0090*/  SHF.L.U32 R2, R0, 0x6, RZ ;  /* 0x0000000600027819 */ /* 0x001fe200000006ff */
[----:B---3--:R-:W-:-:S03]  /*00a0*/  USHF.R.S32.HI UR8, URZ, 0x1f, UR6 ;  /* 0x0000001f3f087899 */ /* 0x008fc60008011406 */
[----:B-1----:R-:W-:-:S04]  /*00b0*/  IADD3 R25, -R2, R3, RZ ;  /* 0x0000000302197210 */ /* 0x002fc80007ffe1ff */
[----:B--2---:R-:W-:Y:S01]  /*00c0*/  ISETP.GE.AND P0, PT, R8, R25, PT ;  /* 0x000000190800720c */ /* 0x004fe20003f06270 */
[----:B----4-:R-:W-:-:S03]  /*00d0*/  USHF.R.S32.HI UR9, URZ, 0x1f, UR7 ;  /* 0x0000001f3f097899 */ /* 0x010fc60008011407 */
[----:B------:R-:W-:-:S13]  /*00e0*/  ISETP.GT.OR P0, PT, R8, 0x3f, P0 ;  /* 0x0000003f0800780c */ /* 0x000fda0000704670 */
[----:B------:R-:W0:Y:S01]  /*00f0*/  @!P0 LDC.64 R10, c[0x0][0x290] ;  /* 0x0000a400ff0a8b82 */ /* 0x000e220000000a00 */
[----:B------:R-:W-:Y:S02]  /*0100*/  @!P0 SHF.R.S32.HI R5, RZ, 0x1f, R8 ;  /* 0x0000001fff058819 */ /* 0x000fe40000011408 */
[----:B------:R-:W-:-:S04]  /*0110*/  @!P0 IADD3 R4, P1, R2, R8, RZ ;  /* 0x0000000802048210 */ /* 0x000fc80007f3e0ff */
[----:B------:R-:W-:Y:S01]  /*0120*/  @!P0 LEA.HI.X.SX32 R5, R2, R5, 0x1, P1 ;  /* 0x0000000502058211 */ /* 0x000fe200008f0eff */
[----:B------:R-:W1:Y:S08]  /*0130*/  @!P0 LDC.64 R12, c[0x0][0x298] ;  /* 0x0000a600ff0c8b82 */ /* 0x000e700000000a00 */
[----:B------:R-:W2:Y:S01]  /*0140*/  @!P0 LDC.64 R14, c[0x0][0x288] ;  /* 0x0000a200ff0e8b82 */ /* 0x000ea20000000a00 */
[----:B0-----:R-:W-:-:S02]  /*0150*/  @!P0 IMAD R6, R10, UR8, RZ ;  /* 0x000000080a068c24 */ /* 0x001fc4000f8e02ff */
[----:B------:R-:W-:-:S04]  /*0160*/  @!P0 IMAD.WIDE.U32 R4, R10, UR6, R4 ;  /* 0x000000060a048c25 */ /* 0x000fc8000f8e0004 */
[----:B------:R-:W-:Y:S02]  /*0170*/  @!P0 IMAD R7, R11, UR6, R6 ;  /* 0x000000060b078c24 */ /* 0x000fe4000f8e0206 */
[C---:B-1----:R-:W-:Y:S01]  /*0180*/  @!P0 IMAD R2, R12.reuse, UR9, RZ ;  /* 0x000000090c028c24 */ /* 0x042fe2000f8e02ff */
[----:B------:R-:W0:Y:S02]  /*0190*/  LDC.64 R10, c[0x0][0x230] ;  /* 0x00008c00ff0a7b82 */ /* 0x000e240000000a00 */
[----:B------:R-:W-:Y:S01]  /*01a0*/  @!P0 IADD3 R5, R5, R7, RZ ;  /* 0x0000000705058210 */ /* 0x000fe20007ffe0ff */
[----:B------:R-:W-:Y:S02]  /*01b0*/  @!P0 IMAD R7, R13, UR7, R2 ;  /* 0x000000070d078c24 */ /* 0x000fe4000f8e0202 */
[----:B------:R-:W-:-:S03]  /*01c0*/  @!P0 IMAD.WIDE.U32 R4, R12, UR7, R4 ;  /* 0x000000070c048c25 */ /* 0x000fc6000f8e0004 */
[----:B------:R-:W1:Y:S02]  /*01d0*/  LDC.64 R12, c[0x0][0x238] ;  /* 0x00008e00ff0c7b82 */ /* 0x000e640000000a00 */
[----:B------:R-:W-:Y:S02]  /*01e0*/  @!P0 IADD3 R2, R5, R7, RZ ;  /* 0x0000000705028210 */ /* 0x000fe40007ffe0ff */
[----:B--2---:R-:W-:-:S04]  /*01f0*/  @!P0 LEA R6, P1, R4, R14, 0x2 ;  /* 0x0000000e04068211 */ /* 0x004fc800078210ff */
[----:B------:R-:W-:Y:S02]  /*0200*/  @!P0 LEA.HI.X R7, R4, R15, R2, 0x2, P1 ;  /* 0x0000000f04078211 */ /* 0x000fe400008f1402 */
[----:B------:R-:W-:-:S03]  /*0210*/  SHF.R.S32.HI R2, RZ, 0x1f, R8 ;  /* 0x0000001fff027819 */ /* 0x000fc60000011408 */
[----:B------:R2:W5:Y:S01]  /*0220*/  @!P0 LDG.E R78, desc[UR4][R6.64] ;  /* 0x00000004064e8981 */ /* 0x000562000c1e1900 */
[----:B------:R-:W-:Y:S01]  /*0230*/  LEA.HI R2, R2, R8, RZ, 0x4 ;  /* 0x0000000802027211 */ /* 0x000fe200078f20ff */
[----:B0-----:R-:W-:Y:S01]  /*0240*/  IMAD R4, R10, UR8, RZ ;  /* 0x000000080a047c24 */ /* 0x001fe2000f8e02ff */
[----:B------:R-:W-:Y:S01]  /*0250*/  BSSY B0, `(.L_x_845) ;  /* 0x000002f000007945 */ /* 0x000fe20003800000 */
[----:B------:R-:W-:Y:S02]  /*0260*/  CS2R R40, SRZ ;  /* 0x0000000000287805 */ /* 0x000fe4000001ff00 */
[----:B------:R-:W-:Y:S01]  /*0270*/  LOP3.LUT R61, R2, 0xfffffff0, RZ, 0xc0, !PT ;  /* 0xfffffff0023d7812 */ /* 0x000fe200078ec0ff */
[----:B------:R-:W-:Y:S01]  /*0280*/  IMAD R11, R11, UR6, R4 ;  /* 0x000000060b0b7c24 */ /* 0x000fe2000f8e0204 */
[----:B------:R-:W-:Y:S02]  /*0290*/  CS2R R36, SRZ ;  /* 0x0000000000247805 */ /* 0x000fe4000001ff00 */
[----:B------:R-:W-:-:S02]  /*02a0*/  CS2R R38, SRZ ;  /* 0x0000000000267805 */ /* 0x000fc4000001ff00 */
[----:B------:R-:W-:Y:S01]  /*02b0*/  IADD3 R61, -R61, R8, RZ ;  /* 0x000000083d3d7210 */ /* 0x000fe20007ffe1ff */
[----:B--2---:R-:W-:Y:S01]  /*02c0*/  IMAD R7, R0, -0x40, R3 ;  /* 0xffffffc000077824 */ /* 0x004fe200078e0203 */
[----:B------:R-:W-:Y:S02]  /*02d0*/  LEA.HI.SX32 R8, R2, 0x20, 0x1c ;  /* 0x0000002002087811 */ /* 0x000fe400078fe2ff */
[----:B------:R-:W-:Y:S02]  /*02e0*/  CS2R R20, SRZ ;  /* 0x0000000000147805 */ /* 0x000fe4000001ff00 */
[----:B------:R-:W-:Y:S02]  /*02f0*/  SHF.L.U32 R62, R61, 0x3, RZ ;  /* 0x000000033d3e7819 */ /* 0x000fe400000006ff */
[----:B------:R-:W-:Y:S02]  /*0300*/  CS2R R22, SRZ ;  /* 0x0000000000167805 */ /* 0x000fe4000001ff00 */
[----:B------:R-:W-:-:S02]  /*0310*/  ISETP.GE.AND P0, PT, R8, R7, PT ;  /* 0x000000070800720c */ /* 0x000fc40003f06270 */
[--C-:B------:R-:W-:Y:S01]  /*0320*/  SHF.R.S32.HI R63, RZ, 0x1f, R62.reuse ;  /* 0x0000001fff3f7819 */ /* 0x100fe2000001143e */
[----:B------:R-:W0:Y:S01]  /*0330*/  LDC.64 R8, c[0x0][0x250] ;  /* 0x00009400ff087b82 */ /* 0x000e220000000a00 */
[----:B------:R-:W-:Y:S01]  /*0340*/  LEA.HI.SX32 R6, R2, 0x10, 0x1c ;  /* 0x0000001002067811 */ /* 0x000fe200078fe2ff */
[----:B------:R-:W-:Y:S01]  /*0350*/  IMAD.WIDE.U32 R4, R10, UR6, R62 ;  /* 0x000000060a047c25 */ /* 0x000fe2000f8e003e */
[----:B------:R-:W-:Y:S02]  /*0360*/  SHF.R.S32.HI R10, RZ, 0x4, R2 ;  /* 0x00000004ff0a7819 */ /* 0x000fe40000011402 */
[----:B------:R-:W-:Y:S01]  /*0370*/  ISETP.GE.AND P1, PT, R6, R7, PT ;  /* 0x000000070600720c */ /* 0x000fe20003f26270 */
[----:B-1----:R-:W-:Y:S01]  /*0380*/  IMAD R6, R12, UR9, RZ ;  /* 0x000000090c067c24 */ /* 0x002fe2000f8e02ff */
[----:B------:R-:W-:Y:S02]  /*0390*/  ISETP.GE.AND P4, PT, R10, R25, PT ;  /* 0x000000190a00720c */ /* 0x000fe40003f86270 */
[----:B------:R-:W-:-:S02]  /*03a0*/  IADD3 R5, R5, R11, RZ ;  /* 0x0000000b05057210 */ /* 0x000fc40007ffe0ff */
[C---:B------:R-:W-:Y:S01]  /*03b0*/  ISETP.GE.AND P2, PT, R10.reuse, R7, PT ;  /* 0x000000070a00720c */ /* 0x040fe20003f46270 */
[----:B------:R-:W-:Y:S01]  /*03c0*/  IMAD R7, R13, UR7, R6 ;  /* 0x000000070d077c24 */ /* 0x000fe2000f8e0206 */
[----:B------:R-:W-:Y:S01]  /*03d0*/  IADD3 R2, R10, 0x10, RZ ;  /* 0x000000100a027810 */ /* 0x000fe20007ffe0ff */
[----:B------:R-:W-:Y:S01]  /*03e0*/  IMAD.WIDE.U32 R4, R12, UR7, R4 ;  /* 0x000000070c047c25 */ /* 0x000fe2000f8e0004 */
[--C-:B------:R-:W-:Y:S02]  /*03f0*/  SHF.R.S32.HI R11, RZ, 0x1f, R10.reuse ;  /* 0x0000001fff0b7819 */ /* 0x100fe4000001140a */
[----:B------:R-:W-:Y:S02]  /*0400*/  ISETP.GE.AND P3, PT, R2, R25, PT ;  /* 0x000000190200720c */ /* 0x000fe40003f66270 */
[----:B------:R-:W-:Y:S01]  /*0410*/  IADD3 R2, R10, 0x20, RZ ;  /* 0x000000200a027810 */ /* 0x000fe20007ffe0ff */
[----:B------:R-:W-:Y:S01]  /*0420*/  IMAD.WIDE R64, R0, 0x40, R10 ;  /* 0x0000004000407825 */ /* 0x000fe200078e020a */
[----:B------:R-:W-:Y:S01]  /*0430*/  IADD3 R7, R5, R7, RZ ;  /* 0x0000000705077210 */ /* 0x000fe20007ffe0ff */
[----:B------:R-:W-:Y:S08]  /*0440*/  @P4 BRA `(.L_x_846) ;  /* 0x00000000003c4947 */ /* 0x000ff00003800000 */
[----:B------:R-:W-:Y:S01]  /*0450*/  MOV R6, R4 ;  /* 0x0000000400067202 */ /* 0x000fe20000000f00 */
[----:B------:R-:W-:Y:S01]  /*0460*/  ULDC.64 UR10, c[0x0][0x228] ;  /* 0x00008a00000a7ab9 */ /* 0x000fe20000000a00 */
[----:B------:R-:W-:Y:S01]  /*0470*/  IADD3 R12, R62, 0x80, RZ ;  /* 0x000000803e0c7810 */ /* 0x000fe20007ffe0ff */
[----:B------:R-:W-:Y:S01]  /*0480*/  IMAD R13, R65, UR10, RZ ;  /* 0x0000000a410d7c24 */ /* 0x000fe2000f8e02ff */
[----:B------:R-:W-:Y:S01]  /*0490*/  ULDC.64 UR12, c[0x0][0x210] ;  /* 0x00008400000c7ab9 */ /* 0x000fe20000000a00 */
[----:B------:R-:W-:Y:S01]  /*04a0*/  IMAD.WIDE.U32 R14, R64, UR10, R6 ;  /* 0x0000000a400e7c25 */ /* 0x000fe2000f8e0006 */
[----:B------:R-:W-:Y:S02]  /*04b0*/  ULDC UR10, c[0x0][0x21c] ;  /* 0x00008700000a7ab9 */ /* 0x000fe40000000800 */
[----:B------:R-:W-:Y:S01]  /*04c0*/  ISETP.GE.AND P4, PT, R62, UR10, PT ;  /* 0x0000000a3e007c0c */ /* 0x000fe2000bf86270 */
[----:B------:R-:W-:Y:S01]  /*04d0*/  IMAD R13, R64, UR11, R13 ;  /* 0x0000000b400d7c24 */ /* 0x000fe2000f8e020d */
[----:B------:R-:W-:-:S02]  /*04e0*/  ISETP.GE.AND P5, PT, R12, UR10, PT ;  /* 0x0000000a0c007c0c */ /* 0x000fc4000bfa6270 */
[----:B------:R-:W-:Y:S02]  /*04f0*/  LEA R12, P6, R14, UR12, 0x1 ;  /* 0x0000000c0e0c7c11 */ /* 0x000fe4000f8c08ff */
[----:B------:R-:W-:-:S04]  /*0500*/  IADD3 R13, R15, R13, RZ ;  /* 0x0000000d0f0d7210 */ /* 0x000fc80007ffe0ff */
[----:B------:R-:W-:-:S05]  /*0510*/  LEA.HI.X R13, R14, UR13, R13, 0x1, P6 ;  /* 0x0000000d0e0d7c11 */ /* 0x000fca000b0f0c0d */
[----:B------:R1:W5:Y:S04]  /*0520*/  @!P4 LDG.E.128 R36, desc[UR4][R12.64] ;  /* 0x000000040c24c981 */ /* 0x000368000c1e1d00 */
[----:B------:R1:W5:Y:S02]  /*0530*/  @!P5 LDG.E.128 R20, desc[UR4][R12.64+0x100] ;  /* 0x000100040c14d981 */ /* 0x000364000c1e1d00 */
.L_x_846:
[----:B------:R-:W-:Y:S05]  /*0540*/  BSYNC B0 ;  /* 0x0000000000007941 */ /* 0x000fea0003800000 */
.L_x_845:
[----:B------:R-:W-:Y:S01]  /*0550*/  BSSY B0, `(.L_x_847) ;  /* 0x0000019000007945 */ /* 0x000fe20003800000 */
[----:B------:R-:W-:Y:S02]  /*0560*/  ISETP.GE.AND P4, PT, R2, R25, PT ;  /* 0x000000190200720c */ /* 0x000fe40003f86270 */
[----:B------:R-:W-:Y:S02]  /*0570*/  CS2R R42, SRZ ;  /* 0x00000000002a7805 */ /* 0x000fe4000001ff00 */
[----:B------:R-:W-:Y:S02]  /*0580*/  CS2R R16, SRZ ;  /* 0x0000000000107805 */ /* 0x000fe4000001ff00 */
[----:B------:R-:W-:Y:S02]  /*0590*/  CS2R R18, SRZ ;  /* 0x0000000000127805 */ /* 0x000fe4000001ff00 */
[----:B------:R-:W-:Y:S01]  /*05a0*/  IADD3 R2, R10, 0x30, RZ ;  /* 0x000000300a027810 */ /* 0x000fe20007ffe0ff */
[----:B------:R-:W-:Y:S06]  /*05b0*/  @P3 BRA `(.L_x_848) ;  /* 0x0000000000483947 */ /* 0x000fec0003800000 */
[----:B------:R-:W-:Y:S01]  /*05c0*/  IADD3 R11, P3, R64, 0x10, RZ ;  /* 0x00000010400b7810 */ /* 0x000fe20007f7e0ff */
[----:B------:R-:W-:Y:S01]  /*05d0*/  ULDC.64 UR10, c[0x0][0x228] ;  /* 0x00008a00000a7ab9 */ /* 0x000fe20000000a00 */
[----:B-1----:R-:W-:Y:S01]  /*05e0*/  MOV R12, R4 ;  /* 0x00000004000c7202 */ /* 0x002fe20000000f00 */
[----:B------:R-:W-:Y:S01]  /*05f0*/  ULDC.64 UR12, c[0x0][0x210] ;  /* 0x00008400000c7ab9 */ /* 0x000fe20000000a00 */
[----:B------:R-:W-:Y:S02]  /*0600*/  IADD3.X R10, RZ, R65, RZ, P3, !PT ;  /* 0x00000041ff0a7210 */ /* 0x000fe40001ffe4ff */
[----:B------:R-:W-:Y:S02]  /*0610*/  MOV R13, R7 ;  /* 0x00000007000d7202 */ /* 0x000fe40000000f00 */
[----:B------:R-:W-:Y:S01]  /*0620*/  IADD3 R14, R62, 0x80, RZ ;  /* 0x000000803e0e7810 */ /* 0x000fe20007ffe0ff */
[----:B------:R-:W-:Y:S02]  /*0630*/  IMAD R10, R10, UR10, RZ ;  /* 0x0000000a0a0a7c24 */ /* 0x000fe4000f8e02ff */
[----:B------:R-:W-:Y:S01]  /*0640*/  IMAD.WIDE.U32 R12, R11, UR10, R12 ;  /* 0x0000000a0b0c7c25 */ /* 0x000fe2000f8e000c */
[----:B------:R-:W-:-:S02]  /*0650*/  ULDC UR10, c[0x0][0x21c] ;  /* 0x00008700000a7ab9 */ /* 0x000fc40000000800 */
[----:B------:R-:W-:Y:S01]  /*0660*/  ISETP.GE.AND P5, PT, R62, UR10, PT ;  /* 0x0000000a3e007c0c */ /* 0x000fe2000bfa6270 */
[----:B------:R-:W-:Y:S01]  /*0670*/  IMAD R11, R11, UR11, R10 ;  /* 0x0000000b0b0b7c24 */ /* 0x000fe2000f8e020a */
[----:B------:R-:W-:Y:S02]  /*0680*/  ISETP.GE.AND P6, PT, R14, UR10, PT ;  /* 0x0000000a0e007c0c */ /* 0x000fe4000bfc6270 */
[----:B------:R-:W-:Y:S02]  /*0690*/  LEA R10, P3, R12, UR12, 0x1 ;  /* 0x0000000c0c0a7c11 */ /* 0x000fe4000f8608ff */
[----:B------:R-:W-:-:S04]  /*06a0*/  IADD3 R11, R13, R11, RZ ;  /* 0x0000000b0d0b7210 */ /* 0x000fc80007ffe0ff */
[----:B------:R-:W-:-:S05]  /*06b0*/  LEA.HI.X R11, R12, UR13, R11, 0x1, P3 ;  /* 0x0000000d0c0b7c11 */ /* 0x000fca00098f0c0b */
[----:B------:R2:W5:Y:S04]  /*06c0*/  @!P5 LDG.E.128 R40, desc[UR4][R10.64] ;  /* 0x000000040a28d981 */ /* 0x000568000c1e1d00 */
[----:B------:R2:W5:Y:S02]  /*06d0*/  @!P6 LDG.E.128 R16, desc[UR4][R10.64+0x100] ;  /* 0x000100040a10e981 */ /* 0x000564000c1e1d00 */
.L_x_848:
[----:B------:R-:W-:Y:S05]  /*06e0*/  BSYNC B0 ;  /* 0x0000000000007941 */ /* 0x000fea0003800000 */
.L_x_847:
[----:B------:R-:W-:Y:S01]  /*06f0*/  BSSY B0, `(.L_x_849) ;  /* 0x000001f000007945 */ /* 0x000fe20003800000 */
[----:B-----5:R-:W-:Y:S02]  /*0700*/  MOV R50, R36 ;  /* 0x0000002400327202 */ /* 0x020fe40000000f00 */
[----:B------:R-:W-:Y:S02]  /*0710*/  CS2R R32, SRZ ;  /* 0x0000000000207805 */ /* 0x000fe4000001ff00 */
[----:B------:R-:W-:Y:S02]  /*0720*/  ISETP.GE.AND P3, PT, R2, R25, PT ;  /* 0x000000190200720c */ /* 0x000fe40003f66270 */
[----:B------:R-:W-:Y:S02]  /*0730*/  CS2R R34, SRZ ;  /* 0x0000000000227805 */ /* 0x000fe4000001ff00 */
[----:B------:R-:W-:Y:S02]  /*0740*/  MOV R36, R40 ;  /* 0x0000002800247202 */ /* 0x000fe40000000f00 */
[----:B-1----:R-:W-:-:S02]  /*0750*/  CS2R R12, SRZ ;  /* 0x00000000000c7805 */ /* 0x002fc4000001ff00 */
[----:B------:R-:W-:Y:S02]  /*0760*/  MOV R2, R38 ;  /* 0x0000002600027202 */ /* 0x000fe40000000f00 */
[----:B------:R-:W-:Y:S02]  /*0770*/  CS2R R14, SRZ ;  /* 0x00000000000e7805 */ /* 0x000fe4000001ff00 */
[----:B------:R-:W-:Y:S01]  /*0780*/  MOV R45, R39 ;  /* 0x00000027002d7202 */ /* 0x000fe20000000f00 */
[----:B0-----:R-:W-:Y:S01]  /*0790*/  IMAD R26, R8, UR8, RZ ;  /* 0x00000008081a7c24 */ /* 0x001fe2000f8e02ff */
[----:B------:R-:W-:Y:S01]  /*07a0*/  MOV R40, R42 ;  /* 0x0000002a00287202 */ /* 0x000fe20000000f00 */
[----:B------:R-:W-:Y:S06]  /*07b0*/  @P4 BRA `(.L_x_850) ;  /* 0x0000000000484947 */ /* 0x000fec0003800000 */
[----:B--2---:R-:W-:Y:S01]  /*07c0*/  IADD3 R11, P4, R64, 0x20, RZ ;  /* 0x00000020400b7810 */ /* 0x004fe20007f9e0ff */
[----:B------:R-:W-:Y:S01]  /*07d0*/  ULDC.64 UR10, c[0x0][0x228] ;  /* 0x00008a00000a7ab9 */ /* 0x000fe20000000a00 */
[----:B------:R-:W-:Y:S01]  /*07e0*/  MOV R24, R4 ;  /* 0x0000000400187202 */ /* 0x000fe20000000f00 */
        /* <DEDUP_REMOVED lines=15> */
.L_x_850:
[----:B------:R-:W-:Y:S05]  /*08e0*/  BSYNC B0 ;  /* 0x0000000000007941 */ /* 0x000fea0003800000 */
.L_x_849:
[----:B------:R-:W-:Y:S01]  /*08f0*/  IMAD R27, R9, UR6, R26 ;  /* 0x00000006091b7c24 */ /* 0x000fe2000f8e021a */
[----:B------:R-:W-:Y:S01]  /*0900*/  BSSY B0, `(.L_x_851) ;  /* 0x000001c000007945 */ /* 0x000fe20003800000 */
[----:B------:R-:W-:Y:S01]  /*0910*/  IMAD.WIDE.U32 R24, R8, UR6, R62 ;  /* 0x0000000608187c25 */ /* 0x000fe2000f8e003e */
[----:B-----5:R-:W-:Y:S02]  /*0920*/  MOV R42, R32 ;  /* 0x00000020002a7202 */ /* 0x020fe40000000f00 */
[----:B------:R-:W-:Y:S02]  /*0930*/  CS2R R28, SRZ ;  /* 0x00000000001c7805 */ /* 0x000fe4000001ff00 */
[----:B------:R-:W-:Y:S02]  /*0940*/  MOV R47, R33 ;  /* 0x00000021002f7202 */ /* 0x000fe40000000f00 */
[----:B------:R-:W-:Y:S02]  /*0950*/  CS2R R30, SRZ ;  /* 0x00000000001e7805 */ /* 0x000fe4000001ff00 */
[----:B------:R-:W-:-:S02]  /*0960*/  CS2R R8, SRZ ;  /* 0x0000000000087805 */ /* 0x000fc4000001ff00 */
[----:B0-2---:R-:W-:Y:S01]  /*0970*/  CS2R R10, SRZ ;  /* 0x00000000000a7805 */ /* 0x005fe2000001ff00 */
[----:B------:R-:W-:Y:S01]  /*0980*/  IMAD R38, R66, UR9, RZ ;  /* 0x0000000942267c24 */ /* 0x000fe2000f8e02ff */
[----:B------:R-:W-:Y:S01]  /*0990*/  IADD3 R27, R25, R27, RZ ;  /* 0x0000001b191b7210 */ /* 0x000fe20007ffe0ff */
[----:B------:R-:W-:Y:S06]  /*09a0*/  @P3 BRA `(.L_x_852) ;  /* 0x0000000000443947 */ /* 0x000fec0003800000 */
[----:B------:R-:W-:Y:S01]  /*09b0*/  IADD3 R5, P4, R64, 0x30, RZ ;  /* 0x0000003040057810 */ /* 0x000fe20007f9e0ff */
[----:B------:R-:W-:Y:S01]  /*09c0*/  ULDC.64 UR10, c[0x0][0x228] ;  /* 0x00008a00000a7ab9 */ /* 0x000fe20000000a00 */
[----:B------:R-:W-:Y:S02]  /*09d0*/  ULDC.64 UR12, c[0x0][0x210] ;  /* 0x00008400000c7ab9 */ /* 0x000fe40000000a00 */
[----:B------:R-:W-:-:S05]  /*09e0*/  IADD3.X R6, RZ, R65, RZ, P4, !PT ;  /* 0x00000041ff067210 */ /* 0x000fca00027fe4ff */
[----:B------:R-:W-:Y:S01]  /*09f0*/  IMAD R32, R6, UR10, RZ ;  /* 0x0000000a06207c24 */ /* 0x000fe2000f8e02ff */
[----:B------:R-:W-:Y:S02]  /*0a00*/  MOV R6, R4 ;  /* 0x0000000400067202 */ /* 0x000fe40000000f00 */
[----:B------:R-:W-:-:S03]  /*0a10*/  IADD3 R4, R62, 0x80, RZ ;  /* 0x000000803e047810 */ /* 0x000fc60007ffe0ff */
[C---:B------:R-:W-:Y:S01]  /*0a20*/  IMAD.WIDE.U32 R6, R5.reuse, UR10, R6 ;  /* 0x0000000a05067c25 */ /* 0x040fe2000f8e0006 */
[----:B------:R-:W-:Y:S02]  /*0a30*/  ULDC UR10, c[0x0][0x21c] ;  /* 0x00008700000a7ab9 */ /* 0x000fe40000000800 */
        /* <DEDUP_REMOVED lines=8> */
.L_x_852:
[----:B------:R-:W-:Y:S05]  /*0ac0*/  BSYNC B0 ;  /* 0x0000000000007941 */ /* 0x000fea0003800000 */
.L_x_851:
[----:B------:R-:W-:Y:S01]  /*0ad0*/  MOV R26, R24 ;  /* 0x00000018001a7202 */ /* 0x000fe20000000f00 */
[----:B------:R-:W-:Y:S01]  /*0ae0*/  IMAD R69, R67, UR7, R38 ;  /* 0x0000000743457c24 */ /* 0x000fe2000f8e0226 */
[----:B------:R-:W-:Y:S01]  /*0af0*/  BSSY B0, `(.L_x_853) ;  /* 0x0000018000007945 */ /* 0x000fe20003800000 */
[----:B------:R-:W-:Y:S02]  /*0b00*/  CS2R R24, SRZ ;  /* 0x0000000000187805 */ /* 0x000fe4000001ff00 */
[----:B0-----:R-:W-:Y:S01]  /*0b10*/  CS2R R4, SRZ ;  /* 0x0000000000047805 */ /* 0x001fe2000001ff00 */
[----:B------:R-:W-:Y:S01]  /*0b20*/  IMAD.WIDE.U32 R66, R66, UR7, R26 ;  /* 0x0000000742427c25 */ /* 0x000fe2000f8e001a */
[----:B------:R-:W-:Y:S02]  /*0b30*/  CS2R R26, SRZ ;  /* 0x00000000001a7805 */ /* 0x000fe4000001ff00 */
[----:B------:R-:W-:Y:S02]  /*0b40*/  CS2R R6, SRZ ;  /* 0x0000000000067805 */ /* 0x000fe4000001ff00 */
[----:B------:R-:W-:-:S02]  /*0b50*/  MOV R44, R34 ;  /* 0x00000022002c7202 */ /* 0x000fc40000000f00 */
[----:B------:R-:W-:Y:S01]  /*0b60*/  IADD3 R69, R67, R69, RZ ;  /* 0x0000004543457210 */ /* 0x000fe20007ffe0ff */
[----:B------:R-:W-:Y:S06]  /*0b70*/  @P2 BRA `(.L_x_854) ;  /* 0x00000000003c2947 */ /* 0x000fec0003800000 */
[----:B------:R-:W-:Y:S01]  /*0b80*/  ULDC.64 UR8, c[0x0][0x248] ;  /* 0x0000920000087ab9 */ /* 0x000fe20000000a00 */
[----:B------:R-:W-:Y:S01]  /*0b90*/  MOV R68, R66 ;  /* 0x0000004200447202 */ /* 0x000fe20000000f00 */
[----:B------:R-:W-:Y:S01]  /*0ba0*/  IMAD R33, R65, UR8, RZ ;  /* 0x0000000841217c24 */ /* 0x000fe2000f8e02ff */
[----:B------:R-:W-:Y:S01]  /*0bb0*/  IADD3 R32, R62, 0x80, RZ ;  /* 0x000000803e207810 */ /* 0x000fe20007ffe0ff */
[----:B------:R-:W-:Y:S02]  /*0bc0*/  ULDC UR10, c[0x0][0x21c] ;  /* 0x00008700000a7ab9 */ /* 0x000fe40000000800 */
[----:B------:R-:W-:Y:S01]  /*0bd0*/  IMAD.WIDE.U32 R38, R64, UR8, R68 ;  /* 0x0000000840267c25 */ /* 0x000fe2000f8e0044 */
[----:B------:R-:W-:Y:S02]  /*0be0*/  ISETP.GE.AND P4, PT, R62, UR10, PT ;  /* 0x0000000a3e007c0c */ /* 0x000fe4000bf86270 */
[----:B------:R-:W-:Y:S01]  /*0bf0*/  ISETP.GE.AND P5, PT, R32, UR10, PT ;  /* 0x0000000a20007c0c */ /* 0x000fe2000bfa6270 */
[----:B------:R-:W-:Y:S01]  /*0c00*/  IMAD R33, R64, UR9, R33 ;  /* 0x0000000940217c24 */ /* 0x000fe2000f8e0221 */
[----:B------:R-:W-:-:S02]  /*0c10*/  ULDC.64 UR8, c[0x0][0x240] ;  /* 0x0000900000087ab9 */ /* 0x000fc40000000a00 */
[----:B------:R-:W-:Y:S02]  /*0c20*/  LEA R32, P2, R38, UR8, 0x1 ;  /* 0x0000000826207c11 */ /* 0x000fe4000f8408ff */
[----:B------:R-:W-:-:S04]  /*0c30*/  IADD3 R33, R39, R33, RZ ;  /* 0x0000002127217210 */ /* 0x000fc80007ffe0ff */
[----:B------:R-:W-:-:S05]  /*0c40*/  LEA.HI.X R33, R38, UR9, R33, 0x1, P2 ;  /* 0x0000000926217c11 */ /* 0x000fca00090f0c21 */
[----:B------:R0:W5:Y:S04]  /*0c50*/  @!P4 LDG.E.128 R24, desc[UR4][R32.64] ;  /* 0x000000042018c981 */ /* 0x000168000c1e1d00 */
[----:B------:R0:W5:Y:S02]  /*0c60*/  @!P5 LDG.E.128 R4, desc[UR4][R32.64+0x100] ;  /* 0x000100042004d981 */ /* 0x000164000c1e1d00 */
.L_x_854:
[----:B------:R-:W-:Y:S05]  /*0c70*/  BSYNC B0 ;  /* 0x0000000000007941 */ /* 0x000fea0003800000 */
.L_x_853:
[----:B0----5:R-:W-:Y:S01]  /*0c80*/  MOV R32, R24 ;  /* 0x0000001800207202 */ /* 0x021fe20000000f00 */
[--C-:B------:R-:W-:Y:S01]  /*0c90*/  HADD2.F32 R24, -RZ, R50.reuse.H0_H0 ;  /* 0x20000032ff187230 */ /* 0x100fe20000004100 */
[----:B------:R-:W-:Y:S01]  /*0ca0*/  MOV R46, R28 ;  /* 0x0000001c002e7202 */ /* 0x000fe20000000f00 */
[----:B------:R-:W-:Y:S01]  /*0cb0*/  HADD2.F32 R28, -RZ, R50.H1_H1 ;  /* 0x30000032ff1c7230 */ /* 0x000fe20000004100 */
[----:B------:R-:W-:Y:S01]  /*0cc0*/  MOV R51, R29 ;  /* 0x0000001d00337202 */ /* 0x000fe20000000f00 */
[--C-:B------:R-:W-:Y:S01]  /*0cd0*/  HADD2.F32 R33, -RZ, R32.reuse.H1_H1 ;  /* 0x30000020ff217230 */ /* 0x100fe20000004100 */
[----:B------:R-:W-:Y:S01]  /*0ce0*/  BSSY B0, `(.L_x_855) ;  /* 0x000002e000007945 */ /* 0x000fe20003800000 */
[----:B------:R-:W-:Y:S01]  /*0cf0*/  HADD2.F32 R29, -RZ, R32.H0_H0 ;  /* 0x20000020ff1d7230 */ /* 0x000fe20000004100 */
[----:B------:R-:W-:Y:S01]  /*0d00*/  MOV R48, R30 ;  /* 0x0000001e00307202 */ /* 0x000fe20000000f00 */
[----:B------:R-:W-:Y:S02]  /*0d10*/  HADD2.F32 R39, -RZ, R37.H0_H0 ;  /* 0x20000025ff277230 */ /* 0x000fe40000004100 */
[----:B------:R-:W-:Y:S01]  /*0d20*/  FMUL.FTZ R33, R28, R33 ;  /* 0x000000211c217220 */ /* 0x000fe20000410000 */
[----:B------:R-:W-:-:S02]  /*0d30*/  MOV R53, R31 ;  /* 0x0000001f00357202 */ /* 0x000fc40000000f00 */
[----:B------:R-:W-:Y:S02]  /*0d40*/  CS2R R30, SRZ ;  /* 0x00000000001e7805 */ /* 0x000fe4000001ff00 */
[----:B------:R-:W-:Y:S01]  /*0d50*/  MOV R38, R25 ;  /* 0x0000001900267202 */ /* 0x000fe20000000f00 */
[----:B------:R-:W-:Y:S01]  /*0d60*/  FFMA.FTZ R58, R24, R29, R33 ;  /* 0x0000001d183a7223 */ /* 0x000fe20000010021 */
[----:B------:R-:W-:Y:S02]  /*0d70*/  MOV R50, R26 ;  /* 0x0000001a00327202 */ /* 0x000fe40000000f00 */
[----:B------:R-:W-:Y:S02]  /*0d80*/  CS2R R28, SRZ ;  /* 0x00000000001c7805 */ /* 0x000fe4000001ff00 */
[----:B------:R-:W-:Y:S02]  /*0d90*/  MOV R52, R27 ;  /* 0x0000001b00347202 */ /* 0x000fe40000000f00 */
[----:B------:R-:W-:-:S02]  /*0da0*/  CS2R R24, SRZ ;  /* 0x0000000000187805 */ /* 0x000fc4000001ff00 */
[----:B------:R-:W-:Y:S02]  /*0db0*/  MOV R49, R35 ;  /* 0x0000002300317202 */ /* 0x000fe40000000f00 */
[----:B------:R-:W-:Y:S01]  /*0dc0*/  CS2R R26, SRZ ;  /* 0x00000000001a7805 */ /* 0x000fe2000001ff00 */
[----:B------:R-:W-:Y:S06]  /*0dd0*/  @P1 BRA `(.L_x_856) ;  /* 0x0000000000781947 */ /* 0x000fec0003800000 */
[----:B------:R-:W-:Y:S01]  /*0de0*/  ULDC UR8, c[0x0][0x21c] ;  /* 0x0000870000087ab9 */ /* 0x000fe20000000800 */
[C---:B------:R-:W-:Y:S02]  /*0df0*/  IADD3 R32, R62.reuse, 0x80, RZ ;  /* 0x000000803e207810 */ /* 0x040fe40007ffe0ff */
[----:B------:R-:W-:Y:S02]  /*0e00*/  ISETP.GE.AND P2, PT, R62, UR8, PT ;  /* 0x000000083e007c0c */ /* 0x000fe4000bf46270 */
[----:B------:R-:W-:-:S11]  /*0e10*/  ISETP.GE.AND P1, PT, R32, UR8, PT ;  /* 0x0000000820007c0c */ /* 0x000fd6000bf26270 */
[----:B------:R-:W0:Y:S01]  /*0e20*/  @!P2 LDC.64 R70, c[0x0][0x248] ;  /* 0x00009200ff46ab82 */ /* 0x000e220000000a00 */
[C---:B------:R-:W-:Y:S02]  /*0e30*/  @!P2 IADD3 R57, P4, R64.reuse, 0x10, RZ ;  /* 0x000000104039a810 */ /* 0x040fe40007f9e0ff */
[----:B------:R-:W-:Y:S02]  /*0e40*/  @!P1 IADD3 R59, P5, R64, 0x10, RZ ;  /* 0x00000010403b9810 */ /* 0x000fe40007fbe0ff */
[-C--:B------:R-:W-:Y:S02]  /*0e50*/  @!P2 IADD3.X R35, RZ, R65.reuse, RZ, P4, !PT ;  /* 0x00000041ff23a210 */ /* 0x080fe400027fe4ff */
[----:B------:R-:W-:Y:S01]  /*0e60*/  @!P1 IADD3.X R55, RZ, R65, RZ, P5, !PT ;  /* 0x00000041ff379210 */ /* 0x000fe20002ffe4ff */
[----:B------:R-:W1:Y:S01]  /*0e70*/  @!P1 LDC.64 R74, c[0x0][0x248] ;  /* 0x00009200ff4a9b82 */ /* 0x000e620000000a00 */
[-C--:B------:R-:W-:Y:S02]  /*0e80*/  @!P1 MOV R34, R66.reuse ;  /* 0x0000004200229202 */ /* 0x080fe40000000f00 */
[----:B------:R-:W-:-:S02]  /*0e90*/  @!P2 MOV R32, R66 ;  /* 0x000000420020a202 */ /* 0x000fc40000000f00 */
[----:B------:R-:W-:-:S03]  /*0ea0*/  @!P2 MOV R33, R69 ;  /* 0x000000450021a202 */ /* 0x000fc60000000f00 */
[----:B------:R-:W2:Y:S08]  /*0eb0*/  @!P2 LDC.64 R72, c[0x0][0x240] ;  /* 0x00009000ff48ab82 */ /* 0x000eb00000000a00 */
[----:B------:R-:W3:Y:S01]  /*0ec0*/  @!P1 LDC.64 R76, c[0x0][0x240] ;  /* 0x00009000ff4c9b82 */ /* 0x000ee20000000a00 */
[-C--:B0-----:R-:W-:Y:S01]  /*0ed0*/  @!P2 IMAD R56, R35, R70.reuse, RZ ;  /* 0x000000462338a224 */ /* 0x081fe200078e02ff */
[----:B------:R-:W-:Y:S01]  /*0ee0*/  @!P1 MOV R35, R69 ;  /* 0x0000004500239202 */ /* 0x000fe20000000f00 */
[----:B------:R-:W-:-:S04]  /*0ef0*/  @!P2 IMAD.WIDE.U32 R32, R57, R70, R32 ;  /* 0x000000463920a225 */ /* 0x000fc800078e0020 */
[-C--:B-1----:R-:W-:Y:S02]  /*0f00*/  @!P1 IMAD R60, R55, R74.reuse, RZ ;  /* 0x0000004a373c9224 */ /* 0x082fe400078e02ff */
[----:B------:R-:W-:-:S04]  /*0f10*/  @!P1 IMAD.WIDE.U32 R54, R59, R74, R34 ;  /* 0x0000004a3b369225 */ /* 0x000fc800078e0022 */
[----:B------:R-:W-:Y:S02]  /*0f20*/  @!P2 IMAD R35, R57, R71, R56 ;  /* 0x000000473923a224 */ /* 0x000fe400078e0238 */
[----:B------:R-:W-:Y:S01]  /*0f30*/  @!P1 IMAD R75, R59, R75, R60 ;  /* 0x0000004b3b4b9224 */ /* 0x000fe200078e023c */
[C---:B--2---:R-:W-:Y:S02]  /*0f40*/  @!P2 LEA R34, P4, R32.reuse, R72, 0x1 ;  /* 0x000000482022a211 */ /* 0x044fe400078808ff */
[----:B------:R-:W-:Y:S02]  /*0f50*/  @!P2 IADD3 R33, R33, R35, RZ ;  /* 0x000000232121a210 */ /* 0x000fe40007ffe0ff */
[----:B------:R-:W-:Y:S02]  /*0f60*/  @!P1 IADD3 R75, R55, R75, RZ ;  /* 0x0000004b374b9210 */ /* 0x000fe40007ffe0ff */
[----:B------:R-:W-:Y:S02]  /*0f70*/  @!P2 LEA.HI.X R35, R32, R73, R33, 0x1, P4 ;  /* 0x000000492023a211 */ /* 0x000fe400020f0c21 */
[----:B---3--:R-:W-:-:S03]  /*0f80*/  @!P1 LEA R56, P5, R54, R76, 0x1 ;  /* 0x0000004c36389211 */ /* 0x008fc600078a08ff */
[----:B------:R0:W5:Y:S01]  /*0f90*/  @!P2 LDG.E.128 R28, desc[UR4][R34.64] ;  /* 0x00000004221ca981 */ /* 0x000162000c1e1d00 */
[----:B------:R-:W-:-:S05]  /*0fa0*/  @!P1 LEA.HI.X R57, R54, R77, R75, 0x1, P5 ;  /* 0x0000004d36399211 */ /* 0x000fca00028f0c4b */
[----:B------:R0:W5:Y:S04]  /*0fb0*/  @!P1 LDG.E.128 R24, desc[UR4][R56.64+0x100] ;  /* 0x0001000438189981 */ /* 0x000168000c1e1d00 */
.L_x_856:
[----:B------:R-:W-:Y:S05]  /*0fc0*/  BSYNC B0 ;  /* 0x0000000000007941 */ /* 0x000fea0003800000 */
.L_x_855:
[----:B------:R-:W-:Y:S01]  /*0fd0*/  HADD2.F32 R32, -RZ, R38.H0_H0 ;  /* 0x20000026ff207230 */ /* 0x000fe20000004100 */
[----:B------:R-:W-:Y:S01]  /*0fe0*/  BSSY B0, `(.L_x_857) ;  /* 0x0000029000007945 */ /* 0x000fe20003800000 */
[----:B-----5:R-:W-:Y:S02]  /*0ff0*/  MOV R60, R28 ;  /* 0x0000001c003c7202 */ /* 0x020fe40000000f00 */
[----:B0-----:R-:W-:Y:S02]  /*1000*/  CS2R R34, SRZ ;  /* 0x0000000000227805 */ /* 0x001fe4000001ff00 */
[----:B------:R-:W-:Y:S01]  /*1010*/  MOV R54, R29 ;  /* 0x0000001d00367202 */ /* 0x000fe20000000f00 */
[----:B------:R-:W-:Y:S01]  /*1020*/  FFMA.FTZ R76, R39, R32, R58 ;  /* 0x00000020274c7223 */ /* 0x000fe2000001003a */
[----:B------:R-:W-:Y:S02]  /*1030*/  MOV R55, R30 ;  /* 0x0000001e00377202 */ /* 0x000fe40000000f00 */
[----:B------:R-:W-:-:S02]  /*1040*/  CS2R R32, SRZ ;  /* 0x0000000000207805 */ /* 0x000fc4000001ff00 */
[----:B------:R-:W-:Y:S02]  /*1050*/  MOV R57, R31 ;  /* 0x0000001f00397202 */ /* 0x000fe40000000f00 */
[----:B------:R-:W-:Y:S02]  /*1060*/  CS2R R28, SRZ ;  /* 0x00000000001c7805 */ /* 0x000fe4000001ff00 */
        /* <DEDUP_REMOVED lines=9> */
[----:B------:R-:W-:Y:S02]  /*1100*/  @!P1 IADD3.X R75, RZ, R65, RZ, P0, !PT ;  /* 0x00000041ff4b9210 */ /* 0x000fe400007fe4ff */
[----:B------:R-:W-:Y:S01]  /*1110*/  @!P1 MOV R72, R66 ;  /* 0x0000004200489202 */ /* 0x000fe20000000f00 */
[----:B------:R-:W1:Y:S01]  /*1120*/  @!P2 LDC.64 R82, c[0x0][0x248] ;  /* 0x00009200ff52ab82 */ /* 0x000e620000000a00 */
[----:B------:R-:W-:Y:S02]  /*1130*/  @!P1 MOV R73, R69 ;  /* 0x0000004500499202 */ /* 0x000fe40000000f00 */
[----:B------:R-:W-:-:S02]  /*1140*/  @!P2 IADD3.X R79, RZ, R65, RZ, P4, !PT ;  /* 0x00000041ff4fa210 */ /* 0x000fc400027fe4ff */
[----:B------:R-:W-:-:S03]  /*1150*/  @!P2 MOV R74, R66 ;  /* 0x00000042004aa202 */ /* 0x000fc60000000f00 */
[----:B------:R-:W2:Y:S08]  /*1160*/  @!P1 LDC.64 R70, c[0x0][0x240] ;  /* 0x00009000ff469b82 */ /* 0x000eb00000000a00 */
[----:B------:R-:W3:Y:S01]  /*1170*/  @!P2 LDC.64 R58, c[0x0][0x240] ;  /* 0x00009000ff3aab82 */ /* 0x000ee20000000a00 */
[-C--:B0-----:R-:W-:Y:S01]  /*1180*/  @!P1 IMAD R56, R75, R80.reuse, RZ ;  /* 0x000000504b389224 */ /* 0x081fe200078e02ff */
[----:B------:R-:W-:Y:S01]  /*1190*/  @!P2 MOV R75, R69 ;  /* 0x00000045004ba202 */ /* 0x000fe20000000f00 */
[----:B------:R-:W-:-:S04]  /*11a0*/  @!P1 IMAD.WIDE.U32 R72, R39, R80, R72 ;  /* 0x0000005027489225 */ /* 0x000fc800078e0048 */
[----:B------:R-:W-:Y:S02]  /*11b0*/  @!P1 IMAD R39, R39, R81, R56 ;  /* 0x0000005127279224 */ /* 0x000fe400078e0238 */
[-C--:B-1----:R-:W-:Y:S02]  /*11c0*/  @!P2 IMAD R80, R79, R82.reuse, RZ ;  /* 0x000000524f50a224 */ /* 0x082fe400078e02ff */
[----:B------:R-:W-:Y:S01]  /*11d0*/  @!P2 IMAD.WIDE.U32 R74, R77, R82, R74 ;  /* 0x000000524d4aa225 */ /* 0x000fe200078e004a */
[----:B------:R-:W-:-:S03]  /*11e0*/  @!P1 IADD3 R39, R73, R39, RZ ;  /* 0x0000002749279210 */ /* 0x000fc60007ffe0ff */
[----:B------:R-:W-:Y:S01]  /*11f0*/  @!P2 IMAD R83, R77, R83, R80 ;  /* 0x000000534d53a224 */ /* 0x000fe200078e0250 */
[----:B--2---:R-:W-:-:S04]  /*1200*/  @!P1 LEA R70, P0, R72, R70, 0x1 ;  /* 0x0000004648469211 */ /* 0x004fc800078008ff */
[----:B------:R-:W-:Y:S02]  /*1210*/  @!P2 IADD3 R83, R75, R83, RZ ;  /* 0x000000534b53a210 */ /* 0x000fe40007ffe0ff */
[----:B------:R-:W-:Y:S02]  /*1220*/  @!P1 LEA.HI.X R71, R72, R71, R39, 0x1, P0 ;  /* 0x0000004748479211 */ /* 0x000fe400000f0c27 */
[----:B---3--:R-:W-:-:S03]  /*1230*/  @!P2 LEA R58, P4, R74, R58, 0x1 ;  /* 0x0000003a4a3aa211 */ /* 0x008fc600078808ff */
[----:B------:R0:W5:Y:S01]  /*1240*/  @!P1 LDG.E.128 R32, desc[UR4][R70.64] ;  /* 0x0000000446209981 */ /* 0x000162000c1e1d00 */
[----:B------:R-:W-:-:S05]  /*1250*/  @!P2 LEA.HI.X R59, R74, R59, R83, 0x1, P4 ;  /* 0x0000003b4a3ba211 */ /* 0x000fca00020f0c53 */
[----:B------:R0:W5:Y:S04]  /*1260*/  @!P2 LDG.E.128 R28, desc[UR4][R58.64+0x100] ;  /* 0x000100043a1ca981 */ /* 0x000168000c1e1d00 */
.L_x_858:
[----:B------:R-:W-:Y:S05]  /*1270*/  BSYNC B0 ;  /* 0x0000000000007941 */ /* 0x000fea0003800000 */
.L_x_857:
[----:B-----5:R-:W-:Y:S01]  /*1280*/  MOV R56, R32 ;  /* 0x0000002000387202 */ /* 0x020fe20000000f00 */
[----:B------:R-:W-:Y:S01]  /*1290*/  HADD2.F32 R32, -RZ, R36.H1_H1 ;  /* 0x30000024ff207230 */ /* 0x000fe20000004100 */
[----:B0-----:R-:W-:Y:S01]  /*12a0*/  MOV R58, R33 ;  /* 0x00000021003a7202 */ /* 0x001fe20000000f00 */
[----:B------:R-:W-:Y:S01]  /*12b0*/  HADD2.F32 R39, -RZ, R60.H1_H1 ;  /* 0x3000003cff277230 */ /* 0x000fe20000004100 */
[----:B------:R-:W-:Y:S01]  /*12c0*/  BSSY B0, `(.L_x_859) ;  /* 0x0000027000007945 */ /* 0x000fe20003800000 */
[----:B------:R-:W-:Y:S01]  /*12d0*/  HADD2.F32 R37, -RZ, R37.H1_H1 ;  /* 0x30000025ff257230 */ /* 0x000fe20000004100 */
[----:B------:R-:W-:Y:S01]  /*12e0*/  MOV R59, R34 ;  /* 0x00000022003b7202 */ /* 0x000fe20000000f00 */
[----:B------:R-:W-:Y:S02]  /*12f0*/  HADD2.F32 R36, -RZ, R36.H0_H0 ;  /* 0x20000024ff247230 */ /* 0x000fe40000004100 */
[----:B------:R-:W-:Y:S01]  /*1300*/  FMUL.FTZ R39, R32, R39 ;  /* 0x0000002720277220 */ /* 0x000fe20000410000 */
[----:B------:R-:W-:-:S02]  /*1310*/  HADD2.F32 R38, -RZ, R38.H1_H1 ;  /* 0x30000026ff267230 */ /* 0x000fc40000004100 */
[----:B------:R-:W-:Y:S01]  /*1320*/  HADD2.F32 R33, -RZ, R60.H0_H0 ;  /* 0x2000003cff217230 */ /* 0x000fe20000004100 */
[----:B------:R-:W-:Y:S02]  /*1330*/  MOV R60, R35 ;  /* 0x00000023003c7202 */ /* 0x000fe40000000f00 */
[----:B------:R-:W-:Y:S01]  /*1340*/  CS2R R34, SRZ ;  /* 0x0000000000227805 */ /* 0x000fe2000001ff00 */
[----:B------:R-:W-:Y:S01]  /*1350*/  FFMA.FTZ R76, R37, R38, R76 ;  /* 0x00000026254c7223 */ /* 0x000fe2000001004c */
[----:B------:R-:W-:Y:S02]  /*1360*/  HADD2.F32 R71, -RZ, R2.H0_H0 ;  /* 0x20000002ff477230 */ /* 0x000fe40000004100 */
[----:B------:R-:W-:Y:S01]  /*1370*/  FFMA.FTZ R75, R36, R33, R39 ;  /* 0x00000021244b7223 */ /* 0x000fe20000010027 */
[----:B------:R-:W-:Y:S02]  /*1380*/  CS2R R32, SRZ ;  /* 0x0000000000207805 */ /* 0x000fe4000001ff00 */
[----:B------:R-:W-:-:S02]  /*1390*/  CS2R R36, SRZ ;  /* 0x0000000000247805 */ /* 0x000fc4000001ff00 */
[----:B------:R-:W-:Y:S01]  /*13a0*/  CS2R R38, SRZ ;  /* 0x0000000000267805 */ /* 0x000fe2000001ff00 */
[----:B------:R-:W-:Y:S02]  /*13b0*/  HADD2.F32 R70, -RZ, R41.H0_H0 ;  /* 0x20000029ff467230 */ /* 0x000fe40000004100 */
[----:B------:R-:W-:Y:S02]  /*13c0*/  HADD2.F32 R89, -RZ, R42.H1_H1 ;  /* 0x3000002aff597230 */ /* 0x000fe40000004100 */
[----:B------:R-:W-:Y:S02]  /*13d0*/  HADD2.F32 R74, -RZ, R50.H0_H0 ;  /* 0x20000032ff4a7230 */ /* 0x000fe40000004100 */
[----:B------:R-:W-:Y:S02]  /*13e0*/  HADD2.F32 R73, -RZ, R54.H0_H0 ;  /* 0x20000036ff497230 */ /* 0x000fe40000004100 */
[----:B------:R-:W-:Y:S01]  /*13f0*/  HADD2.F32 R72, -RZ, R56.H1_H1 ;  /* 0x30000038ff487230 */ /* 0x000fe20000004100 */
[----:B------:R-:W-:Y:S06]  /*1400*/  @P3 BRA `(.L_x_860) ;  /* 0x0000000000483947 */ /* 0x000fec0003800000 */
[----:B------:R-:W-:Y:S01]  /*1410*/  IADD3 R67, P0, R64, 0x30, RZ ;  /* 0x0000003040437810 */ /* 0x000fe20007f1e0ff */
[----:B------:R-:W-:Y:S01]  /*1420*/  ULDC.64 UR10, c[0x0][0x248] ;  /* 0x00009200000a7ab9 */ /* 0x000fe20000000a00 */
[----:B------:R-:W-:Y:S01]  /*1430*/  MOV R64, R66 ;  /* 0x0000004200407202 */ /* 0x000fe20000000f00 */
[----:B------:R-:W-:Y:S01]  /*1440*/  ULDC UR8, c[0x0][0x21c] ;  /* 0x0000870000087ab9 */ /* 0x000fe20000000800 */
[----:B------:R-:W-:Y:S02]  /*1450*/  IADD3.X R63, RZ, R65, RZ, P0, !PT ;  /* 0x00000041ff3f7210 */ /* 0x000fe400007fe4ff */
[----:B------:R-:W-:Y:S02]  /*1460*/  MOV R65, R69 ;  /* 0x0000004500417202 */ /* 0x000fe40000000f00 */
[----:B------:R-:W-:Y:S01]  /*1470*/  LEA R61, R61, 0x80, 0x3 ;  /* 0x000000803d3d7811 */ /* 0x000fe200078e18ff */
[----:B------:R-:W-:Y:S01]  /*1480*/  IMAD R63, R63, UR10, RZ ;  /* 0x0000000a3f3f7c24 */ /* 0x000fe2000f8e02ff */
[----:B------:R-:W-:Y:S01]  /*1490*/  ISETP.GE.AND P2, PT, R62, UR8, PT ;  /* 0x000000083e007c0c */ /* 0x000fe2000bf46270 */
[----:B------:R-:W-:Y:S01]  /*14a0*/  IMAD.WIDE.U32 R64, R67, UR10, R64 ;  /* 0x0000000a43407c25 */ /* 0x000fe2000f8e0040 */
[----:B------:R-:W-:-:S03]  /*14b0*/  ISETP.GE.AND P0, PT, R61, UR8, PT ;  /* 0x000000083d007c0c */ /* 0x000fc6000bf06270 */
[----:B------:R-:W-:Y:S01]  /*14c0*/  IMAD R63, R67, UR11, R63 ;  /* 0x0000000b433f7c24 */ /* 0x000fe2000f8e023f */
[----:B------:R-:W-:Y:S02]  /*14d0*/  ULDC.64 UR10, c[0x0][0x240] ;  /* 0x00009000000a7ab9 */ /* 0x000fe40000000a00 */
[----:B------:R-:W-:Y:S02]  /*14e0*/  LEA R62, P1, R64, UR10, 0x1 ;  /* 0x0000000a403e7c11 */ /* 0x000fe4000f8208ff */
[----:B------:R-:W-:-:S04]  /*14f0*/  IADD3 R61, R65, R63, RZ ;  /* 0x0000003f413d7210 */ /* 0x000fc80007ffe0ff */
[----:B------:R-:W-:-:S05]  /*1500*/  LEA.HI.X R63, R64, UR11, R61, 0x1, P1 ;  /* 0x0000000b403f7c11 */ /* 0x000fca00088f0c3d */
[----:B------:R0:W5:Y:S04]  /*1510*/  @!P2 LDG.E.128 R32, desc[UR4][R62.64] ;  /* 0x000000043e20a981 */ /* 0x000168000c1e1d00 */
[----:B------:R0:W5:Y:S02]  /*1520*/  @!P0 LDG.E.128 R36, desc[UR4][R62.64+0x100] ;  /* 0x000100043e248981 */ /* 0x000164000c1e1d00 */
.L_x_860:
[----:B------:R-:W-:Y:S05]  /*1530*/  BSYNC B0 ;  /* 0x0000000000007941 */ /* 0x000fea0003800000 */
.L_x_859:
[----:B------:R-:W-:Y:S02]  /*1540*/  HADD2.F32 R92, -RZ, R42.H0_H0 ;  /* 0x2000002aff5c7230 */ /* 0x000fe40000004100 */
[----:B------:R-:W-:Y:S01]  /*1550*/  FMUL.FTZ R89, R89, R72 ;  /* 0x0000004859597220 */ /* 0x000fe20000410000 */
[----:B------:R-:W-:Y:S02]  /*1560*/  HADD2.F32 R91, -RZ, R56.H0_H0 ;  /* 0x20000038ff5b7230 */ /* 0x000fe40000004100 */
[----:B------:R-:W-:Y:S01]  /*1570*/  FFMA.FTZ R61, R70, R73, R75 ;  /* 0x00000049463d7223 */ /* 0x000fe2000001004b */
[----:B-----5:R-:W-:Y:S02]  /*1580*/  HADD2.F32 R97, -RZ, R32.H1_H1 ;  /* 0x30000020ff617230 */ /* 0x020fe40000004100 */
[----:B0-----:R-:W-:Y:S01]  /*1590*/  FFMA.FTZ R62, R71, R74, R76 ;  /* 0x0000004a473e7223 */ /* 0x001fe2000001004c */
[----:B------:R-:W-:Y:S02]  /*15a0*/  HADD2.F32 R96, -RZ, R54.H1_H1 ;  /* 0x30000036ff607230 */ /* 0x000fe40000004100 */
[----:B------:R-:W-:Y:S01]  /*15b0*/  FFMA.FTZ R100, R92, R91, R89 ;  /* 0x0000005b5c647223 */ /* 0x000fe20000010059 */
[----:B------:R-:W-:Y:S01]  /*15c0*/  HADD2.F32 R92, -RZ, R46.H1_H1 ;  /* 0x3000002eff5c7230 */ /* 0x000fe20000004100 */
[----:B------:R-:W-:Y:S01]  /*15d0*/  USHF.R.S32.HI UR12, URZ, 0x1f, UR6 ;  /* 0x0000001f3f0c7899 */ /* 0x000fe20008011406 */
[----:B------:R-:W-:Y:S01]  /*15e0*/  HADD2.F32 R94, -RZ, R41.H1_H1 ;  /* 0x30000029ff5e7230 */ /* 0x000fe20000004100 */
[----:B------:R-:W-:Y:S01]  /*15f0*/  USHF.R.S32.HI UR13, URZ, 0x1f, UR7 ;  /* 0x0000001f3f0d7899 */ /* 0x000fe20008011407 */
[----:B------:R-:W-:-:S02]  /*1600*/  HADD2.F32 R95, -RZ, R47.H0_H0 ;  /* 0x2000002fff5f7230 */ /* 0x000fc40000004100 */
[----:B------:R-:W-:Y:S01]  /*1610*/  FMUL.FTZ R103, R92, R97 ;  /* 0x000000615c677220 */ /* 0x000fe20000410000 */
[----:B------:R-:W-:Y:S02]  /*1620*/  HADD2.F32 R98, -RZ, R58.H0_H0 ;  /* 0x2000003aff627230 */ /* 0x000fe40000004100 */
[----:B------:R-:W-:Y:S01]  /*1630*/  FFMA.FTZ R101, R94, R96, R61 ;  /* 0x000000605e657223 */ /* 0x000fe2000001003d */
[--C-:B------:R-:W-:Y:S01]  /*1640*/  HADD2.F32 R54, -RZ, R36.reuse.H0_H0 ;  /* 0x20000024ff367230 */ /* 0x100fe20000004100 */
[----:B------:R-:W-:Y:S01]  /*1650*/  BSSY B0, `(.L_x_861) ;  /* 0x00000fa000007945 */ /* 0x000fe20003800000 */
[----:B------:R-:W-:Y:S02]  /*1660*/  HADD2.F32 R89, -RZ, R36.H1_H1 ;  /* 0x30000024ff597230 */ /* 0x000fe40000004100 */
[----:B------:R-:W-:Y:S01]  /*1670*/  FFMA.FTZ R98, R95, R98, R100 ;  /* 0x000000625f627223 */ /* 0x000fe20000010064 */
[--C-:B------:R-:W-:Y:S02]  /*1680*/  HADD2.F32 R36, -RZ, R38.reuse.H0_H0 ;  /* 0x20000026ff247230 */ /* 0x100fe40000004100 */
[----:B------:R-:W-:-:S02]  /*1690*/  HADD2.F32 R93, -RZ, R38.H1_H1 ;  /* 0x30000026ff5d7230 */ /* 0x000fc40000004100 */
[--C-:B------:R-:W-:Y:S02]  /*16a0*/  HADD2.F32 R91, -RZ, R39.reuse.H0_H0 ;  /* 0x20000027ff5b7230 */ /* 0x100fe40000004100 */
[----:B------:R-:W-:Y:S02]  /*16b0*/  HADD2.F32 R38, -RZ, R39.H1_H1 ;  /* 0x30000027ff267230 */ /* 0x000fe40000004100 */
[----:B------:R-:W-:Y:S02]  /*16c0*/  HADD2.F32 R39, -RZ, R2.H1_H1 ;  /* 0x30000002ff277230 */ /* 0x000fe40000004100 */
[----:B------:R-:W-:Y:S02]  /*16d0*/  HADD2.F32 R2, -RZ, R40.H0_H0 ;  /* 0x20000028ff027230 */ /* 0x000fe40000004100 */
[----:B------:R-:W-:Y:S02]  /*16e0*/  HADD2.F32 R50, -RZ, R50.H1_H1 ;  /* 0x30000032ff327230 */ /* 0x000fe40000004100 */
[----:B------:R-:W-:-:S02]  /*16f0*/  HADD2.F32 R97, -RZ, R55.H0_H0 ;  /* 0x20000037ff617230 */ /* 0x000fc40000004100 */
[----:B------:R-:W-:Y:S02]  /*1700*/  HADD2.F32 R47, -RZ, R47.H1_H1 ;  /* 0x3000002fff2f7230 */ /* 0x000fe40000004100 */
[----:B------:R-:W-:Y:S01]  /*1710*/  FFMA.FTZ R99, R39, R50, R62 ;  /* 0x0000003227637223 */ /* 0x000fe2000001003e */
[----:B------:R-:W-:Y:S02]  /*1720*/  HADD2.F32 R58, -RZ, R58.H1_H1 ;  /* 0x3000003aff3a7230 */ /* 0x000fe40000004100 */
[----:B------:R-:W-:Y:S01]  /*1730*/  FFMA.FTZ R97, R2, R97, R101 ;  /* 0x0000006102617223 */ /* 0x000fe20000010065 */
[----:B------:R-:W-:Y:S02]  /*1740*/  HADD2.F32 R46, -RZ, R46.H0_H0 ;  /* 0x2000002eff2e7230 */ /* 0x000fe40000004100 */
[----:B------:R-:W-:Y:S02]  /*1750*/  HADD2.F32 R95, -RZ, R32.H0_H0 ;  /* 0x20000020ff5f7230 */ /* 0x000fe40000004100 */
[----:B------:R-:W-:Y:S01]  /*1760*/  FFMA.FTZ R58, R47, R58, R98 ;  /* 0x0000003a2f3a7223 */ /* 0x000fe20000010062 */
[----:B------:R-:W-:-:S02]  /*1770*/  HADD2.F32 R61, -RZ, R44.H0_H0 ;  /* 0x2000002cff3d7230 */ /* 0x000fc40000004100 */
[----:B------:R-:W-:Y:S02]  /*1780*/  HADD2.F32 R32, -RZ, R59.H0_H0 ;  /* 0x2000003bff207230 */ /* 0x000fe40000004100 */
[----:B------:R-:W-:Y:S01]  /*1790*/  FFMA.FTZ R95, R46, R95, R103 ;  /* 0x0000005f2e5f7223 */ /* 0x000fe20000010067 */
[----:B------:R-:W-:Y:S02]  /*17a0*/  HADD2.F32 R2, -RZ, R51.H0_H0 ;  /* 0x20000033ff027230 */ /* 0x000fe40000004100 */
[----:B------:R-:W-:Y:S02]  /*17b0*/  HADD2.F32 R39, -RZ, R33.H0_H0 ;  /* 0x20000021ff277230 */ /* 0x000fe40000004100 */
[----:B------:R-:W-:Y:S01]  /*17c0*/  FFMA.FTZ R61, R61, R32, R58 ;  /* 0x000000203d3d7223 */ /* 0x000fe2000001003a */
[----:B------:R-:W-:Y:S02]  /*17d0*/  HADD2.F32 R44, -RZ, R44.H1_H1 ;  /* 0x3000002cff2c7230 */ /* 0x000fe40000004100 */
[----:B------:R-:W-:-:S02]  /*17e0*/  HADD2.F32 R59, -RZ, R59.H1_H1 ;  /* 0x3000003bff3b7230 */ /* 0x000fc40000004100 */
[----:B------:R-:W-:Y:S01]  /*17f0*/  FFMA.FTZ R2, R2, R39, R95 ;  /* 0x0000002702027223 */ /* 0x000fe2000001005f */
[----:B------:R-:W-:Y:S02]  /*1800*/  HADD2.F32 R51, -RZ, R51.H1_H1 ;  /* 0x30000033ff337230 */ /* 0x000fe40000004100 */
[----:B------:R-:W-:Y:S02]  /*1810*/  HADD2.F32 R46, -RZ, R33.H1_H1 ;  /* 0x30000021ff2e7230 */ /* 0x000fe40000004100 */
[----:B------:R-:W-:Y:S01]  /*1820*/  FFMA.FTZ R58, R44, R59, R61 ;  /* 0x0000003b2c3a7223 */ /* 0x000fe2000001003d */
[----:B------:R-:W-:Y:S02]  /*1830*/  HADD2.F32 R40, -RZ, R40.H1_H1 ;  /* 0x30000028ff287230 */ /* 0x000fe40000004100 */
[----:B------:R-:W-:Y:S02]  /*1840*/  HADD2.F32 R55, -RZ, R55.H1_H1 ;  /* 0x30000037ff377230 */ /* 0x000fe40000004100 */
[----:B------:R-:W-:Y:S01]  /*1850*/  FFMA.FTZ R59, R51, R46, R2 ;  /* 0x0000002e333b7223 */ /* 0x000fe20000010002 */
[----:B------:R-:W-:-:S02]  /*1860*/  HADD2.F32 R32, -RZ, R45.H0_H0 ;  /* 0x2000002dff207230 */ /* 0x000fc40000004100 */
[----:B------:R-:W-:Y:S02]  /*1870*/  HADD2.F32 R47, -RZ, R52.H0_H0 ;  /* 0x20000034ff2f7230 */ /* 0x000fe40000004100 */
[----:B------:R-:W-:Y:S01]  /*1880*/  FFMA.FTZ R55, R40, R55, R97 ;  /* 0x0000003728377223 */ /* 0x000fe20000010061 */
[----:B------:R-:W-:Y:S02]  /*1890*/  HADD2.F32 R2, -RZ, R48.H0_H0 ;  /* 0x20000030ff027230 */ /* 0x000fe40000004100 */
[----:B------:R-:W-:Y:S02]  /*18a0*/  HADD2.F32 R39, -RZ, R34.H0_H0 ;  /* 0x20000022ff277230 */ /* 0x000fe40000004100 */
[----:B------:R-:W-:Y:S01]  /*18b0*/  FFMA.FTZ R50, R32, R47, R99 ;  /* 0x0000002f20327223 */ /* 0x000fe20000010063 */
[----:B------:R-:W-:Y:S02]  /*18c0*/  HADD2.F32 R33, -RZ, R49.H0_H0 ;  /* 0x20000031ff217230 */ /* 0x000fe40000004100 */
[----:B------:R-:W-:-:S02]  /*18d0*/  HADD2.F32 R40, -RZ, R60.H0_H0 ;  /* 0x2000003cff287230 */ /* 0x000fc40000004100 */
[----:B------:R-:W-:Y:S01]  /*18e0*/  FFMA.FTZ R39, R2, R39, R59 ;  /* 0x0000002702277223 */ /* 0x000fe2000001003b */
[----:B------:R-:W-:Y:S02]  /*18f0*/  HADD2.F32 R48, -RZ, R48.H1_H1 ;  /* 0x30000030ff307230 */ /* 0x000fe40000004100 */
        /* <DEDUP_REMOVED lines=8> */
[----:B------:R-:W-:Y:S02]  /*1980*/  HADD2.F32 R45, -RZ, R45.H1_H1 ;  /* 0x3000002dff2d7230 */ /* 0x000fe40000004100 */
[----:B------:R-:W-:Y:S02]  /*1990*/  HADD2.F32 R52, -RZ, R52.H1_H1 ;  /* 0x30000034ff347230 */ /* 0x000fe40000004100 */
[----:B------:R-:W-:Y:S01]  /*19a0*/  FFMA.FTZ R2, R2, R33, R39 ;  /* 0x0000002102027223 */ /* 0x000fe20000010027 */
[----:B------:R-:W-:Y:S02]  /*19b0*/  HADD2.F32 R43, -RZ, R43.H1_H1 ;  /* 0x3000002bff2b7230 */ /* 0x000fe40000004100 */
[----:B------:R-:W-:-:S02]  /*19c0*/  HADD2.F32 R32, -RZ, R57.H1_H1 ;  /* 0x30000039ff207230 */ /* 0x000fc40000004100 */
[----:B------:R-:W-:Y:S01]  /*19d0*/  FFMA.FTZ R50, R45, R52, R50 ;  /* 0x000000342d327223 */ /* 0x000fe20000010032 */
[--C-:B------:R-:W-:Y:S02]  /*19e0*/  HADD2.F32 R68, -RZ, R4.reuse.H0_H0 ;  /* 0x20000004ff447230 */ /* 0x100fe40000004100 */
[----:B------:R-:W-:Y:S02]  /*19f0*/  HADD2.F32 R69, -RZ, R4.H1_H1 ;  /* 0x30000004ff457230 */ /* 0x000fe40000004100 */
[----:B------:R-:W-:Y:S01]  /*1a00*/  FFMA.FTZ R32, R43, R32, R44 ;  /* 0x000000202b207223 */ /* 0x000fe2000001002c */
[----:B------:R-:W-:Y:S02]  /*1a10*/  HADD2.F32 R49, -RZ, R49.H1_H1 ;  /* 0x30000031ff317230 */ /* 0x000fe40000004100 */
[----:B------:R-:W-:Y:S02]  /*1a20*/  HADD2.F32 R53, -RZ, R53.H1_H1 ;  /* 0x30000035ff357230 */ /* 0x000fe40000004100 */
[----:B------:R-:W-:-:S02]  /*1a30*/  HADD2.F32 R60, -RZ, R60.H1_H1 ;  /* 0x3000003cff3c7230 */ /* 0x000fc40000004100 */
[----:B------:R-:W-:Y:S02]  /*1a40*/  HADD2.F32 R34, -RZ, R35.H1_H1 ;  /* 0x30000023ff227230 */ /* 0x000fe40000004100 */
[--C-:B------:R-:W-:Y:S02]  /*1a50*/  HADD2.F32 R67, -RZ, R5.reuse.H0_H0 ;  /* 0x20000005ff437230 */ /* 0x100fe40000004100 */
[----:B------:R-:W-:Y:S01]  /*1a60*/  FFMA.FTZ R40, R49, R60, R40 ;  /* 0x0000003c31287223 */ /* 0x000fe20000010028 */
[----:B------:R-:W-:Y:S02]  /*1a70*/  HADD2.F32 R70, -RZ, R5.H1_H1 ;  /* 0x30000005ff467230 */ /* 0x000fe40000004100 */
[----:B------:R-:W-:Y:S01]  /*1a80*/  FFMA.FTZ R2, R53, R34, R2 ;  /* 0x0000002235027223 */ /* 0x000fe20000010002 */
[--C-:B------:R-:W-:Y:S02]  /*1a90*/  HADD2.F32 R4, -RZ, R6.reuse.H0_H0 ;  /* 0x20000006ff047230 */ /* 0x100fe40000004100 */
[----:B------:R-:W-:-:S02]  /*1aa0*/  HADD2.F32 R71, -RZ, R6.H1_H1 ;  /* 0x30000006ff477230 */ /* 0x000fc40000004100 */
[--C-:B------:R-:W-:Y:S02]  /*1ab0*/  HADD2.F32 R76, -RZ, R24.reuse.H0_H0 ;  /* 0x20000018ff4c7230 */ /* 0x100fe40000004100 */
[----:B------:R-:W-:Y:S02]  /*1ac0*/  HADD2.F32 R77, -RZ, R24.H1_H1 ;  /* 0x30000018ff4d7230 */ /* 0x000fe40000004100 */
[----:B------:R-:W-:Y:S02]  /*1ad0*/  HADD2.F32 R63, -RZ, R20.H0_H0 ;  /* 0x20000014ff3f7230 */ /* 0x000fe40000004100 */
[--C-:B------:R-:W-:Y:S02]  /*1ae0*/  HADD2.F32 R5, -RZ, R7.reuse.H0_H0 ;  /* 0x20000007ff057230 */ /* 0x100fe40000004100 */
[----:B------:R-:W-:Y:S02]  /*1af0*/  HADD2.F32 R6, -RZ, R7.H1_H1 ;  /* 0x30000007ff067230 */ /* 0x000fe40000004100 */
[----:B------:R-:W-:Y:S01]  /*1b00*/  FFMA.FTZ R63, R63, R68, R50 ;  /* 0x000000443f3f7223 */ /* 0x000fe20000010032 */
[----:B------:R-:W-:-:S02]  /*1b10*/  HADD2.F32 R75, -RZ, R25.H0_H0 ;  /* 0x20000019ff4b7230 */ /* 0x000fc40000004100 */
[----:B------:R-:W-:Y:S02]  /*1b20*/  HADD2.F32 R80, -RZ, R25.H1_H1 ;  /* 0x30000019ff507230 */ /* 0x000fe40000004100 */
[--C-:B------:R-:W-:Y:S02]  /*1b30*/  HADD2.F32 R24, -RZ, R26.reuse.H0_H0 ;  /* 0x2000001aff187230 */ /* 0x100fe40000004100 */
[----:B------:R-:W-:Y:S02]  /*1b40*/  HADD2.F32 R79, -RZ, R26.H1_H1 ;  /* 0x3000001aff4f7230 */ /* 0x000fe40000004100 */
[----:B------:R-:W-:Y:S02]  /*1b50*/  HADD2.F32 R7, -RZ, R16.H0_H0 ;  /* 0x20000010ff077230 */ /* 0x000fe40000004100 */
[--C-:B------:R-:W-:Y:S02]  /*1b60*/  HADD2.F32 R25, -RZ, R27.reuse.H0_H0 ;  /* 0x2000001bff197230 */ /* 0x100fe40000004100 */
[----:B------:R-:W-:-:S02]  /*1b70*/  HADD2.F32 R26, -RZ, R27.H1_H1 ;  /* 0x3000001bff1a7230 */ /* 0x000fc40000004100 */
[----:B------:R-:W-:Y:S01]  /*1b80*/  FFMA.FTZ R7, R7, R76, R32 ;  /* 0x0000004c07077223 */ /* 0x000fe20000010020 */
[--C-:B------:R-:W-:Y:S02]  /*1b90*/  HADD2.F32 R87, -RZ, R31.reuse.H0_H0 ;  /* 0x2000001fff577230 */ /* 0x100fe40000004100 */
[----:B------:R-:W-:Y:S02]  /*1ba0*/  HADD2.F32 R88, -RZ, R31.H1_H1 ;  /* 0x3000001fff587230 */ /* 0x000fe40000004100 */
[----:B------:R-:W-:Y:S02]  /*1bb0*/  HADD2.F32 R27, -RZ, R12.H0_H0 ;  /* 0x2000000cff1b7230 */ /* 0x000fe40000004100 */
[----:B------:R-:W-:Y:S02]  /*1bc0*/  HADD2.F32 R84, -RZ, R28.H0_H0 ;  /* 0x2000001cff547230 */ /* 0x000fe40000004100 */
[----:B------:R-:W-:Y:S02]  /*1bd0*/  HADD2.F32 R31, -RZ, R8.H0_H0 ;  /* 0x20000008ff1f7230 */ /* 0x000fe40000004100 */
[----:B------:R-:W-:-:S02]  /*1be0*/  HADD2.F32 R64, -RZ, R20.H1_H1 ;  /* 0x30000014ff407230 */ /* 0x000fc40000004100 */
[----:B------:R-:W-:Y:S01]  /*1bf0*/  FFMA.FTZ R40, R27, R84, R40 ;  /* 0x000000541b287223 */ /* 0x000fe20000010028 */
[----:B------:R-:W-:Y:S02]  /*1c00*/  HADD2.F32 R72, -RZ, R16.H1_H1 ;  /* 0x30000010ff487230 */ /* 0x000fe40000004100 */
[----:B------:R-:W-:Y:S01]  /*1c10*/  FFMA.FTZ R31, R31, R54, R2 ;  /* 0x000000361f1f7223 */ /* 0x000fe20000010002 */
[----:B------:R-:W-:Y:S02]  /*1c20*/  HADD2.F32 R81, -RZ, R12.H1_H1 ;  /* 0x3000000cff517230 */ /* 0x000fe40000004100 */
[----:B------:R-:W-:Y:S01]  /*1c30*/  FFMA.FTZ R63, R64, R69, R63 ;  /* 0x00000045403f7223 */ /* 0x000fe2000001003f */
[----:B------:R-:W-:Y:S02]  /*1c40*/  HADD2.F32 R28, -RZ, R28.H1_H1 ;  /* 0x3000001cff1c7230 */ /* 0x000fe40000004100 */
[----:B------:R-:W-:Y:S01]  /*1c50*/  FFMA.FTZ R7, R72, R77, R7 ;  /* 0x0000004d48077223 */ /* 0x000fe20000010007 */
[----:B------:R-:W-:-:S02]  /*1c60*/  HADD2.F32 R42, -RZ, R8.H1_H1 ;  /* 0x30000008ff2a7230 */ /* 0x000fc40000004100 */
[----:B------:R-:W-:Y:S02]  /*1c70*/  HADD2.F32 R20, -RZ, R21.H0_H0 ;  /* 0x20000015ff147230 */ /* 0x000fe40000004100 */
[----:B------:R-:W-:Y:S01]  /*1c80*/  FFMA.FTZ R81, R81, R28, R40 ;  /* 0x0000001c51517223 */ /* 0x000fe20000010028 */
[----:B------:R-:W-:Y:S02]  /*1c90*/  HADD2.F32 R16, -RZ, R17.H0_H0 ;  /* 0x20000011ff107230 */ /* 0x000fe40000004100 */
[----:B------:R-:W-:Y:S01]  /*1ca0*/  FFMA.FTZ R31, R42, R89, R31 ;  /* 0x000000592a1f7223 */ /* 0x000fe2000001001f */
[----:B------:R-:W-:Y:S02]  /*1cb0*/  HADD2.F32 R12, -RZ, R13.H0_H0 ;  /* 0x2000000dff0c7230 */ /* 0x000fe40000004100 */
[----:B------:R-:W-:Y:S01]  /*1cc0*/  FFMA.FTZ R20, R20, R67, R63 ;  /* 0x0000004314147223 */ /* 0x000fe2000001003f */
        /* <DEDUP_REMOVED lines=9> */
[----:B------:R-:W-:Y:S01]  /*1d60*/  FFMA.FTZ R20, R65, R70, R20 ;  /* 0x0000004641147223 */ /* 0x000fe20000010014 */
[----:B------:R-:W-:-:S02]  /*1d70*/  HADD2.F32 R29, -RZ, R29.H1_H1 ;  /* 0x3000001dff1d7230 */ /* 0x000fc40000004100 */
        /* <DEDUP_REMOVED lines=8> */
[----:B------:R-:W-:Y:S01]  /*1e00*/  FFMA.FTZ R21, R21, R4, R20 ;  /* 0x0000000415157223 */ /* 0x000fe20000010014 */
[----:B------:R-:W-:Y:S02]  /*1e10*/  HADD2.F32 R86, -RZ, R30.H0_H0 ;  /* 0x2000001eff567230 */ /* 0x000fe40000004100 */
[----:B------:R-:W-:Y:S01]  /*1e20*/  FFMA.FTZ R17, R17, R24, R16 ;  /* 0x0000001811117223 */ /* 0x000fe20000010010 */
[----:B------:R-:W-:Y:S02]  /*1e30*/  HADD2.F32 R9, -RZ, R10.H0_H0 ;  /* 0x2000000aff097230 */ /* 0x000fe40000004100 */
[----:B------:R-:W-:Y:S02]  /*1e40*/  HADD2.F32 R66, -RZ, R22.H1_H1 ;  /* 0x30000016ff427230 */ /* 0x000fe40000004100 */
[----:B------:R-:W-:Y:S01]  /*1e50*/  FFMA.FTZ R82, R13, R86, R82 ;  /* 0x000000560d527223 */ /* 0x000fe20000010052 */
[----:B------:R-:W-:Y:S02]  /*1e60*/  HADD2.F32 R74, -RZ, R18.H1_H1 ;  /* 0x30000012ff4a7230 */ /* 0x000fe40000004100 */
[----:B------:R-:W-:Y:S01]  /*1e70*/  FFMA.FTZ R9, R9, R36, R56 ;  /* 0x0000002409097223 */ /* 0x000fe20000010038 */
[----:B------:R-:W-:-:S02]  /*1e80*/  HADD2.F32 R83, -RZ, R14.H1_H1 ;  /* 0x3000000eff537230 */ /* 0x000fc40000004100 */
[----:B------:R-:W-:Y:S01]  /*1e90*/  FFMA.FTZ R21, R66, R71, R21 ;  /* 0x0000004742157223 */ /* 0x000fe20000010015 */
[----:B------:R-:W-:Y:S02]  /*1ea0*/  HADD2.F32 R30, -RZ, R30.H1_H1 ;  /* 0x3000001eff1e7230 */ /* 0x000fe40000004100 */
[----:B------:R-:W-:Y:S01]  /*1eb0*/  FFMA.FTZ R17, R74, R79, R17 ;  /* 0x0000004f4a117223 */ /* 0x000fe20000010011 */
[----:B------:R-:W-:Y:S02]  /*1ec0*/  HADD2.F32 R90, -RZ, R10.H1_H1 ;  /* 0x3000000aff5a7230 */ /* 0x000fe40000004100 */
[----:B------:R-:W-:Y:S02]  /*1ed0*/  HADD2.F32 R22, -RZ, R23.H0_H0 ;  /* 0x20000017ff167230 */ /* 0x000fe40000004100 */
[----:B------:R-:W-:Y:S01]  /*1ee0*/  FFMA.FTZ R83, R83, R30, R82 ;  /* 0x0000001e53537223 */ /* 0x000fe20000010052 */
[----:B------:R-:W-:Y:S02]  /*1ef0*/  HADD2.F32 R18, -RZ, R19.H0_H0 ;  /* 0x20000013ff127230 */ /* 0x000fe40000004100 */
[----:B------:R-:W-:Y:S01]  /*1f00*/  FFMA.FTZ R9, R90, R93, R9 ;  /* 0x0000005d5a097223 */ /* 0x000fe20000010009 */
[----:B------:R-:W-:-:S02]  /*1f10*/  HADD2.F32 R14, -RZ, R15.H0_H0 ;  /* 0x2000000fff0e7230 */ /* 0x000fc40000004100 */
[----:B------:R-:W-:Y:S01]  /*1f20*/  FFMA.FTZ R22, R22, R5, R21 ;  /* 0x0000000516167223 */ /* 0x000fe20000010015 */
[----:B------:R-:W-:Y:S02]  /*1f30*/  HADD2.F32 R10, -RZ, R11.H0_H0 ;  /* 0x2000000bff0a7230 */ /* 0x000fe40000004100 */
[----:B------:R-:W-:Y:S01]  /*1f40*/  FFMA.FTZ R18, R18, R25, R17 ;  /* 0x0000001912127223 */ /* 0x000fe20000010011 */
        /* <DEDUP_REMOVED lines=8> */
[----:B------:R-:W0:Y:S01]  /*1fd0*/  S2R R21, SR_TID.X ;  /* 0x0000000000157919 */ /* 0x000e220000002100 */
[----:B------:R-:W-:Y:S01]  /*1fe0*/  FFMA.FTZ R14, R15, R88, R14 ;  /* 0x000000580f0e7223 */ /* 0x000fe2000001000e */
[----:B------:R-:W1:Y:S01]  /*1ff0*/  LDC.64 R16, c[0x0][0x2d0] ;  /* 0x0000b400ff107b82 */ /* 0x000e620000000a00 */
[----:B------:R-:W-:Y:S01]  /*2000*/  FFMA.FTZ R10, R11, R38, R10 ;  /* 0x000000260b0a7223 */ /* 0x000fe2000001000a */
[----:B------:R-:W2:Y:S04]  /*2010*/  SHFL.BFLY PT, R5, R6, 0x8, 0x1f ;  /* 0x0d001f0006057f89 */ /* 0x000ea800000e0000 */
[----:B------:R-:W3:Y:S04]  /*2020*/  SHFL.BFLY PT, R7, R18, 0x8, 0x1f ;  /* 0x0d001f0012077f89 */ /* 0x000ee800000e0000 */
[----:B------:R-:W4:Y:S04]  /*2030*/  SHFL.BFLY PT, R9, R14, 0x8, 0x1f ;  /* 0x0d001f000e097f89 */ /* 0x000f2800000e0000 */
[----:B------:R-:W0:Y:S01]  /*2040*/  SHFL.BFLY PT, R11, R10, 0x8, 0x1f ;  /* 0x0d001f000a0b7f89 */ /* 0x000e2200000e0000 */
[----:B--2---:R-:W-:Y:S01]  /*2050*/  FADD.FTZ R5, R6, R5 ;  /* 0x0000000506057221 */ /* 0x004fe20000010000 */
[----:B---3--:R-:W-:-:S04]  /*2060*/  FADD.FTZ R4, R18, R7 ;  /* 0x0000000712047221 */ /* 0x008fc80000010000 */
[----:B------:R-:W2:Y:S01]  /*2070*/  SHFL.BFLY PT, R2, R5, 0x4, 0x1f ;  /* 0x0c801f0005027f89 */ /* 0x000ea200000e0000 */
[----:B------:R-:W3:Y:S01]  /*2080*/  LDC.64 R18, c[0x0][0x2d8] ;  /* 0x0000b600ff127b82 */ /* 0x000ee20000000a00 */
[----:B----4-:R-:W-:Y:S02]  /*2090*/  FADD.FTZ R8, R14, R9 ;  /* 0x000000090e087221 */ /* 0x010fe40000010000 */
[----:B------:R-:W4:Y:S01]  /*20a0*/  SHFL.BFLY PT, R7, R4, 0x4, 0x1f ;  /* 0x0c801f0004077f89 */ /* 0x000f2200000e0000 */
[----:B0-----:R-:W-:Y:S01]  /*20b0*/  SHF.R.S32.HI R14, RZ, 0x1f, R21 ;  /* 0x0000001fff0e7819 */ /* 0x001fe20000011415 */
[----:B------:R-:W-:Y:S02]  /*20c0*/  FADD.FTZ R12, R10, R11 ;  /* 0x0000000b0a0c7221 */ /* 0x000fe40000010000 */
[----:B------:R-:W0:Y:S01]  /*20d0*/  SHFL.BFLY PT, R9, R8, 0x4, 0x1f ;  /* 0x0c801f0008097f89 */ /* 0x000e2200000e0000 */
[----:B------:R-:W-:-:S03]  /*20e0*/  LEA.HI R20, R14, R21, RZ, 0x4 ;  /* 0x000000150e147211 */ /* 0x000fc600078f20ff */
[----:B------:R-:W1:Y:S01]  /*20f0*/  SHFL.BFLY PT, R11, R12, 0x4, 0x1f ;  /* 0x0c801f000c0b7f89 */ /* 0x000e6200000e0000 */
[----:B--2---:R-:W-:Y:S01]  /*2100*/  FADD.FTZ R2, R5, R2 ;  /* 0x0000000205027221 */ /* 0x004fe20000010000 */
[----:B------:R-:W-:Y:S01]  /*2110*/  SHF.L.U32 R5, R0, 0xe, RZ ;  /* 0x0000000e00057819 */ /* 0x000fe200000006ff */
[----:B----4-:R-:W-:Y:S01]  /*2120*/  FADD.FTZ R6, R4, R7 ;  /* 0x0000000704067221 */ /* 0x010fe20000010000 */
[----:B------:R-:W-:Y:S02]  /*2130*/  SHF.L.U32 R4, R21, 0x2, RZ ;  /* 0x0000000215047819 */ /* 0x000fe400000006ff */
[----:B------:R-:W2:Y:S01]  /*2140*/  SHFL.BFLY PT, R7, R2, 0x2, 0x1f ;  /* 0x0c401f0002077f89 */ /* 0x000ea200000e0000 */
[----:B0-----:R-:W-:-:S03]  /*2150*/  FADD.FTZ R10, R8, R9 ;  /* 0x00000009080a7221 */ /* 0x001fc60000010000 */
[----:B------:R-:W0:Y:S01]  /*2160*/  SHFL.BFLY PT, R9, R6, 0x2, 0x1f ;  /* 0x0c401f0006097f89 */ /* 0x000e2200000e0000 */
[----:B-1----:R-:W-:Y:S01]  /*2170*/  FADD.FTZ R13, R12, R11 ;  /* 0x0000000b0c0d7221 */ /* 0x002fe20000010000 */
[----:B------:R-:W-:Y:S02]  /*2180*/  SHF.R.S32.HI R12, RZ, 0x1f, R4 ;  /* 0x0000001fff0c7819 */ /* 0x000fe40000011404 */
[----:B------:R-:W1:Y:S01]  /*2190*/  SHFL.BFLY PT, R11, R10, 0x2, 0x1f ;  /* 0x0c401f000a0b7f89 */ /* 0x000e6200000e0000 */
[----:B------:R-:W-:-:S03]  /*21a0*/  IADD3 R4, P0, R5, R4, RZ ;  /* 0x0000000405047210 */ /* 0x000fc60007f1e0ff */
[----:B------:R-:W4:Y:S01]  /*21b0*/  SHFL.BFLY PT, R8, R13, 0x2, 0x1f ;  /* 0x0c401f000d087f89 */ /* 0x000f2200000e0000 */
[----:B------:R-:W-:-:S03]  /*21c0*/  LEA.HI.X.SX32 R5, R5, R12, 0x1, P0 ;  /* 0x0000000c05057211 */ /* 0x000fc600000f0eff */
[----:B------:R-:W-:-:S04]  /*21d0*/  IMAD.WIDE.U32 R4, R16, UR6, R4 ;  /* 0x0000000610047c25 */ /* 0x000fc8000f8e0004 */
[----:B--2---:R-:W-:Y:S01]  /*21e0*/  FADD.FTZ R7, R2, R7 ;  /* 0x0000000702077221 */ /* 0x004fe20000010000 */
[----:B------:R-:W-:Y:S01]  /*21f0*/  IMAD R2, R16, UR12, RZ ;  /* 0x0000000c10027c24 */ /* 0x000fe2000f8e02ff */
[----:B------:R-:W-:Y:S01]  /*2200*/  LOP3.LUT R16, R20, 0xfffffff0, RZ, 0xc0, !PT ;  /* 0xfffffff014107812 */ /* 0x000fe200078ec0ff */
[----:B0-----:R-:W-:Y:S01]  /*2210*/  FADD.FTZ R6, R6, R9 ;  /* 0x0000000906067221 */ /* 0x001fe20000010000 */
[----:B------:R-:W-:Y:S01]  /*2220*/  IADD3 R9, R3, 0x3f, RZ ;  /* 0x0000003f03097810 */ /* 0x000fe20007ffe0ff */
[----:B------:R-:W-:Y:S01]  /*2230*/  IMAD R17, R17, UR6, R2 ;  /* 0x0000000611117c24 */ /* 0x000fe2000f8e0202 */
[----:B------:R-:W-:Y:S01]  /*2240*/  IADD3 R16, -R16, R21, RZ ;  /* 0x0000001510107210 */ /* 0x000fe20007ffe1ff */
[----:B-1----:R-:W-:Y:S01]  /*2250*/  FADD.FTZ R10, R10, R11 ;  /* 0x0000000b0a0a7221 */ /* 0x002fe20000010000 */
[----:B------:R-:W0:Y:S01]  /*2260*/  SHFL.BFLY PT, R2, R7, 0x1, 0x1f ;  /* 0x0c201f0007027f89 */ /* 0x000e2200000e0000 */
[--C-:B------:R-:W-:Y:S01]  /*2270*/  IMAD R14, R0, -0x40, R9.reuse ;  /* 0xffffffc0000e7824 */ /* 0x100fe200078e0209 */
[----:B------:R-:W-:Y:S01]  /*2280*/  ISETP.NE.AND P1, PT, R16, RZ, PT ;  /* 0x000000ff1000720c */ /* 0x000fe20003f25270 */
[----:B----4-:R-:W-:Y:S01]  /*2290*/  FADD.FTZ R12, R13, R8 ;  /* 0x000000080d0c7221 */ /* 0x010fe20000010000 */
[----:B------:R-:W1:Y:S01]  /*22a0*/  SHFL.BFLY PT, R11, R6, 0x1, 0x1f ;  /* 0x0c201f00060b7f89 */ /* 0x000e6200000e0000 */
[----:B------:R-:W-:-:S02]  /*22b0*/  SHF.R.S32.HI R8, RZ, 0x1f, R9 ;  /* 0x0000001fff087819 */ /* 0x000fc40000011409 */
[----:B------:R-:W-:Y:S01]  /*22c0*/  IADD3 R5, R5, R17, RZ ;  /* 0x0000001105057210 */ /* 0x000fe20007ffe0ff */
[----:B------:R-:W2:Y:S01]  /*22d0*/  SHFL.BFLY PT, R13, R10, 0x1, 0x1f ;  /* 0x0c201f000a0d7f89 */ /* 0x000ea200000e0000 */
[----:B------:R-:W-:-:S03]  /*22e0*/  LEA.HI R8, R8, R9, RZ, 0x6 ;  /* 0x0000000908087211 */ /* 0x000fc600078f30ff */
[----:B------:R-:W4:Y:S01]  /*22f0*/  SHFL.BFLY PT, R15, R12, 0x1, 0x1f ;  /* 0x0c201f000c0f7f89 */ /* 0x000f2200000e0000 */
[----:B------:R-:W-:-:S04]  /*2300*/  LOP3.LUT R8, R8, 0xffffffc0, RZ, 0xc0, !PT ;  /* 0xffffffc008087812 */ /* 0x000fc800078ec0ff */
[----:B------:R-:W-:Y:S01]  /*2310*/  IADD3 R8, R14, R8, -R9 ;  /* 0x000000080e087210 */ /* 0x000fe20007ffe809 */
[----:B---3--:R-:W-:-:S03]  /*2320*/  IMAD R14, R18, UR13, RZ ;  /* 0x0000000d120e7c24 */ /* 0x008fc6000f8e02ff */
[----:B------:R-:W-:Y:S01]  /*2330*/  ISETP.GE.AND P0, PT, R21, R8, PT ;  /* 0x000000081500720c */ /* 0x000fe20003f06270 */
[----:B------:R-:W-:Y:S02]  /*2340*/  IMAD R17, R19, UR7, R14 ;  /* 0x0000000713117c24 */ /* 0x000fe4000f8e020e */
[----:B------:R-:W-:Y:S01]  /*2350*/  IMAD.WIDE.U32 R8, R18, UR7, R4 ;  /* 0x0000000712087c25 */ /* 0x000fe2000f8e0004 */
[----:B------:R-:W-:-:S03]  /*2360*/  ISETP.GT.OR P0, PT, R21, 0x3f, P0 ;  /* 0x0000003f1500780c */ /* 0x000fc60000704670 */
[----:B0-----:R-:W-:Y:S01]  /*2370*/  FADD.FTZ R14, R7, R2 ;  /* 0x00000002070e7221 */ /* 0x001fe20000010000 */
[----:B-1----:R-:W-:Y:S01]  /*2380*/  FADD.FTZ R16, R6, R11 ;  /* 0x0000000b06107221 */ /* 0x002fe20000010000 */
[----:B------:R-:W-:Y:S02]  /*2390*/  IADD3 R17, R9, R17, RZ ;  /* 0x0000001109117210 */ /* 0x000fe40007ffe0ff */
[----:B------:R-:W-:Y:S01]  /*23a0*/  SHF.L.U32 R6, R0, 0x6, RZ ;  /* 0x0000000600067819 */ /* 0x000fe200000006ff */
[----:B--2---:R-:W-:Y:S01]  /*23b0*/  FADD.FTZ R18, R10, R13 ;  /* 0x0000000d0a127221 */ /* 0x004fe20000010000 */
[----:B----4-:R-:W-:Y:S01]  /*23c0*/  FADD.FTZ R15, R12, R15 ;  /* 0x0000000f0c0f7221 */ /* 0x010fe20000010000 */
[----:B------:R-:W-:Y:S06]  /*23d0*/  @P1 BRA `(.L_x_862) ;  /* 0x0000000000841947 */ /* 0x000fec0003800000 */
[----:B------:R-:W0:Y:S01]  /*23e0*/  LDC.64 R10, c[0x0][0x278] ;  /* 0x00009e00ff0a7b82 */ /* 0x000e220000000a00 */
[----:B------:R-:W-:Y:S01]  /*23f0*/  SHF.R.S32.HI R7, RZ, 0x1f, R6 ;  /* 0x0000001fff077819 */ /* 0x000fe20000011406 */
[----:B------:R-:W-:Y:S01]  /*2400*/  ULDC.64 UR8, c[0x0][0x260] ;  /* 0x0000980000087ab9 */ /* 0x000fe20000000a00 */
[----:B------:R-:W-:-:S05]  /*2410*/  SHF.R.S32.HI R19, RZ, 0x4, R20 ;  /* 0x00000004ff137819 */ /* 0x000fca0000011414 */
[----:B------:R-:W1:Y:S01]  /*2420*/  LDC.64 R12, c[0x0][0x280] ;  /* 0x0000a000ff0c7b82 */ /* 0x000e620000000a00 */
[C---:B0-----:R-:W-:Y:S02]  /*2430*/  IMAD R2, R10.reuse, UR12, RZ ;  /* 0x0000000c0a027c24 */ /* 0x041fe4000f8e02ff */
[----:B------:R-:W-:-:S04]  /*2440*/  IMAD.WIDE.U32 R4, R10, UR6, R6 ;  /* 0x000000060a047c25 */ /* 0x000fc8000f8e0006 */
[----:B------:R-:W-:Y:S02]  /*2450*/  IMAD R11, R11, UR6, R2 ;  /* 0x000000060b0b7c24 */ /* 0x000fe4000f8e0202 */
[----:B-1----:R-:W-:Y:S02]  /*2460*/  IMAD R2, R12, UR13, RZ ;  /* 0x0000000d0c027c24 */ /* 0x002fe4000f8e02ff */
[----:B------:R-:W-:Y:S01]  /*2470*/  IMAD R10, R0, -0x40, R3 ;  /* 0xffffffc0000a7824 */ /* 0x000fe200078e0203 */
[----:B------:R-:W-:Y:S01]  /*2480*/  IADD3 R5, R5, R11, RZ ;  /* 0x0000000b05057210 */ /* 0x000fe20007ffe0ff */
[----:B------:R-:W-:Y:S01]  /*2490*/  IMAD R11, R13, UR7, R2 ;  /* 0x000000070d0b7c24 */ /* 0x000fe2000f8e0202 */
[----:B------:R-:W-:Y:S02]  /*24a0*/  SHF.R.S32.HI R2, RZ, 0x1f, R19 ;  /* 0x0000001fff027819 */ /* 0x000fe40000011413 */
[----:B------:R-:W-:Y:S01]  /*24b0*/  ISETP.GE.AND P4, PT, R19, R10, PT ;  /* 0x0000000a1300720c */ /* 0x000fe20003f86270 */
[----:B------:R-:W-:-:S03]  /*24c0*/  IMAD.WIDE.U32 R4, R12, UR7, R4 ;  /* 0x000000070c047c25 */ /* 0x000fc6000f8e0004 */
[----:B------:R-:W-:-:S04]  /*24d0*/  IADD3 R3, P1, R19, R4, RZ ;  /* 0x0000000413037210 */ /* 0x000fc80007f3e0ff */
[----:B------:R-:W-:Y:S02]  /*24e0*/  IADD3.X R4, R2, R5, R11, P1, !PT ;  /* 0x0000000502047210 */ /* 0x000fe40000ffe40b */
[C---:B------:R-:W-:Y:S02]  /*24f0*/  IADD3 R5, R19.reuse, 0x30, RZ ;  /* 0x0000003013057810 */ /* 0x040fe40007ffe0ff */
[C---:B------:R-:W-:Y:S02]  /*2500*/  IADD3 R11, R19.reuse, 0x10, RZ ;  /* 0x00000010130b7810 */ /* 0x040fe40007ffe0ff */
[----:B------:R-:W-:Y:S02]  /*2510*/  IADD3 R19, R19, 0x20, RZ ;  /* 0x0000002013137810 */ /* 0x000fe40007ffe0ff */
[----:B------:R-:W-:Y:S02]  /*2520*/  LEA R2, P5, R3, UR8, 0x2 ;  /* 0x0000000803027c11 */ /* 0x000fe4000f8a10ff */
[----:B------:R-:W-:-:S02]  /*2530*/  ISETP.GE.AND P1, PT, R5, R10, PT ;  /* 0x0000000a0500720c */ /* 0x000fc40003f26270 */
[-C--:B------:R-:W-:Y:S02]  /*2540*/  ISETP.GE.AND P3, PT, R11, R10.reuse, PT ;  /* 0x0000000a0b00720c */ /* 0x080fe40003f66270 */
[----:B------:R-:W-:Y:S02]  /*2550*/  ISETP.GE.AND P2, PT, R19, R10, PT ;  /* 0x0000000a1300720c */ /* 0x000fe40003f46270 */
[----:B------:R-:W-:Y:S02]  /*2560*/  LEA.HI.X R3, R3, UR9, R4, 0x2, P5 ;  /* 0x0000000903037c11 */ /* 0x000fe4000a8f1404 */
[----:B------:R-:W-:Y:S02]  /*2570*/  FSEL R5, R14, RZ, !P4 ;  /* 0x000000ff0e057208 */ /* 0x000fe40006000000 */
[----:B------:R-:W-:Y:S02]  /*2580*/  FSEL R11, R16, RZ, !P3 ;  /* 0x000000ff100b7208 */ /* 0x000fe40005800000 */
[----:B------:R-:W-:Y:S01]  /*2590*/  FSEL R13, R18, RZ, !P2 ;  /* 0x000000ff120d7208 */ /* 0x000fe20005000000 */
[----:B------:R0:W-:Y:S01]  /*25a0*/  STG.E desc[UR4][R2.64], R5 ;  /* 0x0000000502007986 */ /* 0x0001e2000c101904 */
[----:B------:R-:W-:-:S03]  /*25b0*/  FSEL R15, R15, RZ, !P1 ;  /* 0x000000ff0f0f7208 */ /* 0x000fc60004800000 */
[----:B------:R0:W-:Y:S04]  /*25c0*/  STG.E desc[UR4][R2.64+0x40], R11 ;  /* 0x0000400b02007986 */ /* 0x0001e8000c101904 */
[----:B------:R0:W-:Y:S04]  /*25d0*/  STG.E desc[UR4][R2.64+0x80], R13 ;  /* 0x0000800d02007986 */ /* 0x0001e8000c101904 */
[----:B------:R0:W-:Y:S02]  /*25e0*/  STG.E desc[UR4][R2.64+0xc0], R15 ;  /* 0x0000c00f02007986 */ /* 0x0001e4000c101904 */
.L_x_862:
[----:B------:R-:W-:Y:S05]  /*25f0*/  BSYNC B0 ;  /* 0x0000000000007941 */ /* 0x000fea0003800000 */
.L_x_861:
[----:B------:R-:W-:Y:S04]  /*2600*/  BSSY B0, `(.L_x_863) ;  /* 0x0000016000007945 */ /* 0x000fe80003800000 */
[----:B------:R-:W-:Y:S05]  /*2610*/  @P0 BRA `(.L_x_864) ;  /* 0x0000000000500947 */ /* 0x000fea0003800000 */
[----:B0-----:R-:W0:Y:S01]  /*2620*/  LDC.64 R10, c[0x0][0x2a8] ;  /* 0x0000aa00ff0a7b82 */ /* 0x001e220000000a00 */
[----:B------:R-:W-:Y:S01]  /*2630*/  SHF.R.S32.HI R3, RZ, 0x1f, R21 ;  /* 0x0000001fff037819 */ /* 0x000fe20000011415 */
[----:B------:R-:W-:Y:S01]  /*2640*/  ULDC.64 UR8, c[0x0][0x2a0] ;  /* 0x0000a80000087ab9 */ /* 0x000fe20000000a00 */
[----:B------:R-:W-:-:S04]  /*2650*/  IADD3 R2, P0, R6, R21, RZ ;  /* 0x0000001506027210 */ /* 0x000fc80007f1e0ff */
[----:B------:R-:W-:Y:S01]  /*2660*/  LEA.HI.X.SX32 R3, R6, R3, 0x1, P0 ;  /* 0x0000000306037211 */ /* 0x000fe200000f0eff */
[----:B------:R-:W1:Y:S01]  /*2670*/  LDC.64 R12, c[0x0][0x2b0] ;  /* 0x0000ac00ff0c7b82 */ /* 0x000e620000000a00 */
[C---:B------:R-:W-:Y:S01]  /*2680*/  FMUL.FTZ R6, R78.reuse, 1.4426950216293334961 ;  /* 0x3fb8aa3b4e067820 */ /* 0x040fe20000410000 */
[----:B------:R-:W-:Y:S01]  /*2690*/  FSETP.NEU.FTZ.AND P0, PT, R78, -INF , PT ;  /* 0xff8000004e00780b */ /* 0x000fe20003f1d000 */
[C---:B0-----:R-:W-:Y:S02]  /*26a0*/  IMAD R4, R10.reuse, UR12, RZ ;  /* 0x0000000c0a047c24 */ /* 0x041fe4000f8e02ff */
[----:B------:R-:W-:-:S04]  /*26b0*/  IMAD.WIDE.U32 R2, R10, UR6, R2 ;  /* 0x000000060a027c25 */ /* 0x000fc8000f8e0002 */
[----:B------:R-:W-:Y:S02]  /*26c0*/  IMAD R5, R11, UR6, R4 ;  /* 0x000000060b057c24 */ /* 0x000fe4000f8e0204 */
[----:B-1----:R-:W-:-:S03]  /*26d0*/  IMAD R4, R12, UR13, RZ ;  /* 0x0000000d0c047c24 */ /* 0x002fc6000f8e02ff */
[----:B------:R-:W-:Y:S01]  /*26e0*/  IADD3 R3, R3, R5, RZ ;  /* 0x0000000503037210 */ /* 0x000fe20007ffe0ff */
[----:B------:R-:W-:Y:S02]  /*26f0*/  IMAD R5, R13, UR7, R4 ;  /* 0x000000070d057c24 */ /* 0x000fe4000f8e0204 */
[----:B------:R-:W-:-:S05]  /*2700*/  IMAD.WIDE.U32 R2, R12, UR7, R2 ;  /* 0x000000070c027c25 */ /* 0x000fca000f8e0002 */
[----:B------:R-:W-:Y:S02]  /*2710*/  IADD3 R3, R3, R5, RZ ;  /* 0x0000000503037210 */ /* 0x000fe40007ffe0ff */
[----:B------:R-:W-:-:S04]  /*2720*/  LEA R4, P1, R2, UR8, 0x2 ;  /* 0x0000000802047c11 */ /* 0x000fc8000f8210ff */
[----:B------:R-:W-:Y:S02]  /*2730*/  LEA.HI.X R5, R2, UR9, R3, 0x2, P1 ;  /* 0x0000000902057c11 */ /* 0x000fe400088f1403 */
[----:B------:R-:W-:-:S05]  /*2740*/  FSEL R3, R6, RZ, P0 ;  /* 0x000000ff06037208 */ /* 0x000fca0000000000 */
[----:B------:R1:W-:Y:S02]  /*2750*/  STG.E desc[UR4][R4.64], R3 ;  /* 0x0000000304007986 */ /* 0x0003e4000c101904 */
.L_x_864:
[----:B------:R-:W-:Y:S05]  /*2760*/  BSYNC B0 ;  /* 0x0000000000007941 */ /* 0x000fea0003800000 */
.L_x_863:
[----:B------:R-:W-:Y:S01]  /*2770*/  ULDC.64 UR10, c[0x0][0x2e8] ;  /* 0x0000ba00000a7ab9 */ /* 0x000fe20000000a00 */
[----:B------:R-:W-:Y:S01]  /*2780*/  ULDC.64 UR8, c[0x0][0x2b8] ;  /* 0x0000ae0000087ab9 */ /* 0x000fe20000000a00 */
[----:B------:R-:W-:Y:S02]  /*2790*/  ISETP.NE.U32.AND P0, PT, RZ, UR10, PT ;  /* 0x0000000aff007c0c */ /* 0x000fe4000bf05070 */
[C---:B0-----:R-:W-:Y:S02]  /*27a0*/  LEA R2, P1, R8.reuse, UR8, 0x2 ;  /* 0x0000000808027c11 */ /* 0x041fe4000f8210ff */
[----:B------:R-:W-:Y:S02]  /*27b0*/  ISETP.NE.AND.EX P0, PT, RZ, UR11, PT, P0 ;  /* 0x0000000bff007c0c */ /* 0x000fe4000bf05300 */
[----:B-1----:R-:W-:Y:S02]  /*27c0*/  LEA.HI.X R3, R8, UR9, R17, 0x2, P1 ;  /* 0x0000000908037c11 */ /* 0x002fe400088f1411 */
[----:B------:R-:W-:-:S03]  /*27d0*/  ISETP.NE.OR P0, PT, R21, RZ, !P0 ;  /* 0x000000ff1500720c */ /* 0x000fc60004705670 */
[----:B------:R0:W-:Y:S04]  /*27e0*/  STG.E.128 desc[UR4][R2.64], RZ ;  /* 0x000000ff02007986 */ /* 0x0001e8000c101d04 */
        /* <DEDUP_REMOVED lines=14> */
[----:B------:R0:W-:Y:S01]  /*28d0*/  STG.E.128 desc[UR4][R2.64+0xf000], RZ ;  /* 0x00f000ff02007986 */ /* 0x0001e2000c101d04 */
[----:B------:R-:W-:Y:S05]  /*28e0*/  @P0 EXIT ;  /* 0x000000000000094d */ /* 0x000fea0003800000 */
[----:B------:R-:W1:Y:S08]  /*28f0*/  LDC R5, c[0x0][0x2e0] ;  /* 0x0000b800ff057b82 */ /* 0x000e700000000800 */
[----:B------:R-:W2:Y:S08]  /*2900*/  LDC R7, c[0x0][0x220] ;  /* 0x00008800ff077b82 */ /* 0x000eb00000000800 */
[----:B0-----:R-:W0:Y:S01]  /*2910*/  LDC.64 R2, c[0x0][0x2e8] ;  /* 0x0000ba00ff027b82 */ /* 0x001e220000000a00 */
[----:B-1----:R-:W-:-:S04]  /*2920*/  IMAD R0, R0, R5, UR7 ;  /* 0x0000000700007e24 */ /* 0x002fc8000f8e0205 */
[----:B--2---:R-:W-:-:S04]  /*2930*/  IMAD R5, R0, R7, UR6 ;  /* 0x0000000600057e24 */ /* 0x004fc8000f8e0207 */
[----:B0-----:R-:W-:-:S05]  /*2940*/  IMAD.WIDE R2, R5, 0x4, R2 ;  /* 0x0000000405027825 */ /* 0x001fca00078e0202 */
[----:B------:R-:W-:Y:S01]  /*2950*/  STG.E desc[UR4][R2.64], RZ ;  /* 0x000000ff02007986 */ /* 0x000fe2000c101904 */
[----:B------:R-:W-:Y:S05]  /*2960*/  EXIT ;  /* 0x000000000000794d */ /* 0x000fea0003800000 */
.L_x_865:
        /* <DEDUP_REMOVED lines=9> */
.L_x_1155:


//--------------------- .text._ZN7cutlass13device_kernelIN5flash11enable_sm90INS1_16FlashAttnBwdSm90INS1_25CollectiveMainloopBwdSm90ILi2ELi1ELi1EN4cute5tupleIJNS5_1CILi1EEES8_S8_EEENS6_IJNS7_ILi64EEENS7_ILi80EEENS7_ILi256EEEEEENS_6half_tEfNS_4arch4Sm90ELb1ELb0ELb1ELb1ELb0ELb0ELb1ELb1ELi2ELi1ELi1ELi1ELb0EEENS1_21CollectiveEpilogueBwdISD_SE_SG_Li256ELb1ELb1ELi2EEENS1_25SingleTileBwdLPTSchedulerILb1ELi80ELb0EEEEEEEEEvNT_6ParamsE --------------------------
	.section	.text._ZN7cutlass13device_kernelIN5flash11enable_sm90INS1_16FlashAttnBwdSm90INS1_25CollectiveMainloopBwdSm90ILi2ELi1ELi1EN4cute5tupleIJNS5_1CILi1EEES8_S8_EEENS6_IJNS7_ILi64EEENS7_ILi80EEENS7_ILi256EEEEEENS_6half_tEfNS_4arch4Sm90ELb1ELb0ELb1ELb1ELb0ELb0ELb1ELb1ELi2ELi1ELi1ELi1ELb0EEENS1_21CollectiveEpilogueBwdISD_SE_SG_Li256ELb1ELb1ELi2EEENS1_25SingleTileBwdLPTSchedulerILb1ELi80ELb0EEEEEEEEEvNT_6ParamsE,"ax",@progbits
	.align	128
.text._ZN7cutlass13device_kernelIN5flash11enable_sm90INS1_16FlashAttnBwdSm90INS1_25CollectiveMainloopBwdSm90ILi2ELi1ELi1EN4cute5tupleIJNS5_1CILi1EEES8_S8_EEENS6_IJNS7_ILi64EEENS7_ILi80EEENS7_ILi256EEEEEENS_6half_tEfNS_4arch4Sm90ELb1ELb0ELb1ELb1ELb0ELb0ELb1ELb1ELi2ELi1ELi1ELi1ELb0EEENS1_21CollectiveEpilogueBwdISD_SE_SG_Li256ELb1ELb1ELi2EEENS1_25SingleTileBwdLPTSchedulerILb1ELi80ELb0EEEEEEEEEvNT_6ParamsE:
        .type           _ZN7cutlass13device_kernelIN5flash11enable_sm90INS1_16FlashAttnBwdSm90INS1_25CollectiveMainloopBwdSm90ILi2ELi1ELi1EN4cute5tupleIJNS5_1CILi1EEES8_S8_EEENS6_IJNS7_ILi64EEENS7_ILi80EEENS7_ILi256EEEEEENS_6half_tEfNS_4arch4Sm90ELb1ELb0ELb1ELb1ELb0ELb0ELb1ELb1ELi2ELi1ELi1ELi1ELb0EEENS1_21CollectiveEpilogueBwdISD_SE_SG_Li256ELb1ELb1ELi2EEENS1_25SingleTileBwdLPTSchedulerILb1ELi80ELb0EEEEEEEEEvNT_6ParamsE,@function
        .size           _ZN7cutlass13device_kernelIN5flash11enable_sm90INS1_16FlashAttnBwdSm90INS1_25CollectiveMainloopBwdSm90ILi2ELi1ELi1EN4cute5tupleIJNS5_1CILi1EEES8_S8_EEENS6_IJNS7_ILi64EEENS7_ILi80EEENS7_ILi256EEEEEENS_6half_tEfNS_4arch4Sm90ELb1ELb0ELb1ELb1ELb0ELb0ELb1ELb1ELi2ELi1ELi1ELi1ELb0EEENS1_21CollectiveEpilogueBwdISD_SE_SG_Li256ELb1ELb1ELi2EEENS1_25SingleTileBwdLPTSchedulerILb1ELi80ELb0EEEEEEEEEvNT_6ParamsE,(.L_x_1156 - _ZN7cutlass13device_kernelIN5flash11enable_sm90INS1_16FlashAttnBwdSm90INS1_25CollectiveMainloopBwdSm90ILi2ELi1ELi1EN4cute5tupleIJNS5_1CILi1EEES8_S8_EEENS6_IJNS7_ILi64EEENS7_ILi80EEENS7_ILi256EEEEEENS_6half_tEfNS_4arch4Sm90ELb1ELb0ELb1ELb1ELb0ELb0ELb1ELb1ELi2ELi1ELi1ELi1ELb0EEENS1_21CollectiveEpilogueBwdISD_SE_SG_Li256ELb1ELb1ELi2EEENS1_25SingleTileBwdLPTSchedulerILb1ELi80ELb0EEEEEEEEEvNT_6ParamsE)
        .other          _ZN7cutlass13device_kernelIN5flash11enable_sm90INS1_16FlashAttnBwdSm90INS1_25CollectiveMainloopBwdSm90ILi2ELi1ELi1EN4cute5tupleIJNS5_1CILi1EEES8_S8_EEENS6_IJNS7_ILi64EEENS7_ILi80EEENS7_ILi256EEEEEENS_6half_tEfNS_4arch4Sm90ELb1ELb0ELb1ELb1ELb0ELb0ELb1ELb1ELi2ELi1ELi1ELi1ELb0EEENS1_21CollectiveEpilogueBwdISD_SE_SG_Li256ELb1ELb1ELi2EEENS1_25SingleTileBwdLPTSchedulerILb1ELi80ELb0EEEEEEEEEvNT_6ParamsE,@"STO_CUDA_ENTRY STV_DEFAULT"
_ZN7cutlass13device_kernelIN5flash11enable_sm90INS1_16FlashAttnBwdSm90INS1_25CollectiveMainloopBwdSm90ILi2ELi1ELi1EN4cute5tupleIJNS5_1CILi1EEES8_S8_EEENS6_IJNS7_ILi64EEENS7_ILi80EEENS7_ILi256EEEEEENS_6half_tEfNS_4arch4Sm90ELb1ELb0ELb1ELb1ELb0ELb0ELb1ELb1ELi2ELi1ELi1ELi1ELb0EEENS1_21CollectiveEpilogueBwdISD_SE_SG_Li256ELb1ELb1ELi2EEENS1_25SingleTileBwdLPTSchedulerILb1ELi80ELb0EEEEEEEEEvNT_6ParamsE:
        /* <DEDUP_REMOVED lines=24> */
.L_x_867:
[----:B------:R-:W-:Y:S05]  /*0180*/  BSYNC B0 ;  /* 0x0000000000007941 */ /* 0x000fea0003800000 */
.L_x_866:
        /* <DEDUP_REMOVED lines=19> */
[----:B------:R0:W-:Y:S01]  /*02c0*/  STL [R1+0x14], R2 ;  /* 0x0000140201007387 */ /* 0x0001e20000100800 */
        /* <DEDUP_REMOVED lines=19> */
.L_x_868:
        /* <DEDUP_REMOVED lines=20> */
.L_x_869:
[----:B------:R-:W-:Y:S01]  /*0540*/  PLOP3.LUT P0, PT, PT, PT, UP0, 0x80, 0x0 ;  /* 0x000000000000781c */ /* 0x000fe20003f0f008 */
[----:B------:R-:W-:Y:S01]  /*0550*/  NOP ;  /* 0x0000000000007918 */ /* 0x000fe20000000000 */
[----:B------:R-:W-:Y:S01]  /*0560*/  BSSY B0, `(.L_x_870) ;  /* 0x0000f55000007945 */ /* 0x000fe20003800000 */
[----:B------:R-:W-:Y:S01]  /*0570*/  LOP3.LUT R11, R21, 0x7f, RZ, 0xc0, !PT ;  /* 0x0000007f150b7812 */ /* 0x000fe200078ec0ff */
[----:B01234-:R-:W-:Y:S09]  /*0580*/  BAR.SYNC.DEFER_BLOCKING 0x0 ;  /* 0x0000000000007b1d */ /* 0x01fff20000010000 */
[----:B------:R-:W-:Y:S05]  /*0590*/  @!P0 BRA `(.L_x_871) ;  /* 0x000000cc00fc8947 */ /* 0x000fea0003800000 */
.L_x_872:
[----:B------:R-:W-:-:S08]  /*05a0*/  NOP ;  /* 0x0000000000007918 */ /* 0x000fd00000000000 */
[----:B------:R-:W0:Y:S02]  /*05b0*/  USETMAXREG.TRY_ALLOC.CTAPOOL UP0, 0xf0 ;  /* 0x000000f0000079c8 */ /* 0x000e240008000600 */
[----:B0-----:R-:W-:-:S13]  /*05c0*/  PLOP3.LUT P0, PT, PT, PT, UP0, 0x80, 0x0 ;  /* 0x000000000000781c */ /* 0x001fda0003f0f008 */
[----:B------:R-:W-:Y:S05]  /*05d0*/  @!P0 BRA `(.L_x_872) ;  /* 0xfffffffc00f08947 */ /* 0x000fea000383ffff */
[----:B------:R-:W0:Y:S01]  /*05e0*/  S2UR UR7, SR_CTAID.X ;  /* 0x00000000000779c3 */ /* 0x000e220000002500 */
[----:B------:R-:W-:Y:S02]  /*05f0*/  ULDC UR8, c[0x0][0x8d0] ;  /* 0x0002340000087ab9 */ /* 0x000fe40000000800 */
[----:B------:R-:W-:-:S05]  /*0600*/  UISETP.NE.AND UP0, UPT, UR8, 0x1, UPT ;  /* 0x000000010800788c */ /* 0x000fca000bf05270 */
[----:B------:R-:W1:Y:S06]  /*0610*/  LDC R0, c[0x0][0x8e8] ;  /* 0x00023a00ff007b82 */ /* 0x000e6c0000000800 */
[----:B------:R-:W-:Y:S01]  /*0620*/  @UP0 ULDC UR4, c[0x0][0x8d4] ;  /* 0x0002350000040ab9 */ /* 0x000fe20000000800 */
[----:B------:R-:W-:Y:S01]  /*0630*/  @UP0 ULDC UR9, c[0x0][0x8d8] ;  /* 0x0002360000090ab9 */ /* 0x000fe20000000800 */
[----:B0-----:R-:W-:Y:S02]  /*0640*/  UIMAD.WIDE.U32 UR4, UR7, UR4, URZ ;  /* 0x00000004070472a5 */ /* 0x001fe4000f8e003f */
[----:B------:R-:W-:-:S02]  /*0650*/  UMOV UR6, UR7 ;  /* 0x0000000700067c82 */ /* 0x000fc40008000000 */
[----:B------:R-:W-:-:S04]  /*0660*/  @UP0 USHF.R.U32.HI UR6, URZ, UR9, UR5 ;  /* 0x000000093f060299 */ /* 0x000fc80008011605 */
[----:B------:R-:W-:Y:S02]  /*0670*/  UIADD3 UR4, -UR6, URZ, URZ ;  /* 0x0000003f06047290 */ /* 0x000fe4000fffe13f */
[----:B-1----:R-:W-:Y:S02]  /*0680*/  ISETP.LE.AND P0, PT, R0, UR6, PT ;  /* 0x0000000600007c0c */ /* 0x002fe4000bf03270 */
        /* <DEDUP_REMOVED lines=9> */
[----:B------:R-:W-:-:S04]  /*0720*/  IMAD.U32 R2, RZ, RZ, UR11 ;  /* 0x0000000bff027e24 */ /* 0x000fc8000f8e00ff */
[----:B------:R-:W-:Y:S01]  /*0730*/  IMAD.U32 R0, RZ, RZ, UR4 ;  /* 0x00000004ff007e24 */ /* 0x000fe2000f8e00ff */
[----:B------:R0:W-:Y:S01]  /*0740*/  STL [R1+0xc], R2 ;  /* 0x00000c0201007387 */ /* 0x0001e20000100800 */
[----:B------:R-:W-:Y:S05]  /*0750*/  BRA `(.L_x_874) ;  /* 0x0000000000287947 */ /* 0x000fea0003800000 */
.L_x_873:
        /* <DEDUP_REMOVED lines=9> */
[----:B------:R1:W-:Y:S06]  /*07f0*/  STL [R1+0xc], R2 ;  /* 0x00000c0201007387 */ /* 0x0003ec0000100800 */
.L_x_874:
[----:B01----:R-:W0:Y:S01]  /*0800*/  LDC R2, c[0x0][0x8b8] ;  /* 0x00022e00ff027b82 */ /* 0x003e220000000800 */
[----:B------:R-:W-:Y:S01]  /*0810*/  IADD3 R0, -R0, UR10, RZ ;  /* 0x0000000a00007c10 */ /* 0x000fe2000fffe1ff */
[----:B------:R-:W-:Y:S02]  /*0820*/  ULDC.64 UR4, c[0x0][0x8f8] ;  /* 0x00023e0000047ab9 */ /* 0x000fe40000000a00 */
[----:B------:R-:W-:-:S04]  /*0830*/  ISETP.NE.U32.AND P0, PT, RZ, UR4, PT ;  /* 0x00000004ff007c0c */ /* 0x000fc8000bf05070 */
[----:B------:R-:W1:Y:S01]  /*0840*/  LDC R5, c[0x0][0x8c4] ;  /* 0x00023100ff057b82 */ /* 0x000e620000000800 */
[----:B------:R-:W-:Y:S02]  /*0850*/  ISETP.NE.AND.EX P0, PT, RZ, UR5, PT, P0 ;  /* 0x00000005ff007c0c */ /* 0x000fe4000bf05300 */
[----:B0-----:R-:W-:Y:S01]  /*0860*/  ISETP.NE.AND P1, PT, R2, 0x1, PT ;  /* 0x000000010200780c */ /* 0x001fe20003f25270 */
[----:B-1----:R-:W-:-:S04]  /*0870*/  IMAD R4, R5, UR6, R0 ;  /* 0x0000000605047c24 */ /* 0x002fc8000f8e0200 */
[----:B------:R-:W-:-:S08]  /*0880*/  IMAD.MOV.U32 R5, RZ, RZ, R4 ;  /* 0x000000ffff057224 */ /* 0x000fd000078e0004 */
[----:B------:R-:W0:Y:S08]  /*0890*/  @P1 LDC R3, c[0x0][0x8bc] ;  /* 0x00022f00ff031b82 */ /* 0x000e300000000800 */
[----:B------:R-:W1:Y:S01]  /*08a0*/  @P1 LDC R7, c[0x0][0x8c0] ;  /* 0x00023000ff071b82 */ /* 0x000e620000000800 */
[----:B0-----:R-:W-:-:S05]  /*08b0*/  @P1 IMAD.HI.U32 R0, R4, R3, RZ ;  /* 0x0000000304001227 */ /* 0x001fca00078e00ff */
[----:B-1----:R-:W-:-:S05]  /*08c0*/  @P1 SHF.R.U32.HI R5, RZ, R7, R0 ;  /* 0x00000007ff051219 */ /* 0x002fca0000011600 */
[----:B------:R-:W-:-:S04]  /*08d0*/  IMAD.MOV R3, RZ, RZ, -R5 ;  /* 0x000000ffff037224 */ /* 0x000fc800078e0a05 */
[----:B------:R-:W-:-:S05]  /*08e0*/  IMAD R10, R2, R3, R4 ;  /* 0x00000003020a7224 */ /* 0x000fca00078e0204 */
[----:B------:R0:W-:Y:S01]  /*08f0*/  STL [R1+0x8], R10 ;  /* 0x0000080a01007387 */ /* 0x0001e20000100800 */
[----:B------:R-:W-:Y:S05]  /*0900*/  @!P0 BRA `(.L_x_875) ;  /* 0x0000000000148947 */ /* 0x000fea0003800000 */
[----:B------:R-:W1:Y:S01]  /*0910*/  LDC.64 R2, c[0x0][0x8f8] ;  /* 0x00023e00ff027b82 */ /* 0x000e620000000a00 */
[----:B------:R-:W-:Y:S01]  /*0920*/  ULDC.64 UR4, c[0x0][0x208] ;  /* 0x0000820000047ab9 */ /* 0x000fe20000000a00 */
[----:B-1----:R-:W-:-:S05]  /*0930*/  IMAD.WIDE R2, R5, 0x4, R2 ;  /* 0x0000000405027825 */ /* 0x002fca00078e0202 */
[----:B------:R2:W5:Y:S01]  /*0940*/  LDG.E R0, desc[UR4][R2.64] ;  /* 0x0000000402007981 */ /* 0x000562000c1e1900 */
[----:B------:R-:W-:Y:S05]  /*0950*/  BRA `(.L_x_876) ;  /* 0x0000000000307947 */ /* 0x000fea0003800000 */
.L_x_875:
        /* <DEDUP_REMOVED lines=11> */
.L_x_877:
[----:B------:R-:W1:Y:S02]  /*0a10*/  LDC R0, c[0x0][0x8ec] ;  /* 0x00023b00ff007b82 */ /* 0x000e640000000800 */
.L_x_876:
[----:B------:R-:W3:Y:S01]  /*0a20*/  LDL R8, [R1+0xc] ;  /* 0x00000c0001087983 */ /* 0x000ee20000100800 */
[----:B-1---5:R-:W-:-:S04]  /*0a30*/  VIADD R0, R0, 0x4f ;  /* 0x0000004f00007836 */ /* 0x022fc80000000000 */
[----:B------:R-:W-:-:S05]  /*0a40*/  IMAD.HI R0, R0, 0x66666667, RZ ;  /* 0x6666666700007827 */ /* 0x000fca00078e02ff */
[----:B--2---:R-:W-:-:S04]  /*0a50*/  SHF.R.U32.HI R3, RZ, 0x1f, R0 ;  /* 0x0000001fff037819 */ /* 0x004fc80000011600 */
[----:B------:R-:W-:Y:S02]  /*0a60*/  LEA.HI.SX32 R3, R0, R3, 0x1b ;  /* 0x0000000300037211 */ /* 0x000fe400078fdaff */
[----:B---3--:R-:W-:-:S13]  /*0a70*/  R2UR UR4, R8 ;  /* 0x00000000080472ca */ /* 0x008fda00000e0000 */
[----:B------:R-:W-:-:S04]  /*0a80*/  ISETP.LE.AND P0, PT, R3, UR4, PT ;  /* 0x0000000403007c0c */ /* 0x000fc8000bf03270 */
        /* <DEDUP_REMOVED lines=8> */
[----:B------:R-:W-:Y:S02]  /*0b10*/  ISETP.NE.AND.EX P0, PT, R5, RZ, PT, P0 ;  /* 0x000000ff0500720c */ /* 0x000fe40003f05300 */
[----:B--2---:R-:W-:-:S04]  /*0b20*/  ISETP.NE.U32.AND P1, PT, R6, RZ, PT ;  /* 0x000000ff0600720c */ /* 0x004fc80003f25070 */
[----:B------:R-:W-:Y:S01]  /*0b30*/  ISETP.NE.AND.EX P1, PT, R7, RZ, PT, P1 ;  /* 0x000000ff0700720c */ /* 0x000fe20003f25310 */
[----:B---3--:R-:W-:-:S06]  /*0b40*/  IMAD.WIDE R6, R236, 0x4, R2 ;  /* 0x00000004ec067825 */ /* 0x008fcc00078e0202 */
[----:B------:R-:W1:Y:S06]  /*0b50*/  @P0 LDC.64 R4, c[0x0][0x780] ;  /* 0x0001e000ff040b82 */ /* 0x000e6c0000000a00 */
[----:B------:R-:W2:Y:S01]  /*0b60*/  @P1 LDG.E R9, desc[UR4][R6.64] ;  /* 0x0000000406091981 */ /* 0x000ea2000c1e1900 */
[----:B-1----:R-:W-:-:S06]  /*0b70*/  @P0 IMAD.WIDE R2, R236, 0x4, R4 ;  /* 0x00000004ec020825 */ /* 0x002fcc00078e0204 */
[----:B------:R-:W3:Y:S01]  /*0b80*/  @P0 LDG.E R2, desc[UR4][R2.64] ;  /* 0x0000000402020981 */ /* 0x000ee2000c1e1900 */
[----:B------:R-:W-:Y:S02]  /*0b90*/  ULDC.64 UR4, c[0x0][0x788] ;  /* 0x0001e20000047ab9 */ /* 0x000fe40000000a00 */
[----:B------:R-:W-:Y:S01]  /*0ba0*/  ISETP.NE.U32.AND P2, PT, RZ, UR4, PT ;  /* 0x00000004ff007c0c */ /* 0x000fe2000bf45070 */
[----:B------:R-:W-:-:S03]  /*0bb0*/  ULDC UR4, c[0x0][0x280] ;  /* 0x0000a00000047ab9 */ /* 0x000fc60000000800 */
[----:B------:R-:W-:Y:S01]  /*0bc0*/  ISETP.NE.AND.EX P2, PT, RZ, UR5, PT, P2 ;  /* 0x00000005ff007c0c */ /* 0x000fe2000bf45320 */
[----:B--2---:R-:W-:-:S05]  /*0bd0*/  @P1 IMAD R9, R236, 0x40, R9 ;  /* 0x00000040ec091824 */ /* 0x004fca00078e0209 */
[----:B------:R-:W-:-:S04]  /*0be0*/  @P1 SHF.R.S32.HI R0, RZ, 0x1f, R9 ;  /* 0x0000001fff001819 */ /* 0x000fc80000011409 */
[----:B------:R-:W-:Y:S01]  /*0bf0*/  @P1 LEA.HI R9, R0, R9, RZ, 0x6 ;  /* 0x0000000900091211 */ /* 0x000fe200078f30ff */
[----:B------:R-:W-:-:S04]  /*0c00*/  IMAD.MOV.U32 R0, RZ, RZ, RZ ;  /* 0x000000ffff007224 */ /* 0x000fc800078e00ff */
[----:B------:R-:W-:Y:S01]  /*0c10*/  @P1 IMAD.SHL.U32 R9, R9, 0x100, RZ ;  /* 0x0000010009091824 */ /* 0x000fe200078e00ff */
[----:B---3--:R-:W-:Y:S01]  /*0c20*/  @P0 R2UR UR4, R2 ;  /* 0x00000000020402ca */ /* 0x008fe200000e0000 */
[----:B------:R-:W-:-:S14]  /*0c30*/  @P0 BRA `(.L_x_879) ;  /* 0x00000000001c0947 */ /* 0x000fdc0003800000 */
[----:B------:R-:W-:Y:S05]  /*0c40*/  @!P1 BRA `(.L_x_879) ;  /* 0x0000000000189947 */ /* 0x000fea0003800000 */
[----:B------:R-:W-:Y:S02]  /*0c50*/  ULDC.64 UR4, c[0x0][0x208] ;  /* 0x0000820000047ab9 */ /* 0x000fe40000000a00 */
[----:B------:R-:W2:Y:S04]  /*0c60*/  LDG.E R3, desc[UR4][R6.64] ;  /* 0x0000000406037981 */ /* 0x000ea8000c1e1900 */
[----:B------:R-:W3:Y:S01]  /*0c70*/  LDG.E R2, desc[UR4][R6.64+0x4] ;  /* 0x0000040406027981 */ /* 0x000ee2000c1e1900 */
[----:B--2---:R-:W-:Y:S02]  /*0c80*/  R2UR UR5, R3 ;  /* 0x00000000030572ca */ /* 0x004fe400000e0000 */
[----:B---3--:R-:W-:-:S13]  /*0c90*/  R2UR UR4, R2 ;  /* 0x00000000020472ca */ /* 0x008fda00000e0000 */
[----:B------:R-:W-:-:S12]  /*0ca0*/  UIADD3 UR4, -UR5, UR4, URZ ;  /* 0x0000000405047290 */ /* 0x000fd8000fffe13f */
.L_x_879:
[----:B------:R-:W-:Y:S01]  /*0cb0*/  SHF.R.S32.HI R2, RZ, 0x1f, R10 ;  /* 0x0000001fff027819 */ /* 0x000fe2000001140a */
[----:B------:R-:W-:Y:S01]  /*0cc0*/  ULDC UR5, c[0x0][0x290] ;  /* 0x0000a40000057ab9 */ /* 0x000fe20000000800 */
[----:B------:R-:W-:-:S03]  /*0cd0*/  @P1 LOP3.LUT R0, R9, 0xffffc000, RZ, 0xc0, !PT ;  /* 0xffffc00009001812 */ /* 0x000fc600078ec0ff */
[----:B------:R1:W-:Y:S01]  /*0ce0*/  STL [R1+0x10], R2 ;  /* 0x0000100201007387 */ /* 0x0003e20000100800 */
[----:B------:R-:W-:Y:S05]  /*0cf0*/  @!P2 BRA `(.L_x_880) ;  /* 0x000000000018a947 */ /* 0x000fea0003800000 */
[----:B-1----:R-:W1:Y:S01]  /*0d00*/  LDC.64 R2, c[0x0][0x788] ;  /* 0x0001e200ff027b82 */ /* 0x002e620000000a00 */
[----:B------:R-:W-:Y:S01]  /*0d10*/  ULDC.64 UR6, c[0x0][0x208] ;  /* 0x0000820000067ab9 */ /* 0x000fe20000000a00 */
[----:B-1----:R-:W-:-:S06]  /*0d20*/  IMAD.WIDE R2, R236, 0x4, R2 ;  /* 0x00000004ec027825 */ /* 0x002fcc00078e0202 */
[----:B------:R-:W2:Y:S02]  /*0d30*/  LDG.E R2, desc[UR6][R2.64] ;  /* 0x0000000602027981 */ /* 0x000ea4000c1e1900 */
[----:B--2---:R-:W-:Y:S01]  /*0d40*/  R2UR UR5, R2 ;  /* 0x00000000020572ca */ /* 0x004fe200000e0000 */
[----:B------:R-:W-:-:S14]  /*0d50*/  BRA `(.L_x_881) ;  /* 0x0000000000307947 */ /* 0x000fdc0003800000 */
.L_x_880:
[----:B------:R-:W-:Y:S02]  /*0d60*/  ULDC.64 UR6, c[0x0][0x778] ;  /* 0x0001de0000067ab9 */ /* 0x000fe40000000a00 */
[----:B------:R-:W-:-:S04]  /*0d70*/  ISETP.NE.U32.AND P0, PT, RZ, UR6, PT ;  /* 0x00000006ff007c0c */ /* 0x000fc8000bf05070 */
[----:B------:R-:W-:-:S13]  /*0d80*/  ISETP.NE.AND.EX P0, PT, RZ, UR7, PT, P0 ;  /* 0x00000007ff007c0c */ /* 0x000fda000bf05300 */
[----:B------:R-:W-:Y:S05]  /*0d90*/  @!P0 BRA `(.L_x_881) ;  /* 0x0000000000208947 */ /* 0x000fea0003800000 */
[----:B-1----:R-:W1:Y:S01]  /*0da0*/  LDC.64 R2, c[0x0][0x778] ;  /* 0x0001de00ff027b82 */ /* 0x002e620000000a00 */
[----:B------:R-:W-:Y:S01]  /*0db0*/  ULDC.64 UR6, c[0x0][0x208] ;  /* 0x0000820000067ab9 */ /* 0x000fe20000000a00 */
[----:B-1----:R-:W-:-:S05]  /*0dc0*/  IMAD.WIDE R2, R236, 0x4, R2 ;  /* 0x00000004ec027825 */ /* 0x002fca00078e0202 */
[----:B------:R-:W2:Y:S04]  /*0dd0*/  LDG.E R5, desc[UR6][R2.64] ;  /* 0x0000000602057981 */ /* 0x000ea8000c1e1900 */
[----:B------:R-:W3:Y:S01]  /*0de0*/  LDG.E R4, desc[UR6][R2.64+0x4] ;  /* 0x0000040602047981 */ /* 0x000ee2000c1e1900 */
[----:B--2---:R-:W-:Y:S02]  /*0df0*/  R2UR UR5, R5 ;  /* 0x00000000050572ca */ /* 0x004fe400000e0000 */
[----:B---3--:R-:W-:-:S13]  /*0e00*/  R2UR UR6, R4 ;  /* 0x00000000040672ca */ /* 0x008fda00000e0000 */
[----:B------:R-:W-:-:S12]  /*0e10*/  UIADD3 UR5, -UR5, UR6, URZ ;  /* 0x0000000605057290 */ /* 0x000fd8000fffe13f */
.L_x_881:
[----:B------:R-:W-:Y:S01]  /*0e20*/  R2UR UR9, R8 ;  /* 0x00000000080972ca */ /* 0x000fe200000e0000 */
[----:B------:R-:W-:Y:S01]  /*0e30*/  UIADD3 UR7, -UR5, UR4, URZ ;  /* 0x0000000405077290 */ /* 0x000fe2000fffe13f */
[----:B------:R-:W-:Y:S01]  /*0e40*/  PLOP3.LUT P0, PT, PT, PT, PT, 0x80, 0x0 ;  /* 0x000000000000781c */ /* 0x000fe20003f0f070 */
[----:B------:R-:W-:Y:S01]  /*0e50*/  ULDC UR8, c[0x0][0x74c] ;  /* 0x0001d30000087ab9 */ /* 0x000fe20000000800 */
[----:B------:R-:W-:Y:S01]  /*0e60*/  UIADD3 UR6, UR4, 0x3f, URZ ;  /* 0x0000003f04067890 */ /* 0x000fe2000fffe03f */
        /* <DEDUP_REMOVED lines=8> */
[----:B------:R-:W-:Y:S01]  /*0ef0*/  UIMAD UR7, UR9, 0x50, UR7 ;  /* 0x00000050090778a4 */ /* 0x000fe2000f8e0207 */
[----:B------:R-:W-:Y:S02]  /*0f00*/  CS2R R126, SRZ ;  /* 0x00000000007e7805 */ /* 0x000fe4000001ff00 */
[----:B------:R-:W-:-:S02]  /*0f10*/  CS2R R124, SRZ ;  /* 0x00000000007c7805 */ /* 0x000fc4000001ff00 */
[----:B------:R-:W-:Y:S01]  /*0f20*/  CS2R R122, SRZ ;  /* 0x00000000007a7805 */ /* 0x000fe2000001ff00 */
[----:B------:R-:W-:Y:S01]  /*0f30*/  UIADD3 UR7, UR7, -UR8, URZ ;  /* 0x8000000807077290 */ /* 0x000fe2000fffe03f */
[----:B------:R-:W-:Y:S02]  /*0f40*/  CS2R R120, SRZ ;  /* 0x0000000000787805 */ /* 0x000fe4000001ff00 */
[----:B------:R-:W-:Y:S02]  /*0f50*/  CS2R R86, SRZ ;  /* 0x0000000000567805 */ /* 0x000fe4000001ff00 */
[----:B------:R-:W-:Y:S01]  /*0f60*/  CS2R R84, SRZ ;  /* 0x0000000000547805 */ /* 0x000fe2000001ff00 */
[----:B------:R-:W-:Y:S01]  /*0f70*/  USHF.R.S32.HI UR8, URZ, 0x1f, UR7 ;  /* 0x0000001f3f087899 */ /* 0x000fe20008011407 */
[----:B------:R-:W-:Y:S02]  /*0f80*/  CS2R R82, SRZ ;  /* 0x0000000000527805 */ /* 0x000fe4000001ff00 */
[----:B------:R-:W-:-:S02]  /*0f90*/  CS2R R80, SRZ ;  /* 0x0000000000507805 */ /* 0x000fc4000001ff00 */
[----:B------:R-:W-:Y:S01]  /*0fa0*/  CS2R R118, SRZ ;  /* 0x0000000000767805 */ /* 0x000fe2000001ff00 */
[----:B------:R-:W-:Y:S01]  /*0fb0*/  ULEA.HI UR8, UR8, UR7, URZ, 0x6 ;  /* 0x0000000708087291 */ /* 0x000fe2000f8f303f */
[----:B------:R-:W-:Y:S01]  /*0fc0*/  CS2R R116, SRZ ;  /* 0x0000000000747805 */ /* 0x000fe2000001ff00 */
[----:B------:R-:W-:Y:S01]  /*0fd0*/  USHF.R.S32.HI UR7, URZ, 0x1f, UR6 ;  /* 0x0000001f3f077899 */ /* 0x000fe20008011406 */
[----:B------:R-:W-:Y:S01]  /*0fe0*/  CS2R R114, SRZ ;  /* 0x0000000000727805 */ /* 0x000fe2000001ff00 */
[----:B------:R-:W-:Y:S01]  /*0ff0*/  USHF.R.S32.HI UR8, URZ, 0x6, UR8 ;  /* 0x000000063f087899 */ /* 0x000fe20008011408 */
[----:B------:R-:W-:Y:S01]  /*1000*/  CS2R R112, SRZ ;  /* 0x0000000000707805 */ /* 0x000fe2000001ff00 */
[----:B------:R-:W-:Y:S01]  /*1010*/  ULEA.HI UR7, UR7, UR6, URZ, 0x6 ;  /* 0x0000000607077291 */ /* 0x000fe2000f8f303f */
[----:B------:R-:W-:Y:S01]  /*1020*/  CS2R R78, SRZ ;  /* 0x00000000004e7805 */ /* 0x000fe2000001ff00 */
[----:B------:R-:W-:Y:S01]  /*1030*/  UISETP.LT.AND UP0, UPT, URZ, UR8, UPT ;  /* 0x000000083f00728c */ /* 0x000fe2000bf01270 */
[----:B------:R-:W-:Y:S01]  /*1040*/  CS2R R76, SRZ ;  /* 0x00000000004c7805 */ /* 0x000fe2000001ff00 */
[----:B------:R-:W-:Y:S01]  /*1050*/  USHF.R.S32.HI UR61, URZ, 0x6, UR7 ;  /* 0x000000063f3d7899 */ /* 0x000fe20008011407 */
[----:B------:R-:W-:Y:S01]  /*1060*/  CS2R R74, SRZ ;  /* 0x00000000004a7805 */ /* 0x000fe2000001ff00 */
[----:B------:R-:W-:Y:S01]  /*1070*/  USEL UR60, URZ, UR8, !UP0 ;  /* 0x000000083f3c7287 */ /* 0x000fe2000c000000 */
[----:B------:R-:W-:-:S02]  /*1080*/  CS2R R72, SRZ ;  /* 0x0000000000487805 */ /* 0x000fc4000001ff00 */
[----:B------:R-:W-:Y:S02]  /*1090*/  CS2R R110, SRZ ;  /* 0x00000000006e7805 */ /* 0x000fe4000001ff00 */
[----:B------:R-:W-:Y:S01]  /*10a0*/  CS2R R108, SRZ ;  /* 0x00000000006c7805 */ /* 0x000fe2000001ff00 */
[----:B------:R-:W-:Y:S01]  /*10b0*/  UISETP.GT.AND UP0, UPT, UR61, UR60, UPT ;  /* 0x0000003c3d00728c */ /* 0x000fe2000bf04270 */
[----:B------:R-:W-:Y:S02]  /*10c0*/  CS2R R106, SRZ ;  /* 0x00000000006a7805 */ /* 0x000fe4000001ff00 */
[----:B------:R-:W-:Y:S02]  /*10d0*/  CS2R R104, SRZ ;  /* 0x0000000000687805 */ /* 0x000fe4000001ff00 */
[----:B------:R-:W-:Y:S02]  /*10e0*/  CS2R R70, SRZ ;  /* 0x0000000000467805 */ /* 0x000fe4000001ff00 */
[----:B------:R-:W-:-:S02]  /*10f0*/  CS2R R68, SRZ ;  /* 0x0000000000447805 */ /* 0x000fc4000001ff00 */
[----:B------:R-:W-:Y:S02]  /*1100*/  CS2R R66, SRZ ;  /* 0x0000000000427805 */ /* 0x000fe4000001ff00 */
[----:B------:R-:W-:Y:S02]  /*1110*/  PLOP3.LUT P2, PT, PT, PT, UP0, 0x80, 0x0 ;  /* 0x000000000000781c */ /* 0x000fe40003f4f008 */
        /* <DEDUP_REMOVED lines=49> */
[----:B------:R-:W-:Y:S06]  /*1430*/  @!P2 BRA `(.L_x_882) ;  /* 0x0000007c007ca947 */ /* 0x000fec0003800000 */
[----:B------:R-:W2:Y:S01]  /*1440*/  S2R R4, SR_CgaCtaId ;  /* 0x0000000000047919 */ /* 0x000ea20000008800 */
[----:B------:R-:W-:Y:S01]  /*1450*/  VIADD R21, R21, 0xffffff80 ;  /* 0xffffff8015157836 */ /* 0x000fe20000000000 */
[----:B------:R-:W-:Y:S02]  /*1460*/  MOV R225, 0x400 ;  /* 0x0000040000e17802 */ /* 0x000fe40000000f00 */
[----:B0-----:R-:W-:Y:S02]  /*1470*/  SHF.L.U32 R10, RZ, 0x1f, RZ ;  /* 0x0000001fff0a7819 */ /* 0x001fe400000006ff */
[----:B-1----:R-:W-:-:S04]  /*1480*/  SHF.R.S32.HI R2, RZ, 0x1f, R21 ;  /* 0x0000001fff027819 */ /* 0x002fc80000011415 */
[CC--:B------:R-:W-:Y:S02]  /*1490*/  LEA.HI R3, R2.reuse, R21.reuse, RZ, 0x7 ;  /* 0x0000001502037211 */ /* 0x0c0fe400078f38ff */
[CC--:B------:R-:W-:Y:S02]  /*14a0*/  LEA.HI R6, R2.reuse, R21.reuse, RZ, 0x5 ;  /* 0x0000001502067211 */ /* 0x0c0fe400078f28ff */
[----:B------:R-:W-:Y:S02]  /*14b0*/  LEA.HI R7, R2, R21, RZ, 0x4 ;  /* 0x0000001502077211 */ /* 0x000fe400078f20ff */
[----:B------:R-:W-:Y:S02]  /*14c0*/  LOP3.LUT R2, R3, 0xffffff80, RZ, 0xc0, !PT ;  /* 0xffffff8003027812 */ /* 0x000fe400078ec0ff */
[----:B------:R-:W-:-:S03]  /*14d0*/  LOP3.LUT R8, R7, 0xffffff0, RZ, 0xc0, !PT ;  /* 0x0ffffff007087812 */ /* 0x000fc600078ec0ff */
[C---:B------:R-:W-:Y:S02]  /*14e0*/  IMAD.IADD R7, R21.reuse, 0x1, -R2 ;  /* 0x0000000115077824 */ /* 0x040fe400078e0a02 */
[----:B------:R-:W-:Y:S01]  /*14f0*/  IMAD.IADD R21, R21, 0x1, -R8 ;  /* 0x0000000115157824 */ /* 0x000fe200078e0a08 */
[----:B--2---:R-:W-:Y:S02]  /*1500*/  LEA R225, R4, R225, 0x18 ;  /* 0x000000e104e17211 */ /* 0x004fe400078ec0ff */
[----:B------:R-:W-:Y:S02]  /*1510*/  SHF.R.S32.HI R4, RZ, 0x7, R3 ;  /* 0x00000007ff047819 */ /* 0x000fe40000011403 */
[----:B------:R-:W0:Y:S01]  /*1520*/  SYNCS.PHASECHK.TRANS64.TRYWAIT P0, [R225+URZ+0x31600], R10 ;  /* 0x0316000ae10075a7 */ /* 0x000e22000800017f */
[--C-:B------:R-:W-:Y:S02]  /*1530*/  SHF.R.S32.HI R3, RZ, 0x5, R6.reuse ;  /* 0x00000005ff037819 */ /* 0x100fe40000011406 */
[----:B------:R-:W1:Y:S01]  /*1540*/  SHFL.IDX PT, R5, R4, RZ, 0x1f ;  /* 0x00001fff04057589 */ /* 0x000e6200000e0000 */
[----:B------:R-:W-:Y:S01]  /*1550*/  SHF.R.S32.HI R6, RZ, 0x1f, R6 ;  /* 0x0000001fff067819 */ /* 0x000fe20000011406 */
[C---:B------:R-:W-:Y:S01]  /*1560*/  IMAD R21, R4.reuse, 0x40, R21 ;  /* 0x0000004004157824 */ /* 0x040fe200078e0215 */
[----:B------:R-:W-:-:S02]  /*1570*/  LEA.HI R9, R4, R4, RZ, 0x1 ;  /* 0x0000000404097211 */ /* 0x000fc400078f08ff */
[----:B------:R-:W-:Y:S02]  /*1580*/  LEA.HI R6, R6, R3, RZ, 0x2 ;  /* 0x0000000306067211 */ /* 0x000fe400078f10ff */
[----:B------:R-:W-:Y:S02]  /*1590*/  LOP3.LUT R9, R9, 0x1ffffffe, RZ, 0xc0, !PT ;  /* 0x1ffffffe09097812 */ /* 0x000fe400078ec0ff */
[----:B------:R-:W-:-:S03]  /*15a0*/  LOP3.LUT R6, R6, 0xfffffc, RZ, 0xc0, !PT ;  /* 0x00fffffc06067812 */ /* 0x000fc600078ec0ff */
[C---:B------:R-:W-:Y:S02]  /*15b0*/  IMAD.IADD R11, R4.reuse, 0x1, -R9 ;  /* 0x00000001040b7824 */ /* 0x040fe400078e0a09 */
[----:B------:R-:W-:Y:S02]  /*15c0*/  IMAD R9, R4, 0x800, R7 ;  /* 0x0000080004097824 */ /* 0x000fe400078e0207 */
[----:B------:R-:W-:Y:S02]  /*15d0*/  IMAD.IADD R6, R3, 0x1, -R6 ;  /* 0x0000000103067824 */ /* 0x000fe400078e0a06 */
[----:B------:R-:W-:Y:S01]  /*15e0*/  IMAD.SHL.U32 R9, R9, 0x4, RZ ;  /* 0x0000000409097824 */ /* 0x000fe200078e00ff */
[----:B-1----:R-:W-:-:S04]  /*15f0*/  LEA.HI R2, R5, R5, RZ, 0x1 ;  /* 0x0000000505027211 */ /* 0x002fc800078f08ff */
[----:B------:R-:W-:-:S05]  /*1600*/  LOP3.LUT R2, R2, 0xfffffffe, RZ, 0xc0, !PT ;  /* 0xfffffffe02027812 */ /* 0x000fca00078ec0ff */
[----:B------:R-:W-:Y:S01]  /*1610*/  IMAD.IADD R3, R5, 0x1, -R2 ;  /* 0x0000000105037824 */ /* 0x000fe200078e0a02 */
[----:B------:R-:W-:Y:S01]  /*1620*/  SHF.R.S32.HI R2, RZ, 0x1f, R7 ;  /* 0x0000001fff027819 */ /* 0x000fe20000011407 */
[----:B0-----:R-:W-:Y:S06]  /*1630*/  @P0 BRA `(.L_x_883) ;  /* 0x0000000000080947 */ /* 0x001fec0003800000 */
[----:B------:R-:W0:Y:S02]  /*1640*/  SYNCS.PHASECHK.TRANS64.TRYWAIT P0, [R225+URZ+0x31600], R10 ;  /* 0x0316000ae10075a7 */ /* 0x000e24000800017f */
[----:B0-----:R-:W-:Y:S05]  /*1650*/  @!P0 BRA `(.L_x_884) ;  /* 0x000000e4001c8947 */ /* 0x001fea0003800000 */
.L_x_883:
[----:B------:R-:W2:Y:S04]  /*1660*/  LDL R4, [R1+0x14] ;  /* 0x0000140001047983 */ /* 0x000ea80000100800 */
[----:B------:R-:W3:Y:S04]  /*1670*/  LDL R14, [R1+0x10] ;  /* 0x00001000010e7983 */ /* 0x000ee80000100800 */
[----:B------:R-:W4:Y:S04]  /*1680*/  LDL R12, [R1+0x8] ;  /* 0x00000800010c7983 */ /* 0x000f280000100800 */
[----:B0-----:R-:W5:Y:S01]  /*1690*/  LDL R10, [R1+0xc] ;  /* 0x00000c00010a7983 */ /* 0x001f620000100800 */
[----:B------:R-:W-:Y:S01]  /*16a0*/  LEA.HI R5, R2, R7, RZ, 0x2 ;  /* 0x0000000702057211 */ /* 0x000fe200078f10ff */
[----:B------:R-:W-:Y:S01]  /*16b0*/  IMAD R21, R6, 0x10, R21 ;  /* 0x0000001006157824 */ /* 0x000fe200078e0215 */
[----:B------:R-:W-:Y:S01]  /*16c0*/  SHF.R.S32.HI R13, RZ, 0x1f, R9 ;  /* 0x0000001fff0d7819 */ /* 0x000fe20000011409 */
[----:B------:R-:W-:Y:S01]  /*16d0*/  ULDC.64 UR6, c[0x0][0x2d8] ;  /* 0x0000b60000067ab9 */ /* 0x000fe20000000a00 */
[----:B------:R-:W-:-:S02]  /*16e0*/  LOP3.LUT R8, R5, 0x7ffffffc, RZ, 0xc0, !PT ;  /* 0x7ffffffc05087812 */ /* 0x000fc400078ec0ff */
[----:B------:R-:W-:Y:S02]  /*16f0*/  SHF.R.S32.HI R6, RZ, 0x2, R5 ;  /* 0x00000002ff067819 */ /* 0x000fe40000011405 */
[----:B------:R-:W-:Y:S01]  /*1700*/  LEA.HI R2, R2, R7, RZ, 0x5 ;  /* 0x0000000702027211 */ /* 0x000fe200078f28ff */
[----:B------:R-:W-:Y:S01]  /*1710*/  IMAD.IADD R8, R7, 0x1, -R8 ;  /* 0x0000000107087824 */ /* 0x000fe200078e0a08 */
[----:B------:R-:W-:-:S03]  /*1720*/  SEL R233, R236, RZ, !P1 ;  /* 0x000000ffece97207 */ /* 0x000fc60004800000 */
[----:B------:R-:W-:Y:S01]  /*1730*/  IMAD R8, R11, 0x4, R8 ;  /* 0x000000040b087824 */ /* 0x000fe200078e0208 */
[----:B------:R-:W-:-:S03]  /*1740*/  SHF.R.S32.HI R2, RZ, 0x5, R2 ;  /* 0x00000005ff027819 */ /* 0x000fc60000011402 */
[----:B------:R-:W-:Y:S01]  /*1750*/  IMAD.SHL.U32 R229, R8, 0x2, RZ ;  /* 0x0000000208e57824 */ /* 0x000fe200078e00ff */
[----:B------:R-:W-:Y:S01]  /*1760*/  CS2R R134, SRZ ;  /* 0x0000000000867805 */ /* 0x000fe2000001ff00 */
[----:B------:R-:W-:Y:S01]  /*1770*/  IMAD.MOV.U32 R228, RZ, RZ, RZ ;  /* 0x000000ffffe47224 */ /* 0x000fe200078e00ff */
[----:B------:R-:W-:Y:S01]  /*1780*/  CS2R R132, SRZ ;  /* 0x0000000000847805 */ /* 0x000fe2000001ff00 */
[----:B------:R-:W-:Y:S01]  /*1790*/  IMAD.MOV.U32 R226, RZ, RZ, RZ ;  /* 0x000000ffffe27224 */ /* 0x000fe200078e00ff */
        /* <DEDUP_REMOVED lines=78> */
[----:B--2---:R-:W-:Y:S02]  /*1c80*/  R2UR UR8, R4 ;  /* 0x00000000040872ca */ /* 0x004fe400000e0000 */
[----:B------:R-:W-:Y:S02]  /*1c90*/  IADD3 R4, P0, R9, R0, RZ ;  /* 0x0000000009047210 */ /* 0x000fe40007f1e0ff */
[----:B------:R-:W-:Y:S02]  /*1ca0*/  SHF.R.S32.HI R9, RZ, 0x1f, R5 ;  /* 0x0000001fff097819 */ /* 0x000fe40000011405 */
[----:B------:R-:W-:-:S02]  /*1cb0*/  LEA.HI.X.SX32 R5, R0, R13, 0x1, P0 ;  /* 0x0000000d00057211 */ /* 0x000fc400000f0eff */
[----:B------:R-:W-:Y:S01]  /*1cc0*/  SHF.R.S32.HI R0, RZ, 0x1f, R236 ;  /* 0x0000001fff007819 */ /* 0x000fe200000114ec */
[----:B---3--:R-:W-:-:S03]  /*1cd0*/  IMAD R7, R14, UR6, RZ ;  /* 0x000000060e077c24 */ /* 0x008fc6000f8e02ff */
[----:B------:R-:W-:Y:S01]  /*1ce0*/  SEL R0, R0, RZ, !P1 ;  /* 0x000000ff00007207 */ /* 0x000fe20004800000 */
[----:B----4-:R-:W-:-:S04]  /*1cf0*/  IMAD.WIDE.U32 R4, R12, UR6, R4 ;  /* 0x000000060c047c25 */ /* 0x010fc8000f8e0004 */
[----:B------:R-:W-:Y:S01]  /*1d00*/  IMAD R7, R12, UR7, R7 ;  /* 0x000000070c077c24 */ /* 0x000fe2000f8e0207 */
[----:B------:R-:W-:Y:S02]  /*1d10*/  ULDC.64 UR6, c[0x0][0x2e0] ;  /* 0x0000b80000067ab9 */ /* 0x000fe40000000a00 */
[----:B------:R-:W-:Y:S02]  /*1d20*/  IMAD R0, R0, UR6, RZ ;  /* 0x0000000600007c24 */ /* 0x000fe4000f8e02ff */
[----:B------:R-:W-:Y:S02]  /*1d30*/  IMAD.IADD R5, R5, 0x1, R7 ;  /* 0x0000000105057824 */ /* 0x000fe400078e0207 */
[C---:B------:R-:W-:Y:S01]  /*1d40*/  IMAD R7, R233.reuse, UR7, R0 ;  /* 0x00000007e9077c24 */ /* 0x040fe2000f8e0200 */
[----:B------:R-:W-:Y:S01]  /*1d50*/  ULOP3.LUT UR7, UR8, 0x1, URZ, 0xfc, !UPT ;  /* 0x0000000108077892 */ /* 0x000fe2000f8efc3f */
[----:B------:R-:W-:Y:S01]  /*1d60*/  IMAD.WIDE.U32 R232, R233, UR6, R4 ;  /* 0x00000006e9e87c25 */ /* 0x000fe2000f8e0004 */
[----:B-----5:R-:W-:-:S03]  /*1d70*/  R2UR UR6, R10 ;  /* 0x000000000a0672ca */ /* 0x020fc600000e0000 */
[----:B------:R-:W-:Y:S02]  /*1d80*/  IMAD.IADD R4, R233, 0x1, R7 ;  /* 0x00000001e9047824 */ /* 0x000fe400078e0207 */
[----:B------:R-:W-:-:S05]  /*1d90*/  IMAD.U32 R0, RZ, RZ, UR7 ;  /* 0x00000007ff007e24 */ /* 0x000fca000f8e00ff */
[----:B------:R0:W-:Y:S04]  /*1da0*/  STL [R1+0x4], R0 ;  /* 0x0000040001007387 */ /* 0x0001e80000100800 */
[----:B------:R1:W-:Y:S01]  /*1db0*/  STL [R1], R4 ;  /* 0x0000000401007387 */ /* 0x0003e20000100800 */
[----:B------:R-:W-:Y:S01]  /*1dc0*/  LEA.HI R9, R9, R6, RZ, 0x3 ;  /* 0x0000000609097211 */ /* 0x000fe200078f18ff */
[----:B------:R-:W-:-:S03]  /*1dd0*/  UIMAD UR5, UR6, -0x50, UR5 ;  /* 0xffffffb0060578a4 */ /* 0x000fc6000f8e0205 */
[----:B------:R-:W-:Y:S01]  /*1de0*/  LOP3.LUT R9, R9, 0xfffffff8, RZ, 0xc0, !PT ;  /* 0xfffffff809097812 */ /* 0x000fe200078ec0ff */
[----:B------:R-:W-:Y:S01]  /*1df0*/  UIADD3 UR4, -UR4, 0x1, UR5 ;  /* 0x0000000104047890 */ /* 0x000fe2000fffe105 */
[----:B0-----:R-:W-:-:S03]  /*1e00*/  IMAD.SHL.U32 R0, R21, 0x8, RZ ;  /* 0x0000000815007824 */ /* 0x001fc600078e00ff */
[----:B------:R-:W-:Y:S01]  /*1e10*/  IMAD.IADD R9, R6, 0x1, -R9 ;  /* 0x0000000106097824 */ /* 0x000fe200078e0a09 */
[C---:B------:R-:W-:Y:S01]  /*1e20*/  IADD3 R230, -R229.reuse, UR5, RZ ;  /* 0x00000005e5e67c10 */ /* 0x040fe2000fffe1ff */
[----:B------:R-:W-:Y:S01]  /*1e30*/  IMAD R0, R0, 0x2, R225 ;  /* 0x0000000200007824 */ /* 0x000fe200078e02e1 */
[----:B------:R-:W-:Y:S01]  /*1e40*/  IADD3 R229, -R229, UR4, RZ ;  /* 0x00000004e5e57c10 */ /* 0x000fe2000fffe1ff */
[----:B------:R-:W-:Y:S02]  /*1e50*/  IMAD R227, R2, 0x10, R9 ;  /* 0x0000001002e37824 */ /* 0x000fe400078e0209 */
[----:B-1----:R-:W-:-:S07]  /*1e60*/  IMAD.MOV.U32 R2, RZ, RZ, RZ ;  /* 0x000000ffff027224 */ /* 0x002fce00078e00ff */
.L_x_895:
[----:B------:R-:W2:Y:S02]  /*1e70*/  LDL R4, [R1+0x4] ;  /* 0x0000040001047983 */ /* 0x000ea40000100800 */
[----:B--2---:R-:W-:-:S13]  /*1e80*/  R2UR UR4, R4 ;  /* 0x00000000040472ca */ /* 0x004fda00000e0000 */
[----:B------:R-:W-:-:S06]  /*1e90*/  UISETP.NE.AND UP0, UPT, UR4, 0x3, UPT ;  /* 0x000000030400788c */ /* 0x000fcc000bf05270 */
[----:B------:R-:W-:-:S13]  /*1ea0*/  PLOP3.LUT P0, PT, PT, PT, UP0, 0x80, 0x0 ;  /* 0x000000000000781c */ /* 0x000fda0003f0f008 */
[----:B------:R-:W-:Y:S05]  /*1eb0*/  @!P0 BRA `(.L_x_885) ;  /* 0x0000000000048947 */ /* 0x000fea0003800000 */
[----:B------:R-:W-:Y:S01]  /*1ec0*/  BPT.TRAP 0x1 ;  /* 0x000000040000795c */ /* 0x000fe20000300000 */
.L_x_885:
[----:B------:R-:W-:Y:S01]  /*1ed0*/  IMAD R224, R2, 0x8, R225 ;  /* 0x0000000802e07824 */ /* 0x000fe200078e02e1 */
[----:B------:R-:W-:-:S04]  /*1ee0*/  SHF.L.U32 R7, R228, 0x1f, RZ ;  /* 0x0000001fe4077819 */ /* 0x000fc800000006ff */
[----:B------:R0:W1:Y:S01]  /*1ef0*/  SYNCS.PHASECHK.TRANS64.TRYWAIT P1, [R224+URZ+0x31610], R7 ;  /* 0x03161007e00075a7 */ /* 0x000062000802017f */
[----:B------:R-:W-:Y:S05]  /*1f00*/  @!P0 BRA `(.L_x_886) ;  /* 0x0000000000048947 */ /* 0x000fea0003800000 */
[----:B------:R-:W-:Y:S01]  /*1f10*/  BPT.TRAP 0x1 ;  /* 0x000000040000795c */ /* 0x000fe20000300000 */
.L_x_886:
        /* <DEDUP_REMOVED lines=11> */
.L_x_887:
        /* <DEDUP_REMOVED lines=436> */
[----:B0-----:R-:W-:Y:S05]  /*3b10*/  @!P0 BRA `(.L_x_889) ;  /* 0x0000000000048947 */ /* 0x001fea0003800000 */
[----:B------:R-:W-:Y:S01]  /*3b20*/  BPT.TRAP 0x1 ;  /* 0x000000040000795c */ /* 0x000fe20000300000 */
.L_x_889:
[----:B------:R-:W-:-:S04]  /*3b30*/  SHF.L.U32 R10, R226, 0x1f, RZ ;  /* 0x0000001fe20a7819 */ /* 0x000fc800000006ff */
[----:B------:R0:W3:Y:S01]  /*3b40*/  SYNCS.PHASECHK.TRANS64.TRYWAIT P1, [R225+URZ+0x31630], R10 ;  /* 0x0316300ae10075a7 */ /* 0x0000e2000802017f */
[----:B------:R-:W-:Y:S05]  /*3b50*/  @!P0 BRA `(.L_x_890) ;  /* 0x0000000000048947 */ /* 0x000fea0003800000 */
[----:B------:R-:W-:Y:S01]  /*3b60*/  BPT.TRAP 0x1 ;  /* 0x000000040000795c */ /* 0x000fe20000300000 */
.L_x_890:
        /* <DEDUP_REMOVED lines=11> */
.L_x_891:
        /* <DEDUP_REMOVED lines=14> */
[----:B------:R-:W-:-:S02]  /*3d00*/  VIADD R10, R7, 0x82 ;  /* 0x00000082070a7836 */ /* 0x000fc40000000000 */
        /* <DEDUP_REMOVED lines=10> */
[----:B------:R-:W-:Y:S01]  /*3db0*/  UMOV UR7, 0x40000000 ;  /* 0x4000000000077882 */ /* 0x000fe20000000000 */
[----:B------:R-:W-:Y:S01]  /*3dc0*/  IMAD R234, R227, 0x4, R225 ;  /* 0x00000004e3ea7824 */ /* 0x000fe200078e02e1 */
        /* <DEDUP_REMOVED lines=9> */
[----:B------:R-:W-:-:S02]  /*3e60*/  VIADD R10, R7, 0x84 ;  /* 0x00000084070a7836 */ /* 0x000fc40000000000 */
        /* <DEDUP_REMOVED lines=402> */
[----:B------:R-:W-:Y:S02]  /*5790*/  IMAD.U32 R24, RZ, RZ, UR60 ;  /* 0x0000003cff187e24 */ /* 0x000fe4000f8e00ff */
[----:B------:R-:W-:Y:S01]  /*57a0*/  FMUL.FTZ R15, R32, UR8 ;  /* 0x00000008200f7c20 */ /* 0x000fe20008410000 */
[----:B------:R-:W0:Y:S01]  /*57b0*/  MUFU.TANH R7, R7 ;  /* 0x0000000700077308 */ /* 0x000e220000002400 */
[----:B------:R-:W-:Y:S01]  /*57c0*/  FMUL.FTZ R16, R33, UR8 ;  /* 0x0000000821107c20 */ /* 0x000fe20008410000 */
[----:B------:R-:W-:Y:S02]  /*57d0*/  IMAD R24, R24, 0x40, R227 ;  /* 0x0000004018187824 */ /* 0x000fe400078e02e3 */
[----:B------:R-:W-:Y:S01]  /*57e0*/  FMUL.FTZ R19, R36, UR8 ;  /* 0x0000000824137c20 */ /* 0x000fe20008410000 */
[----:B------:R-:W-:Y:S01]  /*57f0*/  FMUL.FTZ R20, R37, UR8 ;  /* 0x0000000825147c20 */ /* 0x000fe20008410000 */
[----:B------:R-:W-:Y:S01]  /*5800*/  FMUL.FTZ R10, R27, UR8 ;  /* 0x000000081b0a7c20 */ /* 0x000fe20008410000 */
[----:B------:R-:W-:Y:S01]  /*5810*/  FMUL.FTZ R18, R35, UR8 ;  /* 0x0000000823127c20 */ /* 0x000fe20008410000 */
[----:B------:R-:W-:Y:S01]  /*5820*/  VIADDMNMX R22, R24, R229, R230, PT ;  /* 0x000000e518167246 */ /* 0x000fe200038001e6 */
[----:B------:R-:W3:Y:S01]  /*5830*/  MUFU.TANH R8, R8 ;  /* 0x0000000800087308 */ /* 0x000ee20000002400 */
[----:B------:R-:W-:Y:S01]  /*5840*/  FMUL.FTZ R9, R26, UR8 ;  /* 0x000000081a097c20 */ /* 0x000fe20008410000 */
[----:B------:R-:W-:Y:S01]  /*5850*/  FMUL.FTZ R13, R30, UR8 ;  /* 0x000000081e0d7c20 */ /* 0x000fe20008410000 */
[C---:B------:R-:W-:Y:S01]  /*5860*/  ISETP.GT.AND P6, PT, R22.reuse, RZ, PT ;  /* 0x000000ff1600720c */ /* 0x040fe20003fc4270 */
[----:B------:R-:W-:Y:S01]  /*5870*/  FMUL.FTZ R14, R31, UR8 ;  /* 0x000000081f0e7c20 */ /* 0x000fe20008410000 */
[----:B------:R-:W-:Y:S01]  /*5880*/  ISETP.GT.AND P1, PT, R22, 0x1, PT ;  /* 0x000000011600780c */ /* 0x000fe20003f24270 */
[----:B------:R-:W-:Y:S01]  /*5890*/  FMUL.FTZ R21, R40, UR8 ;  /* 0x0000000828157c20 */ /* 0x000fe20008410000 */
[C---:B------:R-:W-:Y:S01]  /*58a0*/  ISETP.GT.AND P2, PT, R22.reuse, 0x10, PT ;  /* 0x000000101600780c */ /* 0x040fe20003f44270 */
[----:B------:R-:W4:Y:S01]  /*58b0*/  MUFU.TANH R11, R11 ;  /* 0x0000000b000b7308 */ /* 0x000f220000002400 */
[----:B------:R-:W-:Y:S01]  /*58c0*/  ISETP.GT.AND P3, PT, R22, 0x11, PT ;  /* 0x000000111600780c */ /* 0x000fe20003f64270 */
[----:B------:R-:W-:Y:S01]  /*58d0*/  FMUL.FTZ R17, R34, UR8 ;  /* 0x0000000822117c20 */ /* 0x000fe20008410000 */
[C---:B0-----:R-:W-:Y:S01]  /*58e0*/  FSEL R235, R7.reuse, -INF , P6 ;  /* 0xff80000007eb7808 */ /* 0x041fe20003000000 */
[----:B------:R-:W-:Y:S01]  /*58f0*/  FMUL.FTZ R25, R42, UR8 ;  /* 0x000000082a197c20 */ /* 0x000fe20008410000 */
[C---:B------:R-:W-:Y:S01]  /*5900*/  ISETP.GT.AND P4, PT, R22.reuse, 0x20, PT ;  /* 0x000000201600780c */ /* 0x040fe20003f84270 */
[----:B------:R-:W-:Y:S01]  /*5910*/  FFMA.FTZ R7, -R7, R7, 1 ;  /* 0x3f80000007077423 */ /* 0x000fe20000010107 */
[----:B------:R-:W-:Y:S01]  /*5920*/  ISETP.GT.AND P5, PT, R22, 0x21, PT ;  /* 0x000000211600780c */ /* 0x000fe20003fa4270 */
[----:B------:R-:W0:Y:S01]  /*5930*/  MUFU.TANH R12, R12 ;  /* 0x0000000c000c7308 */ /* 0x000e220000002400 */
[----:B---3--:R-:W-:Y:S01]  /*5940*/  FSEL R37, R8, -INF , P1 ;  /* 0xff80000008257808 */ /* 0x008fe20000800000 */
[----:B-1----:R-:W-:Y:S01]  /*5950*/  FFMA.FTZ R235, R235, UR4, -R6 ;  /* 0x00000004ebeb7c23 */ /* 0x002fe20008010806 */
[----:B------:R-:W-:Y:S01]  /*5960*/  ISETP.GT.AND P6, PT, R22, 0x30, PT ;  /* 0x000000301600780c */ /* 0x000fe20003fc4270 */
[----:B------:R-:W-:Y:S01]  /*5970*/  FFMA.FTZ R8, -R8, R8, 1 ;  /* 0x3f80000008087423 */ /* 0x000fe20000010108 */
[----:B------:R-:W-:-:S02]  /*5980*/  ISETP.GT.AND P1, PT, R22, 0x31, PT ;  /* 0x000000311600780c */ /* 0x000fc40003f24270 */
[----:B------:R-:W-:Y:S01]  /*5990*/  IADD3 R23, R229, 0x8, R24 ;  /* 0x00000008e5177810 */ /* 0x000fe20007ffe018 */
[----:B------:R-:W1:Y:S01]  /*59a0*/  MUFU.TANH R15, R15 ;  /* 0x0000000f000f7308 */ /* 0x000e620000002400 */
[----:B----4-:R-:W-:Y:S01]  /*59b0*/  FSEL R35, R11, -INF , P2 ;  /* 0xff8000000b237808 */ /* 0x010fe20001000000 */
[----:B------:R-:W-:Y:S01]  /*59c0*/  FMUL.FTZ R24, R39, UR8 ;  /* 0x0000000827187c20 */ /* 0x000fe20008410000 */
[----:B------:R-:W-:Y:S01]  /*59d0*/  ISETP.GT.AND P2, PT, R22, 0x40, PT ;  /* 0x000000401600780c */ /* 0x000fe20003f44270 */
[----:B------:R-:W-:Y:S01]  /*59e0*/  FFMA.FTZ R11, -R11, R11, 1 ;  /* 0x3f8000000b0b7423 */ /* 0x000fe2000001010b */
[----:B------:R-:W-:Y:S01]  /*59f0*/  VIMNMX R28, R230, R23, PT ;  /* 0x00000017e61c7248 */ /* 0x000fe20003fe0100 */
[----:B------:R-:W-:Y:S01]  /*5a00*/  FMUL.FTZ R23, R38, UR8 ;  /* 0x0000000826177c20 */ /* 0x000fe20008410000 */
[----:B------:R-:W-:Y:S01]  /*5a10*/  FFMA.FTZ R42, R35, UR4, -R6 ;  /* 0x00000004232a7c23 */ /* 0x000fe20008010806 */
[----:B------:R-:W3:Y:S01]  /*5a20*/  MUFU.TANH R16, R16 ;  /* 0x0000001000107308 */ /* 0x000ee20000002400 */
[----:B0-----:R-:W-:-:S02]  /*5a30*/  FSEL R27, R12, -INF , P3 ;  /* 0xff8000000c1b7808 */ /* 0x001fc40001800000 */
[----:B------:R-:W-:Y:S01]  /*5a40*/  ISETP.GT.AND P3, PT, R22, 0x41, PT ;  /* 0x000000411600780c */ /* 0x000fe20003f64270 */
[----:B------:R-:W-:Y:S02]  /*5a50*/  FMUL.FTZ R22, R41, UR8 ;  /* 0x0000000829167c20 */ /* 0x000fe40008410000 */
[----:B------:R-:W-:Y:S02]  /*5a60*/  FFMA.FTZ R41, R27, UR4, -R6 ;  /* 0x000000041b297c23 */ /* 0x000fe40008010806 */
[----:B------:R-:W0:Y:S01]  /*5a70*/  MUFU.TANH R19, R19 ;  /* 0x0000001300137308 */ /* 0x000e220000002400 */
[----:B-1----:R-:W-:Y:S02]  /*5a80*/  FSEL R39, R15, -INF , P4 ;  /* 0xff8000000f277808 */ /* 0x002fe40002000000 */
[----:B------:R-:W-:-:S03]  /*5a90*/  ISETP.GT.AND P4, PT, R28, RZ, PT ;  /* 0x000000ff1c00720c */ /* 0x000fc60003f84270 */
[----:B------:R-:W-:Y:S02]  /*5aa0*/  FFMA.FTZ R39, R39, UR4, -R6 ;  /* 0x0000000427277c23 */ /* 0x000fe40008010806 */
[----:B------:R-:W1:Y:S01]  /*5ab0*/  MUFU.TANH R20, R20 ;  /* 0x0000001400147308 */ /* 0x000e620000002400 */
[----:B---3--:R-:W-:Y:S02]  /*5ac0*/  FSEL R36, R16, -INF , P5 ;  /* 0xff80000010247808 */ /* 0x008fe40002800000 */
[----:B------:R-:W-:-:S03]  /*5ad0*/  ISETP.GT.AND P5, PT, R28, 0x1, PT ;  /* 0x000000011c00780c */ /* 0x000fc60003fa4270 */
[----:B------:R-:W-:Y:S02]  /*5ae0*/  FFMA.FTZ R36, R36, UR4, -R6 ;  /* 0x0000000424247c23 */ /* 0x000fe40008010806 */
[----:B------:R-:W3:Y:S01]  /*5af0*/  MUFU.TANH R9, R9 ;  /* 0x0000000900097308 */ /* 0x000ee20000002400 */
[----:B0-----:R-:W-:Y:S02]  /*5b00*/  FSEL R32, R19, -INF , P6 ;  /* 0xff80000013207808 */ /* 0x001fe40003000000 */
[----:B------:R-:W-:-:S03]  /*5b10*/  ISETP.GT.AND P6, PT, R28, 0x10, PT ;  /* 0x000000101c00780c */ /* 0x000fc60003fc4270 */
[----:B------:R-:W-:Y:S02]  /*5b20*/  FFMA.FTZ R27, R32, UR4, -R6 ;  /* 0x00000004201b7c23 */ /* 0x000fe40008010806 */
[----:B------:R-:W0:Y:S01]  /*5b30*/  MUFU.TANH R10, R10 ;  /* 0x0000000a000a7308 */ /* 0x000e220000002400 */
[----:B-1----:R-:W-:Y:S02]  /*5b40*/  FSEL R26, R20, -INF , P1 ;  /* 0xff800000141a7808 */ /* 0x002fe40000800000 */
[----:B------:R-:W-:-:S03]  /*5b50*/  ISETP.GT.AND P1, PT, R28, 0x11, PT ;  /* 0x000000111c00780c */ /* 0x000fc60003f24270 */
[----:B------:R-:W-:Y:S02]  /*5b60*/  FFMA.FTZ R26, R26, UR4, -R6 ;  /* 0x000000041a1a7c23 */ /* 0x000fe40008010806 */
[----:B------:R-:W1:Y:S01]  /*5b70*/  MUFU.TANH R13, R13 ;  /* 0x0000000d000d7308 */ /* 0x000e620000002400 */
[----:B---3--:R-:W-:Y:S02]  /*5b80*/  FSEL R30, R9, -INF , P4 ;  /* 0xff800000091e7808 */ /* 0x008fe40002000000 */
[----:B------:R-:W-:-:S05]  /*5b90*/  ISETP.GT.AND P4, PT, R28, 0x30, PT ;  /* 0x000000301c00780c */ /* 0x000fca0003f84270 */
[----:B------:R-:W3:Y:S01]  /*5ba0*/  MUFU.TANH R14, R14 ;  /* 0x0000000e000e7308 */ /* 0x000ee20000002400 */
[----:B0-----:R-:W-:Y:S02]  /*5bb0*/  FSEL R231, R10, -INF , P5 ;  /* 0xff8000000ae77808 */ /* 0x001fe40002800000 */
[----:B------:R-:W-:-:S03]  /*5bc0*/  ISETP.GT.AND P5, PT, R28, 0x31, PT ;  /* 0x000000311c00780c */ /* 0x000fc60003fa4270 */
[----:B--2---:R-:W-:Y:S02]  /*5bd0*/  FFMA.FTZ R231, R231, UR4, -R5 ;  /* 0x00000004e7e77c23 */ /* 0x004fe40008010805 */
[----:B------:R-:W0:Y:S01]  /*5be0*/  MUFU.TANH R21, R21 ;  /* 0x0000001500157308 */ /* 0x000e220000002400 */
[----:B-1----:R-:W-:Y:S02]  /*5bf0*/  FSEL R34, R13, -INF , P6 ;  /* 0xff8000000d227808 */ /* 0x002fe40003000000 */
[----:B------:R-:W-:-:S03]  /*5c00*/  ISETP.GT.AND P6, PT, R28, 0x40, PT ;  /* 0x000000401c00780c */ /* 0x000fc60003fc4270 */
[----:B------:R-:W-:Y:S02]  /*5c10*/  FFMA.FTZ R34, R34, UR4, -R5 ;  /* 0x0000000422227c23 */ /* 0x000fe40008010805 */
[----:B------:R-:W1:Y:S01]  /*5c20*/  MUFU.TANH R22, R22 ;  /* 0x0000001600167308 */ /* 0x000e620000002400 */
[----:B---3--:R-:W-:Y:S02]  /*5c30*/  FSEL R31, R14, -INF , P1 ;  /* 0xff8000000e1f7808 */ /* 0x008fe40000800000 */
[----:B------:R-:W-:-:S03]  /*5c40*/  ISETP.GT.AND P1, PT, R28, 0x41, PT ;  /* 0x000000411c00780c */ /* 0x000fc60003f24270 */
[----:B------:R-:W-:Y:S02]  /*5c50*/  FFMA.FTZ R31, R31, UR4, -R5 ;  /* 0x000000041f1f7c23 */ /* 0x000fe40008010805 */
[----:B------:R-:W2:Y:S01]  /*5c60*/  MUFU.TANH R17, R17 ;  /* 0x0000001100117308 */ /* 0x000ea20000002400 */
[----:B0-----:R-:W-:Y:S02]  /*5c70*/  FSEL R29, R21, -INF , P2 ;  /* 0xff800000151d7808 */ /* 0x001fe40001000000 */
[----:B------:R-:W-:-:S03]  /*5c80*/  ISETP.GT.AND P2, PT, R28, 0x20, PT ;  /* 0x000000201c00780c */ /* 0x000fc60003f44270 */
[--C-:B------:R-:W-:Y:S02]  /*5c90*/  FFMA.FTZ R29, R29, UR4, -R6.reuse ;  /* 0x000000041d1d7c23 */ /* 0x100fe40008010806 */
[----:B------:R-:W0:Y:S01]  /*5ca0*/  MUFU.TANH R18, R18 ;  /* 0x0000001200127308 */ /* 0x000e220000002400 */
[----:B-1----:R-:W-:Y:S02]  /*5cb0*/  FSEL R33, R22, -INF , P3 ;  /* 0xff80000016217808 */ /* 0x002fe40001800000 */
[----:B------:R-:W-:Y:S01]  /*5cc0*/  ISETP.GT.AND P3, PT, R28, 0x21, PT ;  /* 0x000000211c00780c */ /* 0x000fe20003f64270 */
[----:B------:R-:W-:Y:S01]  /*5cd0*/  FMUL.FTZ R28, R43, UR8 ;  /* 0x000000082b1c7c20 */ /* 0x000fe20008410000 */
[--C-:B------:R-:W-:Y:S01]  /*5ce0*/  FFMA.FTZ R43, R37, UR4, -R6.reuse ;  /* 0x00000004252b7c23 */ /* 0x100fe20008010806 */
[----:B------:R-:W-:Y:S01]  /*5cf0*/  FFMA.FTZ R33, R33, UR4, -R6 ;  /* 0x0000000421217c23 */ /* 0x000fe20008010806 */
[----:B------:R-:W-:Y:S01]  /*5d00*/  FFMA.FTZ R6, R30, UR4, -R5 ;  /* 0x000000041e067c23 */ /* 0x000fe20008010805 */
[----:B------:R-:W1:Y:S01]  /*5d10*/  MUFU.TANH R23, R23 ;  /* 0x0000001700177308 */ /* 0x000e620000002400 */
[----:B--2---:R-:W-:-:S05]  /*5d20*/  FSEL R38, R17, -INF , P2 ;  /* 0xff80000011267808 */ /* 0x004fca0001000000 */
[----:B------:R-:W-:Y:S02]  /*5d30*/  FFMA.FTZ R38, R38, UR4, -R5 ;  /* 0x0000000426267c23 */ /* 0x000fe40008010805 */
[----:B------:R-:W2:Y:S01]  /*5d40*/  MUFU.TANH R24, R24 ;  /* 0x0000001800187308 */ /* 0x000ea20000002400 */
[----:B0-----:R-:W-:-:S05]  /*5d50*/  FSEL R30, R18, -INF , P3 ;  /* 0xff800000121e7808 */ /* 0x001fca0001800000 */
[----:B------:R-:W-:Y:S02]  /*5d60*/  FFMA.FTZ R30, R30, UR4, -R5 ;  /* 0x000000041e1e7c23 */ /* 0x000fe40008010805 */
[----:B------:R-:W0:Y:S01]  /*5d70*/  MUFU.TANH R25, R25 ;  /* 0x0000001900197308 */ /* 0x000e220000002400 */
[----:B-1----:R-:W-:-:S05]  /*5d80*/  FSEL R32, R23, -INF , P4 ;  /* 0xff80000017207808 */ /* 0x002fca0002000000 */
[----:B------:R-:W-:Y:S02]  /*5d90*/  FFMA.FTZ R32, R32, UR4, -R5 ;  /* 0x0000000420207c23 */ /* 0x000fe40008010805 */
[----:B------:R-:W1:Y:S01]  /*5da0*/  MUFU.TANH R28, R28 ;  /* 0x0000001c001c7308 */ /* 0x000e620000002400 */
[----:B--2---:R-:W-:-:S05]  /*5db0*/  FSEL R37, R24, -INF , P5 ;  /* 0xff80000018257808 */ /* 0x004fca0002800000 */
[----:B------:R-:W-:Y:S02]  /*5dc0*/  FFMA.FTZ R37, R37, UR4, -R5 ;  /* 0x0000000425257c23 */ /* 0x000fe40008010805 */
[----:B------:R-:W-:Y:S01]  /*5dd0*/  MUFU.EX2 R235, R235 ;  /* 0x000000eb00eb7308 */ /* 0x000fe20000000800 */
[----:B0-----:R-:W-:-:S05]  /*5de0*/  FSEL R35, R25, -INF , P6 ;  /* 0xff80000019237808 */ /* 0x001fca0003000000 */
[----:B------:R-:W-:Y:S02]  /*5df0*/  FFMA.FTZ R35, R35, UR4, -R5 ;  /* 0x0000000423237c23 */ /* 0x000fe40008010805 */
[----:B------:R-:W0:Y:S01]  /*5e00*/  MUFU.EX2 R43, R43 ;  /* 0x0000002b002b7308 */ /* 0x000e220000000800 */
[----:B-1----:R-:W-:-:S05]  /*5e10*/  FSEL R40, R28, -INF , P1 ;  /* 0xff8000001c287808 */ /* 0x002fca0000800000 */
[----:B------:R-:W-:Y:S02]  /*5e20*/  FFMA.FTZ R40, R40, UR4, -R5 ;  /* 0x0000000428287c23 */ /* 0x000fe40008010805 */
[----:B------:R-:W1:Y:S01]  /*5e30*/  LDS R5, [R234+0x2c300] ;  /* 0x02c30000ea057984 */ /* 0x000e620000000800 */
[----:B------:R0:W-:Y:S03]  /*5e40*/  MUFU.EX2 R237, R6 ;  /* 0x0000000600ed7308 */ /* 0x0001e60000000800 */
[----:B------:R-:W2:Y:S01]  /*5e50*/  LDS R234, [R234+0x2c320] ;  /* 0x02c32000eaea7984 */ /* 0x000ea20000000800 */
[----:B------:R-:W-:-:S04]  /*5e60*/  WARPGROUP.DEPBAR.LE gsb0, 0x0 ;  /* 0x00008000000079c5 */ /* 0x000fc80000010000 */
[----:B------:R-:W-:Y:S01]  /*5e70*/  MUFU.EX2 R231, R231 ;  /* 0x000000e700e77308 */ /* 0x000fe20000000800 */
[----:B0-----:R-:W-:-:S07]  /*5e80*/  F2FP.F16.F32.PACK_AB R6, R43, R235 ;  /* 0x000000eb2b06723e */ /* 0x001fce00000000ff */
[----:B------:R-:W0:Y:S08]  /*5e90*/  MUFU.EX2 R42, R42 ;  /* 0x0000002a002a7308 */ /* 0x000e300000000800 */
[----:B------:R-:W3:Y:S08]  /*5ea0*/  MUFU.EX2 R41, R41 ;  /* 0x0000002900297308 */ /* 0x000ef00000000800 */
[----:B------:R-:W4:Y:S01]  /*5eb0*/  MUFU.EX2 R39, R39 ;  /* 0x0000002700277308 */ /* 0x000f220000000800 */
[--C-:B-1----:R-:W-:Y:S01]  /*5ec0*/  FADD.FTZ R44, R44, -R5.reuse ;  /* 0x800000052c2c7221 */ /* 0x102fe20000010000 */
[--C-:B------:R-:W-:Y:S01]  /*5ed0*/  FADD.FTZ R48, R48, -R5.reuse ;  /* 0x8000000530307221 */ /* 0x100fe20000010000 */
[----:B------:R-:W-:-:S02]  /*5ee0*/  FADD.FTZ R45, R45, -R5 ;  /* 0x800000052d2d7221 */ /* 0x000fc40000010000 */
[----:B------:R-:W-:Y:S01]  /*5ef0*/  FMUL.FTZ R44, R235, R44 ;  /* 0x0000002ceb2c7220 */ /* 0x000fe20000410000 */
[----:B0-----:R-:W-:Y:S02]  /*5f00*/  FMUL.FTZ R48, R42, R48 ;  /* 0x000000302a307220 */ /* 0x001fe40000410000 */
[----:B------:R-:W0:Y:S01]  /*5f10*/  MUFU.EX2 R36, R36 ;  /* 0x0000002400247308 */ /* 0x000e220000000800 */
[----:B------:R-:W-:Y:S01]  /*5f20*/  FMUL.FTZ R45, R43, R45 ;  /* 0x0000002d2b2d7220 */ /* 0x000fe20000410000 */
[----:B------:R-:W-:Y:S01]  /*5f30*/  FMUL.FTZ R44, R7, R44 ;  /* 0x0000002c072c7220 */ /* 0x000fe20000410000 */
[----:B------:R-:W-:Y:S01]  /*5f40*/  F2FP.F16.F32.PACK_AB R7, R231, R237 ;  /* 0x000000ede707723e */ /* 0x000fe200000000ff */
[----:B------:R-:W-:Y:S01]  /*5f50*/  BAR.SYNC.DEFER_BLOCKING 0x9, 0x100 ;  /* 0x0244000000007b1d */ /* 0x000fe20000010000 */
[----:B------:R-:W-:Y:S01]  /*5f60*/  FMUL.FTZ R11, R11, R48 ;  /* 0x000000300b0b7220 */ /* 0x000fe20000410000 */
[----:B------:R-:W-:-:S04]  /*5f70*/  FADD.FTZ R48, R49, -R5 ;  /* 0x8000000531307221 */ /* 0x000fc80000010000 */
[----:B------:R-:W1:Y:S01]  /*5f80*/  MUFU.EX2 R27, R27 ;  /* 0x0000001b001b7308 */ /* 0x000e620000000800 */
[----:B---3--:R-:W-:Y:S01]  /*5f90*/  FMUL.FTZ R48, R41, R48 ;  /* 0x0000003029307220 */ /* 0x008fe20000410000 */
[----:B------:R-:W-:-:S06]  /*5fa0*/  FADD.FTZ R52, R52, -R5 ;  /* 0x8000000534347221 */ /* 0x000fcc0000010000 */
[----:B------:R-:W-:Y:S01]  /*5fb0*/  MUFU.EX2 R29, R29 ;  /* 0x0000001d001d7308 */ /* 0x000fe20000000800 */
[--C-:B------:R-:W-:Y:S01]  /*5fc0*/  FADD.FTZ R53, R53, -R5.reuse ;  /* 0x8000000535357221 */ /* 0x100fe20000010000 */
[----:B------:R-:W-:Y:S01]  /*5fd0*/  FFMA.FTZ R15, -R15, R15, 1 ;  /* 0x3f8000000f0f7423 */ /* 0x000fe2000001010f */
[----:B------:R-:W-:Y:S01]  /*5fe0*/  FFMA.FTZ R10, -R10, R10, 1 ;  /* 0x3f8000000a0a7423 */ /* 0x000fe2000001010a */
[--C-:B------:R-:W-:Y:S01]  /*5ff0*/  FADD.FTZ R216, R216, -R5.reuse ;  /* 0x80000005d8d87221 */ /* 0x100fe20000010000 */
[--C-:B------:R-:W-:Y:S01]  /*6000*/  FADD.FTZ R217, R217, -R5.reuse ;  /* 0x80000005d9d97221 */ /* 0x100fe20000010000 */
[----:B------:R-:W-:Y:S01]  /*6010*/  FADD.FTZ R220, R220, -R5 ;  /* 0x80000005dcdc7221 */ /* 0x000fe20000010000 */
[----:B--2---:R-:W-:Y:S01]  /*6020*/  FADD.FTZ R50, R50, -R234 ;  /* 0x800000ea32327221 */ /* 0x004fe20000010000 */
[----:B------:R-:W2:Y:S01]  /*6030*/  MUFU.EX2 R43, R34 ;  /* 0x00000022002b7308 */ /* 0x000ea20000000800 */
[----:B------:R-:W-:Y:S01]  /*6040*/  FFMA.FTZ R19, -R19, R19, 1 ;  /* 0x3f80000013137423 */ /* 0x000fe20000010113 */
[----:B------:R3:W-:Y:S01]  /*6050*/  STSM.16.M88.2 [R0+0x2c500], R6 ;  /* 0x02c5000600007844 */ /* 0x0007e20000000100 */
[----:B------:R-:W-:-:S05]  /*6060*/  FFMA.FTZ R21, -R21, R21, 1 ;  /* 0x3f80000015157423 */ /* 0x000fca0000010115 */
[----:B------:R-:W-:Y:S08]  /*6070*/  MUFU.EX2 R26, R26 ;  /* 0x0000001a001a7308 */ /* 0x000ff00000000800 */
[----:B------:R-:W-:Y:S01]  /*6080*/  MUFU.EX2 R30, R30 ;  /* 0x0000001e001e7308 */ /* 0x000fe20000000800 */
[----:B---3--:R-:W-:Y:S01]  /*6090*/  FFMA.FTZ R7, -R12, R12, 1 ;  /* 0x3f8000000c077423 */ /* 0x008fe2000001010c */
[----:B------:R-:W-:-:S06]  /*60a0*/  FADD.FTZ R6, R47, -R234 ;  /* 0x800000ea2f067221 */ /* 0x000fcc0000010000 */
[----:B------:R-:W-:Y:S01]  /*60b0*/  MUFU.EX2 R40, R40 ;  /* 0x0000002800287308 */ /* 0x000fe20000000800 */
[--C-:B------:R-:W-:Y:S01]  /*60c0*/  FADD.FTZ R222, R222, -R234.reuse ;  /* 0x800000eadede7221 */ /* 0x100fe20000010000 */
[----:B------:R-:W-:Y:S01]  /*60d0*/  F2FP.F16.F32.PACK_AB R42, R41, R42 ;  /* 0x0000002a292a723e */ /* 0x000fe200000000ff */
[--C-:B------:R-:W-:Y:S01]  /*60e0*/  FADD.FTZ R46, R46, -R234.reuse ;  /* 0x800000ea2e2e7221 */ /* 0x100fe20000010000 */
[----:B------:R-:W-:Y:S01]  /*60f0*/  FFMA.FTZ R9, -R9, R9, 1 ;  /* 0x3f80000009097423 */ /* 0x000fe20000010109 */
[--C-:B------:R-:W-:Y:S01]  /*6100*/  FADD.FTZ R51, R51, -R234.reuse ;  /* 0x800000ea33337221 */ /* 0x100fe20000010000 */
[----:B------:R-:W-:Y:S01]  /*6110*/  FMUL.FTZ R8, R8, R45 ;  /* 0x0000002d08087220 */ /* 0x000fe20000410000 */
[--C-:B------:R-:W-:Y:S01]  /*6120*/  FADD.FTZ R54, R54, -R234.reuse ;  /* 0x800000ea36367221 */ /* 0x100fe20000010000 */
[----:B------:R3:W5:Y:S01]  /*6130*/  MUFU.EX2 R12, R33 ;  /* 0x00000021000c7308 */ /* 0x0007620000000800 */
[----:B------:R-:W-:Y:S01]  /*6140*/  FMUL.FTZ R231, R231, R6 ;  /* 0x00000006e7e77220 */ /* 0x000fe20000410000 */
[----:B------:R-:W-:Y:S01]  /*6150*/  FMUL.FTZ R6, R7, R48 ;  /* 0x0000003007067220 */ /* 0x000fe20000410000 */
[----:B------:R-:W-:Y:S01]  /*6160*/  FFMA.FTZ R7, -R16, R16, 1 ;  /* 0x3f80000010077423 */ /* 0x000fe20000010110 */
[----:B----4-:R-:W-:Y:S01]  /*6170*/  FMUL.FTZ R16, R39, R52 ;  /* 0x0000003427107220 */ /* 0x010fe20000410000 */
[----:B------:R-:W-:Y:S01]  /*6180*/  FADD.FTZ R5, R221, -R5 ;  /* 0x80000005dd057221 */ /* 0x000fe20000010000 */
[----:B0-----:R-:W-:Y:S01]  /*6190*/  FMUL.FTZ R48, R36, R53 ;  /* 0x0000003524307220 */ /* 0x001fe20000410000 */
[----:B------:R-:W-:Y:S01]  /*61a0*/  FMUL.FTZ R231, R10, R231 ;  /* 0x000000e70ae77220 */ /* 0x000fe20000410000 */
[----:B------:R-:W-:Y:S01]  /*61b0*/  FMUL.FTZ R16, R15, R16 ;  /* 0x000000100f107220 */ /* 0x000fe20000410000 */
[----:B------:R-:W-:Y:S01]  /*61c0*/  FFMA.FTZ R15, -R20, R20, 1 ;  /* 0x3f800000140f7423 */ /* 0x000fe20000010114 */
[----:B------:R-:W-:Y:S01]  /*61d0*/  FFMA.FTZ R10, -R13, R13, 1 ;  /* 0x3f8000000d0a7423 */ /* 0x000fe2000001010d */
[----:B-1----:R-:W-:Y:S01]  /*61e0*/  FMUL.FTZ R20, R27, R216 ;  /* 0x000000d81b147220 */ /* 0x002fe20000410000 */
[----:B---3--:R-:W-:Y:S01]  /*61f0*/  FFMA.FTZ R33, -R22, R22, 1 ;  /* 0x3f80000016217423 */ /* 0x008fe20000010116 */
[----:B--2---:R-:W-:Y:S01]  /*6200*/  FMUL.FTZ R13, R43, R50 ;  /* 0x000000322b0d7220 */ /* 0x004fe20000410000 */
[----:B------:R-:W-:Y:S01]  /*6210*/  FMUL.FTZ R22, R29, R220 ;  /* 0x000000dc1d167220 */ /* 0x000fe20000410000 */
[----:B------:R-:W-:Y:S01]  /*6220*/  FADD.FTZ R55, R55, -R234 ;  /* 0x800000ea37377221 */ /* 0x000fe20000010000 */
[----:B------:R-:W-:-:S02]  /*6230*/  IMAD R4, R3, 0x2000, R4 ;  /* 0x0000200003047824 */ /* 0x000fc400078e0204 */
[----:B-----5:R-:W-:Y:S01]  /*6240*/  FMUL.FTZ R34, R12, R5 ;  /* 0x000000050c227220 */ /* 0x020fe20000410000 */
[----:B------:R-:W-:Y:S01]  /*6250*/  FMUL.FTZ R7, R7, R48 ;  /* 0x0000003007077220 */ /* 0x000fe20000410000 */
[----:B------:R-:W-:Y:S01]  /*6260*/  FMUL.FTZ R20, R19, R20 ;  /* 0x0000001413147220 */ /* 0x000fe20000410000 */
[----:B------:R-:W0:Y:S01]  /*6270*/  MUFU.EX2 R48, R31 ;  /* 0x0000001f00307308 */ /* 0x000e220000000800 */
[----:B------:R-:W-:Y:S01]  /*6280*/  FMUL.FTZ R22, R21, R22 ;  /* 0x0000001615167220 */ /* 0x000fe20000410000 */
[----:B------:R-:W-:Y:S01]  /*6290*/  FMUL.FTZ R5, R33, R34 ;  /* 0x0000002221057220 */ /* 0x000fe20000410000 */
[----:B------:R-:W-:Y:S01]  /*62a0*/  FMUL.FTZ R10, R10, R13 ;  /* 0x0000000d0a0a7220 */ /* 0x000fe20000410000 */
[--C-:B------:R-:W-:Y:S01]  /*62b0*/  FADD.FTZ R218, R218, -R234.reuse ;  /* 0x800000eadada7221 */ /* 0x100fe20000010000 */
[--C-:B------:R-:W-:Y:S01]  /*62c0*/  FADD.FTZ R219, R219, -R234.reuse ;  /* 0x800000eadbdb7221 */ /* 0x100fe20000010000 */
[----:B------:R-:W-:Y:S01]  /*62d0*/  FADD.FTZ R223, R223, -R234 ;  /* 0x800000eadfdf7221 */ /* 0x000fe20000010000 */
[----:B------:R-:W-:Y:S01]  /*62e0*/  FFMA.FTZ R17, -R17, R17, 1 ;  /* 0x3f80000011117423 */ /* 0x000fe20000010111 */
[----:B------:R-:W1:Y:S01]  /*62f0*/  MUFU.EX2 R19, R38 ;  /* 0x0000002600137308 */ /* 0x000e620000000800 */
[----:B------:R-:W-:Y:S01]  /*6300*/  FFMA.FTZ R28, -R28, R28, 1 ;  /* 0x3f8000001c1c7423 */ /* 0x000fe2000001011c */
[----:B------:R-:W-:Y:S01]  /*6310*/  UMOV UR57, 0x40000040 ;  /* 0x4000004000397882 */ /* 0x000fe20000000000 */
[----:B------:R-:W-:Y:S01]  /*6320*/  UMOV UR59, 0x40 ;  /* 0x00000040003b7882 */ /* 0x000fe20000000000 */
[----:B------:R-:W-:Y:S01]  /*6330*/  UMOV UR15, 0x40 ;  /* 0x00000040000f7882 */ /* 0x000fe20000000000 */
[----:B------:R-:W-:Y:S01]  /*6340*/  UMOV UR19, 0x40 ;  /* 0x0000004000137882 */ /* 0x000fe20000000000 */
[----:B------:R-:W-:Y:S01]  /*6350*/  UMOV UR45, 0x40000040 ;  /* 0x40000040002d7882 */ /* 0x000fe20000000000 */
[----:B------:R-:W-:Y:S01]  /*6360*/  UMOV UR47, 0x40 ;  /* 0x00000040002f7882 */ /* 0x000fe20000000000 */
[----:B------:R-:W-:Y:S01]  /*6370*/  MUFU.EX2 R21, R32 ;  /* 0x0000002000157308 */ /* 0x000fe20000000800 */
[----:B------:R-:W-:Y:S01]  /*6380*/  UMOV UR55, 0x40 ;  /* 0x0000004000377882 */ /* 0x000fe20000000000 */
[----:B------:R-:W-:Y:S01]  /*6390*/  UMOV UR51, 0x40 ;  /* 0x0000004000337882 */ /* 0x000fe20000000000 */
[----:B------:R-:W-:Y:S01]  /*63a0*/  UMOV UR43, 0x40 ;  /* 0x00000040002b7882 */ /* 0x000fe20000000000 */
[----:B------:R-:W-:Y:S01]  /*63b0*/  UMOV UR25, 0x40000040 ;  /* 0x4000004000197882 */ /* 0x000fe20000000000 */
[----:B------:R-:W-:Y:S01]  /*63c0*/  UMOV UR27, 0x40 ;  /* 0x00000040001b7882 */ /* 0x000fe20000000000 */
[----:B------:R-:W-:Y:S01]  /*63d0*/  UMOV UR39, 0x40 ;  /* 0x0000004000277882 */ /* 0x000fe20000000000 */
[----:B------:R-:W-:Y:S01]  /*63e0*/  UMOV UR35, 0x40 ;  /* 0x0000004000237882 */ /* 0x000fe20000000000 */
[----:B------:R1:W2:Y:S01]  /*63f0*/  MUFU.EX2 R34, R37 ;  /* 0x0000002500227308 */ /* 0x0002a20000000800 */
[----:B------:R-:W-:Y:S01]  /*6400*/  UMOV UR31, 0x40 ;  /* 0x00000040001f7882 */ /* 0x000fe20000000000 */
[----:B------:R-:W-:Y:S01]  /*6410*/  UMOV UR23, 0x40 ;  /* 0x0000004000177882 */ /* 0x000fe20000000000 */
[----:B------:R-:W3:Y:S01]  /*6420*/  LDL R235, [R1] ;  /* 0x0000000001eb7983 */ /* 0x000ee20000100800 */
[----:B------:R-:W-:Y:S01]  /*6430*/  FMUL.FTZ R52, R26, R217 ;  /* 0x000000d91a347220 */ /* 0x000fe20000410000 */
[----:B0-----:R-:W-:Y:S01]  /*6440*/  F2FP.F16.F32.PACK_AB R43, R48, R43 ;  /* 0x0000002b302b723e */ /* 0x001fe200000000ff */
[----:B------:R-:W-:Y:S01]  /*6450*/  FMUL.FTZ R46, R237, R46 ;  /* 0x0000002eed2e7220 */ /* 0x000fe20000410000 */
[----:B------:R-:W-:Y:S01]  /*6460*/  F2FP.F16.F32.PACK_AB R36, R36, R39 ;  /* 0x000000272424723e */ /* 0x000fe200000000ff */
[----:B------:R-:W0:Y:S01]  /*6470*/  MUFU.EX2 R13, R35 ;  /* 0x00000023000d7308 */ /* 0x000e220000000800 */
[----:B-1----:R-:W-:Y:S01]  /*6480*/  F2FP.F16.F32.PACK_AB R37, R30, R19 ;  /* 0x000000131e25723e */ /* 0x002fe200000000ff */
[----:B------:R-:W-:Y:S01]  /*6490*/  STSM.16.M88.2 [R0+0x2cd00], R42 ;  /* 0x02cd002a00007844 */ /* 0x000fe20000000100 */
[----:B------:R-:W-:Y:S01]  /*64a0*/  F2FP.F16.F32.PACK_AB R26, R26, R27 ;  /* 0x0000001b1a1a723e */ /* 0x000fe200000000ff */
[----:B------:R-:W-:Y:S01]  /*64b0*/  FMUL.FTZ R46, R9, R46 ;  /* 0x0000002e092e7220 */ /* 0x000fe20000410000 */
[----:B------:R-:W-:Y:S01]  /*64c0*/  F2FP.F16.F32.PACK_AB R12, R12, R29 ;  /* 0x0000001d0c0c723e */ /* 0x000fe200000000ff */
[----:B------:R-:W-:Y:S01]  /*64d0*/  STSM.16.M88.2 [R0+0x2d500], R36 ;  /* 0x02d5002400007844 */ /* 0x000fe20000000100 */
[----:B------:R-:W-:-:S02]  /*64e0*/  VIADD R9, R225, 0x2c500 ;  /* 0x0002c500e1097836 */ /* 0x000fc40000000000 */
[----:B------:R-:W-:Y:S01]  /*64f0*/  FMUL.FTZ R54, R19, R54 ;  /* 0x0000003613367220 */ /* 0x000fe20000410000 */
[----:B--2---:R-:W-:Y:S01]  /*6500*/  F2FP.F16.F32.PACK_AB R27, R34, R21 ;  /* 0x00000015221b723e */ /* 0x004fe200000000ff */
[----:B------:R-:W-:Y:S01]  /*6510*/  FMUL.FTZ R55, R30, R55 ;  /* 0x000000371e377220 */ /* 0x000fe20000410000 */
[----:B------:R-:W-:Y:S01]  /*6520*/  F2FP.F16.F32.PACK_AB R44, R8, R44 ;  /* 0x0000002c082c723e */ /* 0x000fe200000000ff */
[C---:B------:R-:W-:Y:S01]  /*6530*/  FMUL.FTZ R223, R40.reuse, R223 ;  /* 0x000000df28df7220 */ /* 0x040fe20000410000 */
[----:B------:R-:W-:Y:S01]  /*6540*/  SHF.R.U32.HI R9, RZ, 0x4, R9 ;  /* 0x00000004ff097819 */ /* 0x000fe20000011609 */
[----:B------:R-:W-:Y:S01]  /*6550*/  STSM.16.M88.2 [R0+0x2dd00], R26 ;  /* 0x02dd001a00007844 */ /* 0x000fe20000000100 */
[----:B------:R-:W-:Y:S01]  /*6560*/  SHF.R.U32.HI R8, RZ, 0x4, R4 ;  /* 0x00000004ff087819 */ /* 0x000fe20000011604 */
[----:B------:R-:W-:Y:S01]  /*6570*/  FMUL.FTZ R17, R17, R54 ;  /* 0x0000003611117220 */ /* 0x000fe20000410000 */
[----:B0-----:R-:W-:Y:S01]  /*6580*/  FMUL.FTZ R33, R13, R222 ;  /* 0x000000de0d217220 */ /* 0x001fe20000410000 */
[----:B------:R-:W-:Y:S01]  /*6590*/  F2FP.F16.F32.PACK_AB R13, R40, R13 ;  /* 0x0000000d280d723e */ /* 0x000fe200000000ff */
[----:B------:R-:W-:Y:S01]  /*65a0*/  FMUL.FTZ R15, R15, R52 ;  /* 0x000000340f0f7220 */ /* 0x000fe20000410000 */
[----:B------:R-:W-:Y:S01]  /*65b0*/  LOP3.LUT R9, R9, 0x3fff, RZ, 0xc0, !PT ;  /* 0x00003fff09097812 */ /* 0x000fe200078ec0ff */
[----:B------:R-:W-:Y:S01]  /*65c0*/  FMUL.FTZ R223, R28, R223 ;  /* 0x000000df1cdf7220 */ /* 0x000fe20000410000 */
[----:B------:R-:W-:Y:S01]  /*65d0*/  F2FP.F16.F32.PACK_AB R30, R6, R11 ;  /* 0x0000000b061e723e */ /* 0x000fe200000000ff */
[----:B------:R0:W-:Y:S01]  /*65e0*/  STSM.16.M88.2 [R0+0x2e500], R12 ;  /* 0x02e5000c00007844 */ /* 0x0001e20000000100 */
[----:B------:R-:W-:Y:S01]  /*65f0*/  LOP3.LUT R9, R9, 0x80000, RZ, 0xfc, !PT ;  /* 0x0008000009097812 */ /* 0x000fe200078efcff */
[----:B------:R-:W-:Y:S01]  /*6600*/  UMOV UR13, UR57 ;  /* 0x00000039000d7c82 */ /* 0x000fe20008000000 */
[----:B------:R-:W-:Y:S01]  /*6610*/  LOP3.LUT R6, R8, 0x3fff, RZ, 0xc0, !PT ;  /* 0x00003fff08067812 */ /* 0x000fe200078ec0ff */
[----:B------:R1:W-:Y:S06]  /*6620*/  MEMBAR.ALL.CTA ;  /* 0x0000000000007992 */ /* 0x0003ec0000008000 */
[----:B-1----:R-:W1:Y:S01]  /*6630*/  FENCE.VIEW.ASYNC.S ;  /* 0x00000000000073c6 */ /* 0x002e620000000000 */
[----:B------:R-:W-:Y:S01]  /*6640*/  F2FP.F16.F32.PACK_AB R45, R231, R46 ;  /* 0x0000002ee72d723e */ /* 0x000fe200000000ff */
[----:B------:R-:W-:Y:S01]  /*6650*/  VIADD R31, R9, 0x80 ;  /* 0x00000080091f7836 */ /* 0x000fe20000000000 */
[----:B------:R-:W-:Y:S01]  /*6660*/  F2FP.F16.F32.PACK_AB R16, R7, R16 ;  /* 0x000000100710723e */ /* 0x000fe200000000ff */
[----:B------:R-:W-:Y:S01]  /*6670*/  VIADD R32, R9, 0x100 ;  /* 0x0000010009207836 */ /* 0x000fe20000000000 */
[----:B------:R-:W-:Y:S01]  /*6680*/  R2UR UR56, R6 ;  /* 0x00000000063872ca */ /* 0x000fe200000e0000 */
[----:B------:R-:W-:Y:S01]  /*6690*/  UMOV UR11, UR15 ;  /* 0x0000000f000b7c82 */ /* 0x000fe20008000000 */
[----:B------:R-:W-:Y:S01]  /*66a0*/  R2UR UR4, R31 ;  /* 0x000000001f0472ca */ /* 0x000fe200000e0000 */
[----:B------:R-:W-:Y:S01]  /*66b0*/  FFMA.FTZ R31, -R14, R14, 1 ;  /* 0x3f8000000e1f7423 */ /* 0x000fe2000001010e */
[----:B------:R-:W-:Y:S01]  /*66c0*/  FFMA.FTZ R14, -R18, R18, 1 ;  /* 0x3f800000120e7423 */ /* 0x000fe20000010112 */
[----:B------:R-:W-:Y:S01]  /*66d0*/  FMUL.FTZ R18, R48, R51 ;  /* 0x0000003330127220 */ /* 0x000fe20000410000 */
[----:B------:R-:W-:Y:S01]  /*66e0*/  R2UR UR5, R32 ;  /* 0x00000000200572ca */ /* 0x000fe200000e0000 */
[----:B------:R-:W-:-:S02]  /*66f0*/  VIADD R32, R9, 0x180 ;  /* 0x0000018009207836 */ /* 0x000fc40000000000 */
[----:B------:R-:W-:Y:S01]  /*6700*/  FMUL.FTZ R14, R14, R55 ;  /* 0x000000370e0e7220 */ /* 0x000fe20000410000 */
[----:B------:R-:W-:Y:S01]  /*6710*/  FMUL.FTZ R31, R31, R18 ;  /* 0x000000121f1f7220 */ /* 0x000fe20000410000 */
[----:B------:R-:W-:Y:S01]  /*6720*/  FFMA.FTZ R18, -R23, R23, 1 ;  /* 0x3f80000017127423 */ /* 0x000fe20000010117 */
[----:B------:R-:W-:Y:S01]  /*6730*/  FFMA.FTZ R23, -R24, R24, 1 ;  /* 0x3f80000018177423 */ /* 0x000fe20000010118 */
[----:B------:R-:W-:Y:S01]  /*6740*/  R2UR UR6, R32 ;  /* 0x00000000200672ca */ /* 0x000fe200000e0000 */
[----:B------:R-:W-:Y:S01]  /*6750*/  FFMA.FTZ R24, -R25, R25, 1 ;  /* 0x3f80000019187423 */ /* 0x000fe20000010119 */
[----:B------:R-:W-:Y:S01]  /*6760*/  FMUL.FTZ R25, R21, R218 ;  /* 0x000000da15197220 */ /* 0x000fe20000410000 */
[----:B------:R-:W-:Y:S01]  /*6770*/  FMUL.FTZ R32, R34, R219 ;  /* 0x000000db22207220 */ /* 0x000fe20000410000 */
[----:B------:R-:W-:Y:S01]  /*6780*/  F2FP.F16.F32.PACK_AB R31, R31, R10 ;  /* 0x0000000a1f1f723e */ /* 0x000fe200000000ff */
[----:B------:R-:W-:Y:S01]  /*6790*/  FMUL.FTZ R24, R24, R33 ;  /* 0x0000002118187220 */ /* 0x000fe20000410000 */
[----:B------:R-:W-:Y:S01]  /*67a0*/  FMUL.FTZ R18, R18, R25 ;  /* 0x0000001912127220 */ /* 0x000fe20000410000 */
[----:B-1----:R-:W-:Y:S01]  /*67b0*/  BAR.SYNC.DEFER_BLOCKING 0x9, 0x100 ;  /* 0x0244000000007b1d */ /* 0x002fe20000010000 */
[----:B------:R-:W-:Y:S01]  /*67c0*/  FMUL.FTZ R23, R23, R32 ;  /* 0x0000002017177220 */ /* 0x000fe20000410000 */
[----:B------:R-:W-:Y:S01]  /*67d0*/  F2FP.F16.F32.PACK_AB R17, R14, R17 ;  /* 0x000000110e11723e */ /* 0x000fe200000000ff */
[----:B------:R-:W-:Y:S01]  /*67e0*/  VIADD R7, R9, 0x10 ;  /* 0x0000001009077836 */ /* 0x000fe20000000000 */
[----:B------:R-:W-:Y:S01]  /*67f0*/  F2FP.F16.F32.PACK_AB R20, R15, R20 ;  /* 0x000000140f14723e */ /* 0x000fe200000000ff */
[C---:B------:R-:W-:Y:S01]  /*6800*/  VIADD R8, R6.reuse, 0x180 ;  /* 0x0000018006087836 */ /* 0x040fe20000000000 */
[----:B------:R-:W-:Y:S01]  /*6810*/  R2UR UR58, R9 ;  /* 0x00000000093a72ca */ /* 0x000fe200000e0000 */
[----:B------:R-:W-:Y:S01]  /*6820*/  UMOV UR12, UR56 ;  /* 0x00000038000c7c82 */ /* 0x000fe20008000000 */
[----:B------:R-:W-:Y:S01]  /*6830*/  F2FP.F16.F32.PACK_AB R21, R23, R18 ;  /* 0x000000121715723e */ /* 0x000fe200000000ff */
[----:B------:R-:W-:Y:S01]  /*6840*/  UMOV UR14, UR4 ;  /* 0x00000004000e7c82 */ /* 0x000fe20008000000 */
[----:B------:R-:W-:Y:S01]  /*6850*/  F2FP.F16.F32.PACK_AB R22, R5, R22 ;  /* 0x000000160516723e */ /* 0x000fe200000000ff */
[----:B------:R-:W-:Y:S01]  /*6860*/  VIADD R5, R9, 0x200 ;  /* 0x0000020009057836 */ /* 0x000fe20000000000 */
[----:B------:R-:W-:Y:S01]  /*6870*/  F2FP.F16.F32.PACK_AB R23, R223, R24 ;  /* 0x00000018df17723e */ /* 0x000fe200000000ff */
[----:B------:R-:W-:Y:S01]  /*6880*/  UMOV UR10, UR14 ;  /* 0x0000000e000a7c82 */ /* 0x000fe20008000000 */
[----:B------:R-:W-:Y:S01]  /*6890*/  UMOV UR16, UR56 ;  /* 0x0000003800107c82 */ /* 0x000fe20008000000 */
[----:B------:R-:W-:Y:S01]  /*68a0*/  UMOV UR17, UR57 ;  /* 0x0000003900117c82 */ /* 0x000fe20008000000 */
[----:B------:R-:W-:Y:S01]  /*68b0*/  R2UR UR7, R5 ;  /* 0x00000000050772ca */ /* 0x000fe200000e0000 */
[----:B------:R-:W-:Y:S01]  /*68c0*/  UMOV UR18, UR6 ;  /* 0x0000000600127c82 */ /* 0x000fe20008000000 */
[----:B------:R-:W-:Y:S01]  /*68d0*/  UMOV UR9, UR19 ;  /* 0x0000001300097c82 */ /* 0x000fe20008000000 */
[----:B------:R-:W-:Y:S01]  /*68e0*/  UMOV UR8, UR18 ;  /* 0x0000001200087c82 */ /* 0x000fe20008000000 */
[C---:B------:R-:W-:Y:S01]  /*68f0*/  VIADD R5, R6.reuse, 0x80 ;  /* 0x0000008006057836 */ /* 0x040fe20000000000 */
[----:B------:R-:W-:Y:S01]  /*6900*/  R2UR UR46, R7 ;  /* 0x00000000072e72ca */ /* 0x000fe200000e0000 */
[----:B------:R-:W-:Y:S01]  /*6910*/  VIADD R7, R9, 0x110 ;  /* 0x0000011009077836 */ /* 0x000fe20000000000 */
[----:B------:R-:W-:Y:S01]  /*6920*/  MOV R11, UR59 ;  /* 0x0000003b000b7c02 */ /* 0x000fe20008000f00 */
[----:B------:R-:W-:Y:S01]  /*6930*/  STSM.16.M88.2 [R0+0x2ed00], R44 ;  /* 0x02ed002c00007844 */ /* 0x000fe20000000100 */
[----:B------:R-:W-:Y:S01]  /*6940*/  R2UR UR44, R5 ;  /* 0x00000000052c72ca */ /* 0x000fe200000e0000 */
[----:B------:R-:W-:Y:S01]  /*6950*/  VIADD R5, R9, 0x90 ;  /* 0x0000009009057836 */ /* 0x000fe20000000000 */
[----:B------:R-:W-:Y:S01]  /*6960*/  R2UR UR54, R7 ;  /* 0x00000000073672ca */ /* 0x000fe200000e0000 */
[----:B------:R-:W-:Y:S01]  /*6970*/  STSM.16.M88.2 [R0+0x2f500], R30 ;  /* 0x02f5001e00007844 */ /* 0x000fe20000000100 */
[----:B------:R-:W-:Y:S01]  /*6980*/  MOV R10, UR58 ;  /* 0x0000003a000a7c02 */ /* 0x000fe20008000f00 */
[----:B------:R-:W-:Y:S01]  /*6990*/  UMOV UR53, UR45 ;  /* 0x0000002d00357c82 */ /* 0x000fe20008000000 */
[----:B------:R-:W-:Y:S01]  /*69a0*/  R2UR UR4, R5 ;  /* 0x00000000050472ca */ /* 0x000fe200000e0000 */
[----:B------:R1:W-:Y:S01]  /*69b0*/  STSM.16.M88.2 [R0+0x2fd00], R16 ;  /* 0x02fd001000007844 */ /* 0x0003e20000000100 */
[C---:B------:R-:W-:Y:S01]  /*69c0*/  VIADD R5, R9.reuse, 0x190 ;  /* 0x0000019009057836 */ /* 0x040fe20000000000 */
[----:B------:R-:W-:Y:S01]  /*69d0*/  UMOV UR49, UR45 ;  /* 0x0000002d00317c82 */ /* 0x000fe20008000000 */
[----:B------:R-:W-:Y:S01]  /*69e0*/  UMOV UR41, UR45 ;  /* 0x0000002d00297c82 */ /* 0x000fe20008000000 */
[----:B------:R2:W-:Y:S01]  /*69f0*/  STSM.16.M88.2 [R0+0x30500], R20 ;  /* 0x0305001400007844 */ /* 0x0005e20000000100 */
[----:B------:R-:W-:Y:S01]  /*6a00*/  VIADD R7, R9, 0x20 ;  /* 0x0000002009077836 */ /* 0x000fe20000000000 */
[----:B------:R-:W-:Y:S01]  /*6a10*/  R2UR UR50, R5 ;  /* 0x00000000053272ca */ /* 0x000fe200000e0000 */
[----:B------:R-:W-:Y:S01]  /*6a20*/  VIADD R5, R9, 0x210 ;  /* 0x0000021009057836 */ /* 0x000fe20000000000 */
[----:B------:R4:W-:Y:S01]  /*6a30*/  STSM.16.M88.2 [R0+0x30d00], R22 ;  /* 0x030d001600007844 */ /* 0x0009e20000000100 */
[----:B------:R-:W-:Y:S01]  /*6a40*/  WARPGROUP.ARRIVE ;  /* 0x00000000000079c5 */ /* 0x000fe20000000000 */
[----:B------:R-:W-:Y:S01]  /*6a50*/  UMOV UR52, UR44 ;  /* 0x0000002c00347c82 */ /* 0x000fe20008000000 */
[----:B------:R-:W-:Y:S01]  /*6a60*/  UMOV UR48, UR44 ;  /* 0x0000002c00307c82 */ /* 0x000fe20008000000 */
[----:B------:R-:W-:Y:S01]  /*6a70*/  R2UR UR42, R5 ;  /* 0x00000000052a72ca */ /* 0x000fe200000e0000 */
[----:B------:R-:W-:Y:S01]  /*6a80*/  UMOV UR40, UR44 ;  /* 0x0000002c00287c82 */ /* 0x000fe20008000000 */
[----:B------:R-:W-:Y:S01]  /*6a90*/  VIADD R5, R6, 0x100 ;  /* 0x0000010006057836 */ /* 0x000fe20000000000 */
[----:B------:R-:W-:Y:S01]  /*6aa0*/  HGMMA.64x16x16.F32 R136, gdesc[UR56].tnspA.tnspB, R136 ;  /* 0x60200000388879f0 */ /* 0x000fe20008700888 */
[----:B------:R-:W-:Y:S01]  /*6ab0*/  R2UR UR26, R7 ;  /* 0x00000000071a72ca */ /* 0x000fe200000e0000 */
[----:B------:R-:W-:Y:S01]  /*6ac0*/  VIADD R7, R9, 0x120 ;  /* 0x0000012009077836 */ /* 0x000fe20000000000 */
[----:B------:R-:W-:Y:S01]  /*6ad0*/  UMOV UR37, UR25 ;  /* 0x0000001900257c82 */ /* 0x000fe20008000000 */
[----:B------:R-:W-:Y:S01]  /*6ae0*/  HGMMA.64x16x16.F32 R152, gdesc[UR12].tnspA.tnspB, R152 ;  /* 0x602000000c9879f0 */ /* 0x000fe20008700898 */
[----:B------:R-:W-:Y:S01]  /*6af0*/  UMOV UR12, UR56 ;  /* 0x00000038000c7c82 */ /* 0x000fe20008000000 */
[----:B------:R-:W-:Y:S01]  /*6b00*/  UMOV UR13, UR57 ;  /* 0x00000039000d7c82 */ /* 0x000fe20008000000 */
[----:B------:R-:W-:Y:S01]  /*6b10*/  UMOV UR14, UR5 ;  /* 0x00000005000e7c82 */ /* 0x000fe20008000000 */
[----:B------:R-:W-:Y:S01]  /*6b20*/  UMOV UR15, 0x40 ;  /* 0x00000040000f7882 */ /* 0x000fe20000000000 */
[----:B------:R-:W-:Y:S01]  /*6b30*/  R2UR UR24, R5 ;  /* 0x00000000051872ca */ /* 0x000fe200000e0000 */
[----:B------:R-:W-:Y:S01]  /*6b40*/  HGMMA.64x16x16.F32 R168, gdesc[UR12].tnspA.tnspB, R168 ;  /* 0x602000000ca879f0 */ /* 0x000fe200087008a8 */
[----:B------:R-:W-:Y:S01]  /*6b50*/  VIADD R5, R9, 0xa0 ;  /* 0x000000a009057836 */ /* 0x000fe20000000000 */
[----:B------:R-:W-:Y:S01]  /*6b60*/  R2UR UR34, R7 ;  /* 0x00000000072272ca */ /* 0x000fe200000e0000 */
        /* <DEDUP_REMOVED lines=13> */
[----:B------:R-:W-:Y:S01]  /*6c40*/  R2UR UR38, R5 ;  /* 0x00000000052672ca */ /* 0x000fe200000e0000 */
[----:B------:R-:W-:Y:S01]  /*6c50*/  VIADD R5, R9, 0x1a0 ;  /* 0x000001a009057836 */ /* 0x000fe20000000000 */
[----:B------:R-:W-:Y:S01]  /*6c60*/  UMOV UR36, UR24 ;  /* 0x0000001800247c82 */ /* 0x000fe20008000000 */
[----:B------:R-:W-:Y:S01]  /*6c70*/  UMOV UR32, UR24 ;  /* 0x0000001800207c82 */ /* 0x000fe20008000000 */
[----:B------:R-:W-:Y:S01]  /*6c80*/  UMOV UR28, UR24 ;  /* 0x00000018001c7c82 */ /* 0x000fe20008000000 */
[----:B------:R-:W-:Y:S01]  /*6c90*/  UMOV UR29, UR25 ;  /* 0x00000019001d7c82 */ /* 0x000fe20008000000 */
[----:B------:R-:W-:Y:S01]  /*6ca0*/  R2UR UR30, R5 ;  /* 0x00000000051e72ca */ /* 0x000fe200000e0000 */
[----:B------:R-:W-:Y:S01]  /*6cb0*/  VIADD R5, R9, 0x220 ;  /* 0x0000022009057836 */ /* 0x000fe20000000000 */
[----:B------:R-:W-:Y:S01]  /*6cc0*/  UMOV UR20, UR24 ;  /* 0x0000001800147c82 */ /* 0x000fe20008000000 */
[----:B------:R-:W-:Y:S01]  /*6cd0*/  UMOV UR21, UR25 ;  /* 0x0000001900157c82 */ /* 0x000fe20008000000 */
[----:B------:R-:W-:Y:S01]  /*6ce0*/  VIADD R7, R225, 0x2ed00 ;  /* 0x0002ed00e1077836 */ /* 0x000fe20000000000 */
[----:B------:R-:W-:Y:S01]  /*6cf0*/  UMOV UR56, UR18 ;  /* 0x0000001200387c82 */ /* 0x000fe20008000000 */
[----:B------:R-:W-:Y:S01]  /*6d00*/  R2UR UR22, R5 ;  /* 0x00000000051672ca */ /* 0x000fe200000e0000 */
[----:B------:R-:W-:Y:S01]  /*6d10*/  IMAD R5, R3, 0x2800, R225 ;  /* 0x0000280003057824 */ /* 0x000fe200078e02e1 */
[----:B------:R-:W-:Y:S01]  /*6d20*/  UMOV UR12, UR14 ;  /* 0x0000000e000c7c82 */ /* 0x000fe20008000000 */
[C---:B0-----:R-:W-:Y:S01]  /*6d30*/  VIADD R13, R9.reuse, 0x30 ;  /* 0x00000030090d7836 */ /* 0x041fe20000000000 */
[----:B------:R-:W-:Y:S01]  /*6d40*/  SHF.R.U32.HI R7, RZ, 0x4, R7 ;  /* 0x00000004ff077819 */ /* 0x000fe20000011607 */
[----:B------:R-:W-:Y:S01]  /*6d50*/  VIADD R25, R9, 0xb0 ;  /* 0x000000b009197836 */ /* 0x000fe20000000000 */
[----:B------:R-:W-:Y:S01]  /*6d60*/  SHF.R.U32.HI R5, RZ, 0x4, R5 ;  /* 0x00000004ff057819 */ /* 0x000fe20000011605 */
[----:B------:R-:W-:Y:S01]  /*6d70*/  UMOV UR57, UR19 ;  /* 0x0000001300397c82 */ /* 0x000fe20008000000 */
[----:B------:R-:W-:Y:S01]  /*6d80*/  MOV R12, UR56 ;  /* 0x00000038000c7c02 */ /* 0x000fe20008000f00 */
[----:B------:R-:W-:Y:S01]  /*6d90*/  UMOV UR56, UR12 ;  /* 0x0000000c00387c82 */ /* 0x000fe20008000000 */
[----:B------:R-:W-:Y:S01]  /*6da0*/  R2UR UR6, R25 ;  /* 0x00000000190672ca */ /* 0x000fe200000e0000 */
[----:B------:R-:W-:Y:S01]  /*6db0*/  VIADD R25, R9, 0x130 ;  /* 0x0000013009197836 */ /* 0x000fe20000000000 */
[----:B------:R-:W-:Y:S01]  /*6dc0*/  MOV R15, UR58 ;  /* 0x0000003a000f7c02 */ /* 0x000fe20008000f00 */
[----:B------:R-:W-:Y:S01]  /*6dd0*/  UMOV UR58, UR10 ;  /* 0x0000000a003a7c82 */ /* 0x000fe20008000000 */
[----:B------:R-:W-:Y:S01]  /*6de0*/  HGMMA.64x16x16.F32 R136, gdesc[UR44].tnspA.tnspB, R136 ;  /* 0x602000002c8879f0 */ /* 0x000fe20008700888 */
[----:B------:R-:W-:Y:S01]  /*6df0*/  UMOV UR13, UR15 ;  /* 0x0000000f000d7c82 */ /* 0x000fe20008000000 */
[----:B------:R-:W-:Y:S01]  /*6e00*/  R2UR UR10, R25 ;  /* 0x00000000190a72ca */ /* 0x000fe200000e0000 */
[----:B------:R-:W-:Y:S01]  /*6e10*/  UMOV UR7, 0x40 ;  /* 0x0000004000077882 */ /* 0x000fe20000000000 */
[----:B------:R-:W-:Y:S01]  /*6e20*/  HGMMA.64x16x16.F32 R152, gdesc[UR16].tnspA.tnspB, R152 ;  /* 0x60200000109879f0 */ /* 0x000fe20008700898 */
[----:B------:R-:W-:Y:S01]  /*6e30*/  R2UR UR16, R8 ;  /* 0x00000000081072ca */ /* 0x000fe200000e0000 */
[----:B------:R-:W-:Y:S01]  /*6e40*/  UMOV UR17, 0x40000040 ;  /* 0x4000004000117882 */ /* 0x000fe20000000000 */
[----:B------:R-:W-:Y:S01]  /*6e50*/  R2UR UR18, R13 ;  /* 0x000000000d1272ca */ /* 0x000fe200000e0000 */
[----:B------:R-:W-:Y:S01]  /*6e60*/  UMOV UR19, 0x40 ;  /* 0x0000004000137882 */ /* 0x000fe20000000000 */
[----:B------:R-:W-:Y:S01]  /*6e70*/  LOP3.LUT R8, R7, 0x3fff, RZ, 0xc0, !PT ;  /* 0x00003fff07087812 */ /* 0x000fe200078ec0ff */
[----:B------:R-:W-:Y:S01]  /*6e80*/  HGMMA.64x16x16.F32 R168, gdesc[UR52].tnspA.tnspB, R168 ;  /* 0x6020000034a879f0 */ /* 0x000fe200087008a8 */
[----:B------:R-:W-:Y:S01]  /*6e90*/  VIADD R7, R9, 0x1b0 ;  /* 0x000001b009077836 */ /* 0x000fe20000000000 */
[----:B------:R-:W-:Y:S01]  /*6ea0*/  LOP3.LUT R13, R5, 0x3fff, RZ, 0xc0, !PT ;  /* 0x00003fff050d7812 */ /* 0x000fe200078ec0ff */
[----:B------:R-:W-:Y:S01]  /*6eb0*/  VIADD R9, R9, 0x230 ;  /* 0x0000023009097836 */ /* 0x000fe20000000000 */
[----:B------:R-:W-:Y:S01]  /*6ec0*/  HGMMA.64x16x16.F32 R184, gdesc[UR48].tnspA.tnspB, R184 ;  /* 0x6020000030b879f0 */ /* 0x000fe200087008b8 */
[----:B-1----:R-:W-:Y:S01]  /*6ed0*/  MOV R16, UR59 ;  /* 0x0000003b00107c02 */ /* 0x002fe20008000f00 */
[----:B------:R-:W-:Y:S01]  /*6ee0*/  UMOV UR59, UR11 ;  /* 0x0000000b003b7c82 */ /* 0x000fe20008000000 */
[----:B------:R-:W-:Y:S01]  /*6ef0*/  R2UR UR12, R13 ;  /* 0x000000000d0c72ca */ /* 0x000fe200000e0000 */
[----:B------:R-:W-:Y:S01]  /*6f00*/  UMOV UR52, UR8 ;  /* 0x0000000800347c82 */ /* 0x000fe20008000000 */
[----:B------:R-:W-:Y:S01]  /*6f10*/  R2UR UR14, R7 ;  /* 0x00000000070e72ca */ /* 0x000fe200000e0000 */
[----:B------:R-:W-:Y:S01]  /*6f20*/  HGMMA.64x16x16.F32 R200, gdesc[UR40].tnspA.tnspB, R200 ;  /* 0x6020000028c879f0 */ /* 0x000fe200087008c8 */
[----:B------:R-:W-:Y:S01]  /*6f30*/  MOV R14, UR57 ;  /* 0x00000039000e7c02 */ /* 0x000fe20008000f00 */
[----:B------:R-:W-:Y:S01]  /*6f40*/  UMOV UR53, UR9 ;  /* 0x0000000900357c82 */ /* 0x000fe20008000000 */
[----:B------:R-:W-:Y:S01]  /*6f50*/  MOV R17, UR56 ;  /* 0x0000003800117c02 */ /* 0x000fe20008000f00 */
[----:B------:R-:W-:Y:S01]  /*6f60*/  UMOV UR4, UR16 ;  /* 0x0000001000047c82 */ /* 0x000fe20008000000 */
[----:B------:R-:W-:Y:S01]  /*6f70*/  UMOV UR5, UR17 ;  /* 0x0000001100057c82 */ /* 0x000fe20008000000 */
[----:B------:R-:W-:Y:S01]  /*6f80*/  UMOV UR57, UR13 ;  /* 0x0000000d00397c82 */ /* 0x000fe20008000000 */
[----:B------:R-:W-:Y:S01]  /*6f90*/  UMOV UR8, UR16 ;  /* 0x0000001000087c82 */ /* 0x000fe20008000000 */
[----:B------:R-:W-:Y:S01]  /*6fa0*/  UMOV UR9, UR17 ;  /* 0x0000001100097c82 */ /* 0x000fe20008000000 */
[----:B------:R-:W-:Y:S01]  /*6fb0*/  UMOV UR11, 0x40 ;  /* 0x00000040000b7882 */ /* 0x000fe20000000000 */
[----:B------:R-:W-:Y:S01]  /*6fc0*/  UMOV UR56, UR12 ;  /* 0x0000000c00387c82 */ /* 0x000fe20008000000 */
[----:B--2---:R-:W-:Y:S01]  /*6fd0*/  MOV R21, UR55 ;  /* 0x0000003700157c02 */ /* 0x004fe20008000f00 */
[----:B------:R-:W-:Y:S01]  /*6fe0*/  UMOV UR12, UR16 ;  /* 0x00000010000c7c82 */ /* 0x000fe20008000000 */
[----:B----4-:R-:W-:Y:S01]  /*6ff0*/  MOV R22, UR54 ;  /* 0x0000003600167c02 */ /* 0x010fe20008000f00 */
[----:B------:R-:W-:Y:S01]  /*7000*/  UMOV UR13, UR17 ;  /* 0x00000011000d7c82 */ /* 0x000fe20008000000 */
[----:B------:R-:W-:Y:S01]  /*7010*/  MOV R23, UR53 ;  /* 0x0000003500177c02 */ /* 0x000fe20008000f00 */
[----:B------:R-:W-:Y:S01]  /*7020*/  UMOV UR15, 0x40 ;  /* 0x00000040000f7882 */ /* 0x000fe20000000000 */
[----:B------:R-:W-:Y:S01]  /*7030*/  MOV R24, UR52 ;  /* 0x0000003400187c02 */ /* 0x000fe20008000f00 */
[----:B------:R-:W-:Y:S01]  /*7040*/  UMOV UR52, UR16 ;  /* 0x0000001000347c82 */ /* 0x000fe20008000000 */
[----:B------:R-:W-:Y:S01]  /*7050*/  UMOV UR53, UR17 ;  /* 0x0000001100357c82 */ /* 0x000fe20008000000 */
[----:B------:R-:W-:Y:S01]  /*7060*/  UMOV UR55, 0x40 ;  /* 0x0000004000377882 */ /* 0x000fe20000000000 */
[----:B------:R-:W-:Y:S01]  /*7070*/  LOP3.LUT R5, R8, 0x400000, RZ, 0xfc, !PT ;  /* 0x0040000008057812 */ /* 0x000fe200078efcff */
[----:B------:R-:W-:Y:S01]  /*7080*/  VIADD R7, R13, 0x80 ;  /* 0x000000800d077836 */ /* 0x000fe20000000000 */
[----:B------:R-:W-:Y:S01]  /*7090*/  MOV R19, UR59 ;  /* 0x0000003b00137c02 */ /* 0x000fe20008000f00 */
[----:B------:R-:W-:Y:S01]  /*70a0*/  UMOV UR59, 0x8 ;  /* 0x00000008003b7882 */ /* 0x000fe20000000000 */
[----:B------:R-:W-:Y:S01]  /*70b0*/  MOV R20, UR58 ;  /* 0x0000003a00147c02 */ /* 0x000fe20008000f00 */
[----:B------:R-:W-:Y:S01]  /*70c0*/  IMAD.U32 R223, RZ, RZ, UR59 ;  /* 0x0000003bffdf7e24 */ /* 0x000fe2000f8e00ff */
[----:B------:R-:W-:Y:S01]  /*70d0*/  MOV R18, UR57 ;  /* 0x0000003900127c02 */ /* 0x000fe20008000f00 */
[----:B------:R-:W-:Y:S01]  /*70e0*/  UMOV UR57, 0x40000040 ;  /* 0x4000004000397882 */ /* 0x000fe20000000000 */
[----:B------:R-:W-:Y:S01]  /*70f0*/  VIADD R4, R4, 0xffff0000 ;  /* 0xffff000004047836 */ /* 0x000fe20000000000 */
[----:B------:R-:W-:Y:S01]  /*7100*/  LOP3.LUT R8, R8, 0x80000, RZ, 0xfc, !PT ;  /* 0x0008000008087812 */ /* 0x000fe200078efcff */
[----:B------:R-:W-:Y:S01]  /*7110*/  HGMMA.64x16x16.F32 R136, gdesc[UR24].tnspA.tnspB, R136 ;  /* 0x60200000188879f0 */ /* 0x000fe20008700888 */
[----:B------:R-:W-:-:S02]  /*7120*/  UMOV UR25, 0x40000040 ;  /* 0x4000004000197882 */ /* 0x000fc40000000000 */
[----:B------:R-:W-:Y:S01]  /*7130*/  SHF.R.U32.HI R4, RZ, 0x4, R4 ;  /* 0x00000004ff047819 */ /* 0x000fe20000011604 */
[----:B------:R-:W-:Y:S04]  /*7140*/  HGMMA.64x16x16.F32 R152, gdesc[UR36].tnspA.tnspB, R152 ;  /* 0x60200000249879f0 */ /* 0x000fe80008700898 */
[----:B------:R-:W-:Y:S01]  /*7150*/  HGMMA.64x16x16.F32 R168, gdesc[UR32].tnspA.tnspB, R168 ;  /* 0x6020000020a879f0 */ /* 0x000fe200087008a8 */
[----:B------:R-:W-:-:S03]  /*7160*/  UMOV UR33, UR25 ;  /* 0x0000001900217c82 */ /* 0x000fc60008000000 */
[----:B------:R-:W-:Y:S01]  /*7170*/  HGMMA.64x16x16.F32 R184, gdesc[UR28].tnspA.tnspB, R184 ;  /* 0x602000001cb879f0 */ /* 0x000fe200087008b8 */
[----:B------:R-:W-:-:S03]  /*7180*/  UMOV UR29, UR25 ;  /* 0x00000019001d7c82 */ /* 0x000fc60008000000 */
[----:B------:R-:W-:Y:S01]  /*7190*/  HGMMA.64x16x16.F32 R200, gdesc[UR20].tnspA.tnspB, R200 ;  /* 0x6020000014c879f0 */ /* 0x000fe200087008c8 */
[----:B------:R-:W-:Y:S01]  /*71a0*/  R2UR UR20, R9 ;  /* 0x00000000091472ca */ /* 0x000fe200000e0000 */
[C---:B------:R-:W-:Y:S01]  /*71b0*/  VIADD R9, R5.reuse, 0x80 ;  /* 0x0000008005097836 */ /* 0x040fe20000000000 */
[----:B------:R-:W-:-:S11]  /*71c0*/  R2UR UR21, R5 ;  /* 0x00000000051572ca */ /* 0x000fd600000e0000 */
[----:B------:R-:W-:Y:S02]  /*71d0*/  UMOV UR54, UR20 ;  /* 0x0000001400367c82 */ /* 0x000fe40008000000 */
[----:B------:R-:W-:Y:S01]  /*71e0*/  UMOV UR58, UR21 ;  /* 0x00000015003a7c82 */ /* 0x000fe20008000000 */
[----:B------:R-:W-:Y:S01]  /*71f0*/  UMOV UR21, UR25 ;  /* 0x0000001900157c82 */ /* 0x000fe20008000000 */
[----:B------:R-:W-:Y:S01]  /*7200*/  IMAD.U32 R222, RZ, RZ, UR58 ;  /* 0x0000003affde7e24 */ /* 0x000fe2000f8e00ff */
[----:B------:R-:W-:Y:S01]  /*7210*/  HGMMA.64x16x16.F32 R136, gdesc[UR16].tnspA.tnspB, R136 ;  /* 0x60200000108879f0 */ /* 0x000fe20008700888 */
[----:B------:R-:W-:-:S03]  /*7220*/  UMOV UR17, 0x40000040 ;  /* 0x4000004000117882 */ /* 0x000fc60000000000 */
[----:B------:R-:W-:Y:S01]  /*7230*/  HGMMA.64x16x16.F32 R152, gdesc[UR4].tnspA.tnspB, R152 ;  /* 0x60200000049879f0 */ /* 0x000fe20008700898 */
[----:B------:R-:W-:Y:S01]  /*7240*/  R2UR UR4, R7 ;  /* 0x00000000070472ca */ /* 0x000fe200000e0000 */
[----:B------:R-:W-:Y:S01]  /*7250*/  VIADD R7, R13, 0x100 ;  /* 0x000001000d077836 */ /* 0x000fe20000000000 */
[----:B------:R-:W-:Y:S01]  /*7260*/  R2UR UR5, R9 ;  /* 0x00000000090572ca */ /* 0x000fe200000e0000 */
[----:B------:R-:W-:Y:S01]  /*7270*/  VIADD R9, R5, 0x100 ;  /* 0x0000010005097836 */ /* 0x000fe20000000000 */
[----:B------:R-:W-:Y:S01]  /*7280*/  HGMMA.64x16x16.F32 R168, gdesc[UR8].tnspA.tnspB, R168 ;  /* 0x6020000008a879f0 */ /* 0x000fe200087008a8 */
[----:B------:R-:W-:Y:S01]  /*7290*/  UMOV UR8, UR54 ;  /* 0x0000003600087c82 */ /* 0x000fe20008000000 */
[----:B------:R-:W-:Y:S02]  /*72a0*/  UMOV UR9, UR55 ;  /* 0x0000003700097c82 */ /* 0x000fe40008000000 */
[----:B------:R-:W-:Y:S01]  /*72b0*/  HGMMA.64x16x16.F32 R184, gdesc[UR12].tnspA.tnspB, R184 ;  /* 0x602000000cb879f0 */ /* 0x000fe200087008b8 */
[----:B------:R-:W-:-:S03]  /*72c0*/  UMOV UR13, UR17 ;  /* 0x00000011000d7c82 */ /* 0x000fc60008000000 */
[----:B------:R-:W-:Y:S01]  /*72d0*/  HGMMA.64x16x16.F32 R200, gdesc[UR52].tnspA.tnspB, R200, gsb0 ;  /* 0x6020000034c879f0 */ /* 0x000fe200080008c8 */
[----:B------:R0:W-:Y:S06]  /*72e0*/  MEMBAR.ALL.CTA ;  /* 0x0000000000007992 */ /* 0x0001ec0000008000 */
[----:B0-----:R-:W0:Y:S01]  /*72f0*/  FENCE.VIEW.ASYNC.S ;  /* 0x00000000000073c6 */ /* 0x001e220000000000 */
[----:B------:R-:W-:Y:S02]  /*7300*/  R2UR UR52, R24 ;  /* 0x00000000183472ca */ /* 0x000fe400000e0000 */
[----:B------:R-:W-:-:S02]  /*7310*/  R2UR UR53, R23 ;  /* 0x00000000173572ca */ /* 0x000fc400000e0000 */
[----:B------:R-:W-:Y:S02]  /*7320*/  R2UR UR54, R22 ;  /* 0x00000000163672ca */ /* 0x000fe400000e0000 */
[----:B------:R-:W-:-:S07]  /*7330*/  R2UR UR55, R21 ;  /* 0x00000000153772ca */ /* 0x000fce00000e0000 */
[----:B------:R-:W-:Y:S02]  /*7340*/  UMOV UR44, UR52 ;  /* 0x00000034002c7c82 */ /* 0x000fe40008000000 */
[----:B------:R-:W-:Y:S01]  /*7350*/  UMOV UR45, UR53 ;  /* 0x00000035002d7c82 */ /* 0x000fe20008000000 */
[----:B0-----:R-:W-:Y:S06]  /*7360*/  BAR.SYNC.DEFER_BLOCKING 0x9, 0x100 ;  /* 0x0244000000007b1d */ /* 0x001fec0000010000 */
[----:B------:R-:W-:-:S06]  /*7370*/  WARPGROUP.ARRIVE ;  /* 0x00000000000079c5 */ /* 0x000fcc0000000000 */
[----:B------:R-:W-:Y:S01]  /*7380*/  HGMMA.64x64x16.F32 R24, gdesc[UR56].tnspA, RZ, !UPT ;  /* 0x20e00000381879f0 */ /* 0x000fe2000c7008ff */
[----:B------:R-:W-:Y:S01]  /*7390*/  UMOV UR56, UR4 ;  /* 0x0000000400387c82 */ /* 0x000fe20008000000 */
[----:B------:R-:W-:Y:S01]  /*73a0*/  UMOV UR57, 0x40000040 ;  /* 0x4000004000397882 */ /* 0x000fe20000000000 */
[----:B------:R-:W-:Y:S01]  /*73b0*/  UMOV UR58, UR5 ;  /* 0x00000005003a7c82 */ /* 0x000fe20008000000 */
[----:B------:R-:W-:Y:S01]  /*73c0*/  UMOV UR59, 0x8 ;  /* 0x00000008003b7882 */ /* 0x000fe20000000000 */
[----:B------:R-:W-:Y:S01]  /*73d0*/  IMAD.U32 R220, RZ, RZ, UR58 ;  /* 0x0000003affdc7e24 */ /* 0x000fe2000f8e00ff */
[----:B------:R-:W-:Y:S01]  /*73e0*/  R2UR UR4, R7 ;  /* 0x00000000070472ca */ /* 0x000fe200000e0000 */
[----:B------:R-:W-:Y:S01]  /*73f0*/  IMAD.U32 R221, RZ, RZ, UR59 ;  /* 0x0000003bffdd7e24 */ /* 0x000fe2000f8e00ff */
[----:B------:R-:W-:Y:S01]  /*7400*/  R2UR UR5, R9 ;  /* 0x00000000090572ca */ /* 0x000fe200000e0000 */
[----:B------:R-:W-:Y:S02]  /*7410*/  VIADD R7, R13, 0x180 ;  /* 0x000001800d077836 */ /* 0x000fe40000000000 */
[----:B------:R-:W-:-:S02]  /*7420*/  VIADD R9, R5, 0x180 ;  /* 0x0000018005097836 */ /* 0x000fc40000000000 */
[----:B------:R-:W-:Y:S01]  /*7430*/  VIADD R5, R5, 0x200 ;  /* 0x0000020005057836 */ /* 0x000fe20000000000 */
[----:B------:R-:W-:Y:S01]  /*7440*/  HGMMA.64x64x16.F32 R24, gdesc[UR56].tnspA, R24 ;  /* 0x20e00000381879f0 */ /* 0x000fe20008700818 */
[----:B------:R-:W-:Y:S02]  /*7450*/  R2UR UR59, R19 ;  /* 0x00000000133b72ca */ /* 0x000fe400000e0000 */
[----:B------:R-:W-:Y:S02]  /*7460*/  R2UR UR58, R20 ;  /* 0x00000000143a72ca */ /* 0x000fe400000e0000 */
[----:B------:R-:W-:Y:S02]  /*7470*/  R2UR UR57, R18 ;  /* 0x00000000123972ca */ /* 0x000fe400000e0000 */
[----:B------:R-:W-:-:S07]  /*7480*/  R2UR UR56, R17 ;  /* 0x00000000113872ca */ /* 0x000fce00000e0000 */
        /* <DEDUP_REMOVED lines=9> */
[----:B------:R-:W-:Y:S01]  /*7520*/  R2UR UR4, R7 ;  /* 0x00000000070472ca */ /* 0x000fe200000e0000 */
[----:B------:R-:W-:Y:S01]  /*7530*/  IMAD.U32 R219, RZ, RZ, UR59 ;  /* 0x0000003bffdb7e24 */ /* 0x000fe2000f8e00ff */
[----:B------:R-:W-:Y:S01]  /*7540*/  R2UR UR5, R9 ;  /* 0x00000000090572ca */ /* 0x000fe200000e0000 */
[----:B------:R-:W-:-:S02]  /*7550*/  VIADD R7, R13, 0x200 ;  /* 0x000002000d077836 */ /* 0x000fc40000000000 */
[----:B------:R-:W-:Y:S01]  /*7560*/  VIADD R9, R8, 0x210 ;  /* 0x0000021008097836 */ /* 0x000fe20000000000 */
[----:B------:R-:W-:Y:S01]  /*7570*/  HGMMA.64x64x16.F32 R24, gdesc[UR56].tnspA, R24 ;  /* 0x20e00000381879f0 */ /* 0x000fe20008700818 */
[----:B------:R-:W-:-:S06]  /*7580*/  R2UR UR59, R16 ;  /* 0x00000000103b72ca */ /* 0x000fcc00000e0000 */
[----:B------:R-:W-:Y:S01]  /*7590*/  UMOV UR56, UR4 ;  /* 0x0000000400387c82 */ /* 0x000fe20008000000 */
[----:B------:R-:W-:Y:S01]  /*75a0*/  R2UR UR58, R15 ;  /* 0x000000000f3a72ca */ /* 0x000fe200000e0000 */
[----:B------:R-:W-:Y:S01]  /*75b0*/  UMOV UR57, 0x40000040 ;  /* 0x4000004000397882 */ /* 0x000fe20000000000 */
[----:B------:R-:W-:Y:S01]  /*75c0*/  R2UR UR4, R5 ;  /* 0x00000000050472ca */ /* 0x000fe200000e0000 */
[----:B------:R-:W-:-:S03]  /*75d0*/  VIADD R5, R6, 0x400 ;  /* 0x0000040006057836 */ /* 0x000fc60000000000 */
[----:B------:R-:W-:Y:S01]  /*75e0*/  UMOV UR49, UR59 ;  /* 0x0000003b00317c82 */ /* 0x000fe20008000000 */
[----:B------:R-:W-:-:S06]  /*75f0*/  UMOV UR59, 0x8 ;  /* 0x00000008003b7882 */ /* 0x000fcc0000000000 */
[----:B------:R-:W-:Y:S01]  /*7600*/  UMOV UR48, UR58 ;  /* 0x0000003a00307c82 */ /* 0x000fe20008000000 */
[----:B------:R-:W-:Y:S01]  /*7610*/  UMOV UR58, UR5 ;  /* 0x00000005003a7c82 */ /* 0x000fe20008000000 */
[----:B------:R-:W-:Y:S01]  /*7620*/  R2UR UR5, R7 ;  /* 0x00000000070572ca */ /* 0x000fe200000e0000 */
[----:B------:R-:W-:Y:S02]  /*7630*/  IMAD.U32 R216, RZ, RZ, UR58 ;  /* 0x0000003affd87e24 */ /* 0x000fe4000f8e00ff */
[----:B------:R-:W-:Y:S01]  /*7640*/  IMAD.U32 R217, RZ, RZ, UR59 ;  /* 0x0000003bffd97e24 */ /* 0x000fe2000f8e00ff */
[----:B------:R-:W-:Y:S01]  /*7650*/  HGMMA.64x64x16.F32 R24, gdesc[UR56].tnspA, R24 ;  /* 0x20e00000381879f0 */ /* 0x000fe20008700818 */
[----:B------:R-:W-:Y:S01]  /*7660*/  R2UR UR57, R14 ;  /* 0x000000000e3972ca */ /* 0x000fe200000e0000 */
[----:B------:R-:W-:Y:S01]  /*7670*/  UMOV UR58, UR4 ;  /* 0x00000004003a7c82 */ /* 0x000fe20008000000 */
[----:B------:R-:W-:Y:S01]  /*7680*/  R2UR UR56, R12 ;  /* 0x000000000c3872ca */ /* 0x000fe200000e0000 */
[----:B------:R-:W-:Y:S01]  /*7690*/  UMOV UR59, 0x8 ;  /* 0x00000008003b7882 */ /* 0x000fe20000000000 */
[----:B------:R-:W-:-:S02]  /*76a0*/  IMAD.U32 R22, RZ, RZ, UR58 ;  /* 0x0000003aff167e24 */ /* 0x000fc4000f8e00ff */
[----:B------:R-:W-:-:S07]  /*76b0*/  IMAD.U32 R23, RZ, RZ, UR59 ;  /* 0x0000003bff177e24 */ /* 0x000fce000f8e00ff */
[----:B------:R-:W-:Y:S01]  /*76c0*/  UMOV UR53, UR57 ;  /* 0x0000003900357c82 */ /* 0x000fe20008000000 */
[----:B------:R-:W-:Y:S01]  /*76d0*/  UMOV UR57, 0x40000040 ;  /* 0x4000004000397882 */ /* 0x000fe20000000000 */
[----:B------:R-:W-:Y:S01]  /*76e0*/  UMOV UR52, UR56 ;  /* 0x0000003800347c82 */ /* 0x000fe20008000000 */
[----:B------:R-:W-:Y:S01]  /*76f0*/  UMOV UR56, UR5 ;  /* 0x0000000500387c82 */ /* 0x000fe20008000000 */
[----:B------:R-:W-:Y:S01]  /*7700*/  UMOV UR5, UR17 ;  /* 0x0000001100057c82 */ /* 0x000fe20008000000 */
        /* <DEDUP_REMOVED lines=13> */
[----:B------:R-:W-:Y:S02]  /*77e0*/  UMOV UR59, UR41 ;  /* 0x00000029003b7c82 */ /* 0x000fe40008000000 */
[----:B------:R-:W-:Y:S01]  /*77f0*/  HGMMA.64x16x16.F32 R176, gdesc[UR56].tnspA.tnspB, R176 ;  /* 0x6020000038b079f0 */ /* 0x000fe200087008b0 */
[----:B------:R-:W-:Y:S01]  /*7800*/  UMOV UR58, UR44 ;  /* 0x0000002c003a7c82 */ /* 0x000fe20008000000 */
[----:B------:R-:W-:Y:S01]  /*7810*/  UMOV UR59, UR45 ;  /* 0x0000002d003b7c82 */ /* 0x000fe20008000000 */
[----:B------:R-:W-:Y:S01]  /*7820*/  R2UR UR44, R5 ;  /* 0x00000000052c72ca */ /* 0x000fe200000e0000 */
[----:B------:R-:W-:Y:S01]  /*7830*/  HGMMA.64x16x16.F32 R192, gdesc[UR56].tnspA.tnspB, R192 ;  /* 0x6020000038c079f0 */ /* 0x000fe200087008c0 */
[----:B------:R-:W-:Y:S01]  /*7840*/  UMOV UR58, UR48 ;  /* 0x00000030003a7c82 */ /* 0x000fe20008000000 */
[----:B------:R-:W-:Y:S01]  /*7850*/  UMOV UR59, UR49 ;  /* 0x00000031003b7c82 */ /* 0x000fe20008000000 */
[----:B------:R-:W-:Y:S01]  /*7860*/  UMOV UR45, 0x40000040 ;  /* 0x40000040002d7882 */ /* 0x000fe20000000000 */
[----:B------:R-:W-:Y:S01]  /*7870*/  HGMMA.64x16x16.F32 R208, gdesc[UR56].tnspA.tnspB, R208 ;  /* 0x6020000038d079f0 */ /* 0x000fe200087008d0 */
[----:B------:R-:W-:Y:S01]  /*7880*/  UMOV UR49, UR45 ;  /* 0x0000002d00317c82 */ /* 0x000fe20008000000 */
[----:B------:R-:W-:Y:S01]  /*7890*/  UMOV UR41, UR45 ;  /* 0x0000002d00297c82 */ /* 0x000fe20008000000 */
[C---:B------:R-:W-:Y:S01]  /*78a0*/  VIADD R5, R6.reuse, 0x500 ;  /* 0x0000050006057836 */ /* 0x040fe20000000000 */
[----:B------:R-:W-:Y:S01]  /*78b0*/  UMOV UR58, UR8 ;  /* 0x00000008003a7c82 */ /* 0x000fe20008000000 */
[----:B------:R-:W-:Y:S01]  /*78c0*/  VIADD R6, R6, 0x580 ;  /* 0x0000058006067836 */ /* 0x000fe20000000000 */
[----:B------:R-:W-:Y:S01]  /*78d0*/  UMOV UR59, UR9 ;  /* 0x00000009003b7c82 */ /* 0x000fe20008000000 */
[----:B------:R-:W-:Y:S01]  /*78e0*/  UMOV UR9, UR17 ;  /* 0x0000001100097c82 */ /* 0x000fe20008000000 */
[----:B------:R-:W-:Y:S01]  /*78f0*/  UMOV UR48, UR44 ;  /* 0x0000002c00307c82 */ /* 0x000fe20008000000 */
[----:B------:R-:W-:Y:S01]  /*7900*/  UMOV UR40, UR44 ;  /* 0x0000002c00287c82 */ /* 0x000fe20008000000 */
[----:B------:R-:W-:-:S02]  /*7910*/  R2UR UR24, R5 ;  /* 0x00000000051872ca */ /* 0x000fc400000e0000 */
[----:B------:R-:W-:Y:S01]  /*7920*/  R2UR UR16, R6 ;  /* 0x00000000061072ca */ /* 0x000fe200000e0000 */
[----:B------:R-:W-:Y:S01]  /*7930*/  VIADD R6, R8, 0x100 ;  /* 0x0000010008067836 */ /* 0x000fe20000000000 */
[----:B------:R-:W-:Y:S01]  /*7940*/  LOP3.LUT R5, R4, 0x3fff, RZ, 0xc0, !PT ;  /* 0x00003fff04057812 */ /* 0x000fe200078ec0ff */
[----:B------:R-:W-:-:S04]  /*7950*/  VIADD R4, R8, 0x80 ;  /* 0x0000008008047836 */ /* 0x000fc80000000000 */
[----:B------:R-:W-:Y:S02]  /*7960*/  IMAD R12, R2, 0x800, R5 ;  /* 0x00000800020c7824 */ /* 0x000fe400078e0205 */
[----:B------:R-:W-:Y:S02]  /*7970*/  VIADD R5, R8, 0x10 ;  /* 0x0000001008057836 */ /* 0x000fe40000000000 */
        /* <DEDUP_REMOVED lines=8> */
[----:B------:R-:W-:Y:S01]  /*7a00*/  HGMMA.64x16x16.F32 R144, gdesc[UR44].tnspA.tnspB, R144 ;  /* 0x602000002c9079f0 */ /* 0x000fe20008700890 */
[----:B------:R-:W-:Y:S01]  /*7a10*/  UMOV UR46, UR52 ;  /* 0x00000034002e7c82 */ /* 0x000fe20008000000 */
[----:B------:R-:W-:Y:S01]  /*7a20*/  UMOV UR47, UR53 ;  /* 0x00000035002f7c82 */ /* 0x000fe20008000000 */
[----:B------:R-:W-:Y:S01]  /*7a30*/  UMOV UR52, UR44 ;  /* 0x0000002c00347c82 */ /* 0x000fe20008000000 */
[----:B------:R-:W-:Y:S01]  /*7a40*/  UMOV UR53, UR45 ;  /* 0x0000002d00357c82 */ /* 0x000fe20008000000 */
[----:B------:R-:W-:Y:S01]  /*7a50*/  HGMMA.64x16x16.F32 R160, gdesc[UR44].tnspA.tnspB, R160 ;  /* 0x602000002ca079f0 */ /* 0x000fe200087008a0 */
[----:B------:R-:W-:Y:S01]  /*7a60*/  R2UR UR46, R5 ;  /* 0x00000000052e72ca */ /* 0x000fe200000e0000 */
[C---:B------:R-:W-:Y:S01]  /*7a70*/  VIADD R5, R8.reuse, 0x90 ;  /* 0x0000009008057836 */ /* 0x040fe20000000000 */
[----:B------:R-:W-:Y:S01]  /*7a80*/  UMOV UR47, 0x40 ;  /* 0x00000040002f7882 */ /* 0x000fe20000000000 */
[----:B------:R-:W-:Y:S01]  /*7a90*/  HGMMA.64x16x16.F32 R176, gdesc[UR52].tnspA.tnspB, R176 ;  /* 0x6020000034b079f0 */ /* 0x000fe200087008b0 */
[----:B------:R-:W-:Y:S01]  /*7aa0*/  R2UR UR54, R8 ;  /* 0x00000000083672ca */ /* 0x000fe200000e0000 */
[----:B------:R-:W-:Y:S01]  /*7ab0*/  UMOV UR55, 0x40 ;  /* 0x0000004000377882 */ /* 0x000fe20000000000 */
[----:B------:R-:W-:Y:S01]  /*7ac0*/  R2UR UR52, R12 ;  /* 0x000000000c3472ca */ /* 0x000fe200000e0000 */
[----:B------:R-:W-:Y:S01]  /*7ad0*/  HGMMA.64x16x16.F32 R192, gdesc[UR48].tnspA.tnspB, R192 ;  /* 0x6020000030c079f0 */ /* 0x000fe200087008c0 */
[----:B------:R-:W-:Y:S01]  /*7ae0*/  UMOV UR53, 0x40000040 ;  /* 0x4000004000357882 */ /* 0x000fe20000000000 */
[----:B------:R-:W-:Y:S01]  /*7af0*/  UMOV UR45, 0x40000040 ;  /* 0x40000040002d7882 */ /* 0x000fe20000000000 */
[----:B------:R-:W-:Y:S01]  /*7b00*/  R2UR UR50, R9 ;  /* 0x00000000093272ca */ /* 0x000fe200000e0000 */
[----:B------:R-:W-:Y:S01]  /*7b10*/  HGMMA.64x16x16.F32 R208, gdesc[UR40].tnspA.tnspB, R208 ;  /* 0x6020000028d079f0 */ /* 0x000fe200087008d0 */
[----:B------:R-:W-:Y:S01]  /*7b20*/  UMOV UR49, UR45 ;  /* 0x0000002d00317c82 */ /* 0x000fe20008000000 */
[----:B------:R-:W-:Y:S01]  /*7b30*/  UMOV UR51, 0x40 ;  /* 0x0000004000337882 */ /* 0x000fe20000000000 */
[C---:B------:R-:W-:Y:S01]  /*7b40*/  VIADD R9, R8.reuse, 0x20 ;  /* 0x0000002008097836 */ /* 0x040fe20000000000 */
[----:B------:R-:W-:Y:S01]  /*7b50*/  UMOV UR43, 0x40 ;  /* 0x00000040002b7882 */ /* 0x000fe20000000000 */
[----:B------:R-:W-:Y:S03]  /*7b60*/  HGMMA.64x16x16.F32 R144, gdesc[UR24].tnspA.tnspB, R144 ;  /* 0x60200000189079f0 */ /* 0x000fe60008700890 */
[----:B------:R-:W-:Y:S01]  /*7b70*/  R2UR UR26, R9 ;  /* 0x00000000091a72ca */ /* 0x000fe200000e0000 */
[C---:B------:R-:W-:Y:S01]  /*7b80*/  VIADD R9, R8.reuse, 0xa0 ;  /* 0x000000a008097836 */ /* 0x040fe20000000000 */
[----:B------:R-:W-:Y:S01]  /*7b90*/  R2UR UR24, R231 ;  /* 0x00000000e71872ca */ /* 0x000fe200000e0000 */
[----:B------:R-:W-:Y:S01]  /*7ba0*/  UMOV UR27, 0x40 ;  /* 0x00000040001b7882 */ /* 0x000fe20000000000 */
[----:B------:R-:W-:Y:S01]  /*7bb0*/  HGMMA.64x16x16.F32 R160, gdesc[UR36].tnspA.tnspB, R160 ;  /* 0x6020000024a079f0 */ /* 0x000fe200087008a0 */
[----:B------:R-:W-:Y:S01]  /*7bc0*/  UMOV UR25, 0x40000040 ;  /* 0x4000004000197882 */ /* 0x000fe20000000000 */
[----:B------:R-:W-:Y:S01]  /*7bd0*/  R2UR UR42, R9 ;  /* 0x00000000092a72ca */ /* 0x000fe200000e0000 */
[C---:B------:R-:W-:Y:S01]  /*7be0*/  VIADD R9, R8.reuse, 0x1a0 ;  /* 0x000001a008097836 */ /* 0x040fe20000000000 */
[----:B------:R-:W-:Y:S01]  /*7bf0*/  HGMMA.64x16x16.F32 R176, gdesc[UR32].tnspA.tnspB, R176 ;  /* 0x6020000020b079f0 */ /* 0x000fe200087008b0 */
[C---:B------:R-:W-:Y:S01]  /*7c00*/  VIADD R231, R8.reuse, 0x120 ;  /* 0x0000012008e77836 */ /* 0x040fe20000000000 */
[----:B------:R-:W-:Y:S01]  /*7c10*/  UMOV UR41, UR25 ;  /* 0x0000001900297c82 */ /* 0x000fe20008000000 */
[----:B------:R-:W-:Y:S01]  /*7c20*/  UMOV UR37, UR25 ;  /* 0x0000001900257c82 */ /* 0x000fe20008000000 */
[----:B------:R-:W-:Y:S01]  /*7c30*/  HGMMA.64x16x16.F32 R192, gdesc[UR28].tnspA.tnspB, R192 ;  /* 0x602000001cc079f0 */ /* 0x000fe200087008c0 */
[----:B------:R-:W-:Y:S01]  /*7c40*/  R2UR UR34, R9 ;  /* 0x00000000092272ca */ /* 0x000fe200000e0000 */
[----:B------:R-:W-:Y:S01]  /*7c50*/  VIADD R9, R8, 0x220 ;  /* 0x0000022008097836 */ /* 0x000fe20000000000 */
[----:B------:R-:W-:Y:S01]  /*7c60*/  R2UR UR38, R231 ;  /* 0x00000000e72672ca */ /* 0x000fe200000e0000 */
[----:B------:R-:W-:Y:S01]  /*7c70*/  HGMMA.64x16x16.F32 R208, gdesc[UR20].tnspA.tnspB, R208 ;  /* 0x6020000014d079f0 */ /* 0x000fe200087008d0 */
[----:B------:R-:W-:Y:S01]  /*7c80*/  R2UR UR21, R4 ;  /* 0x00000000041572ca */ /* 0x000fe200000e0000 */
[----:B------:R-:W-:Y:S01]  /*7c90*/  VIADD R4, R8, 0x180 ;  /* 0x0000018008047836 */ /* 0x000fe20000000000 */
[----:B------:R-:W-:Y:S01]  /*7ca0*/  R2UR UR20, R6 ;  /* 0x00000000061472ca */ /* 0x000fe200000e0000 */
[----:B------:R-:W-:Y:S01]  /*7cb0*/  UMOV UR40, UR24 ;  /* 0x0000001800287c82 */ /* 0x000fe20008000000 */
[----:B------:R-:W-:Y:S01]  /*7cc0*/  R2UR UR30, R9 ;  /* 0x00000000091e72ca */ /* 0x000fe200000e0000 */
        /* <DEDUP_REMOVED lines=9> */
[----:B------:R-:W-:Y:S01]  /*7d60*/  UMOV UR23, 0x40 ;  /* 0x0000004000177882 */ /* 0x000fe20000000000 */
[----:B------:R-:W-:Y:S01]  /*7d70*/  VIADD R231, R12, 0x180 ;  /* 0x000001800ce77836 */ /* 0x000fe20000000000 */
[----:B------:R-:W-:Y:S01]  /*7d80*/  HGMMA.64x16x16.F32 R144, gdesc[UR16].tnspA.tnspB, R144 ;  /* 0x60200000109079f0 */ /* 0x000fe20008700890 */
[----:B------:R-:W-:Y:S01]  /*7d90*/  UMOV UR18, UR58 ;  /* 0x0000003a00127c82 */ /* 0x000fe20008000000 */
[----:B------:R-:W-:-:S02]  /*7da0*/  UMOV UR19, UR59 ;  /* 0x0000003b00137c82 */ /* 0x000fc40008000000 */
[----:B------:R-:W-:Y:S01]  /*7db0*/  HGMMA.64x16x16.F32 R160, gdesc[UR4].tnspA.tnspB, R160 ;  /* 0x6020000004a079f0 */ /* 0x000fe200087008a0 */
[----:B------:R-:W-:Y:S01]  /*7dc0*/  R2UR UR4, R4 ;  /* 0x00000000040472ca */ /* 0x000fe200000e0000 */
[----:B------:R-:W-:Y:S01]  /*7dd0*/  VIADD R4, R8, 0x200 ;  /* 0x0000020008047836 */ /* 0x000fe20000000000 */
[----:B------:R-:W-:Y:S01]  /*7de0*/  UMOV UR7, 0x40 ;  /* 0x0000004000077882 */ /* 0x000fe20000000000 */
[----:B------:R-:W-:Y:S01]  /*7df0*/  HGMMA.64x16x16.F32 R176, gdesc[UR8].tnspA.tnspB, R176 ;  /* 0x6020000008b079f0 */ /* 0x000fe200087008b0 */
[----:B------:R-:W-:Y:S01]  /*7e00*/  UMOV UR8, UR52 ;  /* 0x0000003400087c82 */ /* 0x000fe20008000000 */
[----:B------:R-:W-:Y:S01]  /*7e10*/  UMOV UR9, UR53 ;  /* 0x0000003500097c82 */ /* 0x000fe20008000000 */
[----:B------:R-:W-:Y:S01]  /*7e20*/  UMOV UR10, UR21 ;  /* 0x00000015000a7c82 */ /* 0x000fe20008000000 */
[----:B------:R-:W-:Y:S01]  /*7e30*/  HGMMA.64x16x16.F32 R192, gdesc[UR12].tnspA.tnspB, R192 ;  /* 0x602000000cc079f0 */ /* 0x000fe200087008c0 */
[----:B------:R-:W-:Y:S01]  /*7e40*/  UMOV UR11, 0x40 ;  /* 0x00000040000b7882 */ /* 0x000fe20000000000 */
[----:B------:R-:W-:Y:S01]  /*7e50*/  IMAD.U32 R20, RZ, RZ, UR10 ;  /* 0x0000000aff147e24 */ /* 0x000fe2000f8e00ff */
[----:B------:R-:W-:Y:S01]  /*7e60*/  UMOV UR15, 0x40 ;  /* 0x00000040000f7882 */ /* 0x000fe20000000000 */
[----:B------:R-:W-:Y:S01]  /*7e70*/  HGMMA.64x16x16.F32 R208, gdesc[UR16].tnspA.tnspB, R208, gsb0 ;  /* 0x6020000010d079f0 */ /* 0x000fe200080008d0 */
[----:B------:R-:W-:Y:S01]  /*7e80*/  IMAD.U32 R21, RZ, RZ, UR11 ;  /* 0x0000000bff157e24 */ /* 0x000fe2000f8e00ff */
[----:B------:R-:W-:Y:S01]  /*7e90*/  UMOV UR19, 0x40 ;  /* 0x0000004000137882 */ /* 0x000fe20000000000 */
[----:B------:R-:W-:-:S02]  /*7ea0*/  WARPGROUP.DEPBAR.LE gsb0, 0x1 ;  /* 0x00008000000079c5 */ /* 0x000fc40000010100 */
[----:B------:R-:W-:-:S06]  /*7eb0*/  WARPGROUP.ARRIVE ;  /* 0x00000000000079c5 */ /* 0x000fcc0000000000 */
[----:B------:R-:W-:Y:S04]  /*7ec0*/  HGMMA.64x16x16.F32 R56, gdesc[UR52].tnspA.tnspB, R56 ;  /* 0x60200000343879f0 */ /* 0x000fe80008700838 */
[----:B------:R-:W-:Y:S01]  /*7ed0*/  HGMMA.64x16x16.F32 R64, gdesc[UR8].tnspA.tnspB, R64 ;  /* 0x60200000084079f0 */ /* 0x000fe20008700840 */
[----:B------:R-:W-:Y:S01]  /*7ee0*/  UMOV UR8, UR52 ;  /* 0x0000003400087c82 */ /* 0x000fe20008000000 */
[----:B------:R-:W-:Y:S01]  /*7ef0*/  UMOV UR9, UR53 ;  /* 0x0000003500097c82 */ /* 0x000fe20008000000 */
[----:B------:R-:W-:Y:S01]  /*7f00*/  UMOV UR10, UR20 ;  /* 0x00000014000a7c82 */ /* 0x000fe20008000000 */
[----:B------:R-:W-:Y:S01]  /*7f10*/  UMOV UR11, 0x40 ;  /* 0x00000040000b7882 */ /* 0x000fe20000000000 */
[----:B------:R-:W-:Y:S01]  /*7f20*/  IMAD.U32 R18, RZ, RZ, UR10 ;  /* 0x0000000aff127e24 */ /* 0x000fe2000f8e00ff */
[----:B------:R-:W-:Y:S01]  /*7f30*/  HGMMA.64x16x16.F32 R72, gdesc[UR8].tnspA.tnspB, R72 ;  /* 0x60200000084879f0 */ /* 0x000fe20008700848 */
[----:B------:R-:W-:Y:S01]  /*7f40*/  UMOV UR10, UR4 ;  /* 0x00000004000a7c82 */ /* 0x000fe20008000000 */
[----:B------:R-:W-:Y:S01]  /*7f50*/  R2UR UR4, R4 ;  /* 0x00000000040472ca */ /* 0x000fe200000e0000 */
[----:B------:R-:W-:Y:S01]  /*7f60*/  IMAD.U32 R19, RZ, RZ, UR11 ;  /* 0x0000000bff137e24 */ /* 0x000fe2000f8e00ff */
        /* <DEDUP_REMOVED lines=8> */
[----:B------:R-:W-:Y:S01]  /*7ff0*/  UMOV UR11, 0x40 ;  /* 0x00000040000b7882 */ /* 0x000fe20000000000 */
[----:B------:R-:W-:Y:S01]  /*8000*/  VIADD R4, R12, 0x80 ;  /* 0x000000800c047836 */ /* 0x000fe20000000000 */
[----:B------:R-:W-:Y:S01]  /*8010*/  ULDC.64 UR52, c[0x0][0x208] ;  /* 0x0000820000347ab9 */ /* 0x000fe20000000a00 */
[----:B------:R-:W-:Y:S01]  /*8020*/  UMOV UR10, UR4 ;  /* 0x00000004000a7c82 */ /* 0x000fe20008000000 */
[----:B------:R-:W-:Y:S01]  /*8030*/  R2UR UR4, R5 ;  /* 0x00000000050472ca */ /* 0x000fe200000e0000 */
[----:B------:R-:W-:Y:S01]  /*8040*/  HGMMA.64x16x16.F32 R88, gdesc[UR8].tnspA.tnspB, R88 ;  /* 0x60200000085879f0 */ /* 0x000fe20008700858 */
[----:B------:R-:W-:Y:S01]  /*8050*/  R2UR UR44, R4 ;  /* 0x00000000042c72ca */ /* 0x000fe200000e0000 */
[C---:B------:R-:W-:Y:S01]  /*8060*/  VIADD R4, R8.reuse, 0x110 ;  /* 0x0000011008047836 */ /* 0x040fe20000000000 */
[----:B------:R-:W-:Y:S01]  /*8070*/  UMOV UR9, UR45 ;  /* 0x0000002d00097c82 */ /* 0x000fe20008000000 */
[----:B------:R-:W-:-:S02]  /*8080*/  VIADD R5, R8, 0x190 ;  /* 0x0000019008057836 */ /* 0x000fc40000000000 */
[----:B------:R-:W-:Y:S01]  /*8090*/  IMAD.U32 R14, RZ, RZ, UR10 ;  /* 0x0000000aff0e7e24 */ /* 0x000fe2000f8e00ff */
[----:B------:R-:W-:Y:S01]  /*80a0*/  R2UR UR5, R4 ;  /* 0x00000000040572ca */ /* 0x000fe200000e0000 */
[----:B------:R-:W-:Y:S01]  /*80b0*/  IMAD.U32 R15, RZ, RZ, UR11 ;  /* 0x0000000bff0f7e24 */ /* 0x000fe2000f8e00ff */
[----:B------:R-:W-:Y:S01]  /*80c0*/  R2UR UR6, R5 ;  /* 0x00000000050672ca */ /* 0x000fe200000e0000 */
[----:B------:R-:W-:Y:S02]  /*80d0*/  UMOV UR11, 0x40 ;  /* 0x00000040000b7882 */ /* 0x000fe40000000000 */
[----:B------:R-:W-:Y:S01]  /*80e0*/  UMOV UR10, UR4 ;  /* 0x00000004000a7c82 */ /* 0x000fe20008000000 */
[----:B------:R-:W-:Y:S01]  /*80f0*/  IMAD.U32 R11, RZ, RZ, UR11 ;  /* 0x0000000bff0b7e24 */ /* 0x000fe2000f8e00ff */
[----:B------:R-:W-:Y:S01]  /*8100*/  UMOV UR8, UR44 ;  /* 0x0000002c00087c82 */ /* 0x000fe20008000000 */
[----:B------:R-:W-:Y:S01]  /*8110*/  IMAD.U32 R10, RZ, RZ, UR10 ;  /* 0x0000000aff0a7e24 */ /* 0x000fe2000f8e00ff */
[----:B------:R-:W-:Y:S01]  /*8120*/  UMOV UR48, UR44 ;  /* 0x0000002c00307c82 */ /* 0x000fe20008000000 */
[----:B------:R-:W-:Y:S01]  /*8130*/  R2UR UR4, R231 ;  /* 0x00000000e70472ca */ /* 0x000fe200000e0000 */
[----:B------:R-:W-:-:S05]  /*8140*/  VIADD R231, R8, 0x130 ;  /* 0x0000013008e77836 */ /* 0x000fca0000000000 */
[----:B------:R-:W-:Y:S01]  /*8150*/  R2UR UR18, R231 ;  /* 0x00000000e71272ca */ /* 0x000fe200000e0000 */
        /* <DEDUP_REMOVED lines=14> */
[C---:B------:R-:W-:Y:S01]  /*8240*/  VIADD R9, R8.reuse, 0xb0 ;  /* 0x000000b008097836 */ /* 0x040fe20000000000 */
[----:B------:R-:W-:Y:S01]  /*8250*/  HGMMA.64x16x16.F32 R80, gdesc[UR8].tnspA.tnspB, R80 ;  /* 0x60200000085079f0 */ /* 0x000fe20008700850 */
[----:B------:R-:W-:Y:S01]  /*8260*/  UMOV UR5, 0x40000040 ;  /* 0x4000004000057882 */ /* 0x000fe20000000000 */
[----:B------:R-:W-:Y:S01]  /*8270*/  UMOV UR20, UR4 ;  /* 0x0000000400147c82 */ /* 0x000fe20008000000 */
[----:B------:R-:W-:Y:S01]  /*8280*/  UMOV UR16, UR4 ;  /* 0x0000000400107c82 */ /* 0x000fe20008000000 */
[----:B------:R-:W-:Y:S01]  /*8290*/  UMOV UR12, UR4 ;  /* 0x00000004000c7c82 */ /* 0x000fe20008000000 */
[----:B------:R-:W-:Y:S01]  /*82a0*/  UMOV UR8, UR4 ;  /* 0x0000000400087c82 */ /* 0x000fe20008000000 */
[----:B------:R-:W-:Y:S01]  /*82b0*/  R2UR UR22, R9 ;  /* 0x00000000091672ca */ /* 0x000fe200000e0000 */
[C---:B------:R-:W-:Y:S01]  /*82c0*/  VIADD R9, R8.reuse, 0x1b0 ;  /* 0x000001b008097836 */ /* 0x040fe20000000000 */
[----:B------:R-:W-:Y:S01]  /*82d0*/  UMOV UR21, UR5 ;  /* 0x0000000500157c82 */ /* 0x000fe20008000000 */
[----:B------:R-:W-:Y:S01]  /*82e0*/  HGMMA.64x16x16.F32 R88, gdesc[UR48].tnspA.tnspB, R88 ;  /* 0x60200000305879f0 */ /* 0x000fe20008700858 */
[----:B------:R-:W-:Y:S01]  /*82f0*/  VIADD R8, R8, 0x230 ;  /* 0x0000023008087836 */ /* 0x000fe20000000000 */
[----:B------:R-:W-:Y:S01]  /*8300*/  UMOV UR17, UR5 ;  /* 0x0000000500117c82 */ /* 0x000fe20008000000 */
[----:B------:R-:W-:Y:S01]  /*8310*/  R2UR UR14, R9 ;  /* 0x00000000090e72ca */ /* 0x000fe200000e0000 */
[----:B------:R-:W-:Y:S01]  /*8320*/  UMOV UR13, UR5 ;  /* 0x00000005000d7c82 */ /* 0x000fe20008000000 */
[----:B------:R-:W-:Y:S01]  /*8330*/  UMOV UR9, UR5 ;  /* 0x0000000500097c82 */ /* 0x000fe20008000000 */
[----:B------:R-:W-:Y:S01]  /*8340*/  IMAD.U32 R6, RZ, RZ, UR10 ;  /* 0x0000000aff067e24 */ /* 0x000fe2000f8e00ff */
[----:B------:R-:W-:Y:S01]  /*8350*/  R2UR UR10, R8 ;  /* 0x00000000080a72ca */ /* 0x000fe200000e0000 */
[----:B------:R-:W-:Y:S01]  /*8360*/  IMAD.U32 R7, RZ, RZ, UR11 ;  /* 0x0000000bff077e24 */ /* 0x000fe2000f8e00ff */
[----:B------:R-:W-:Y:S01]  /*8370*/  UMOV UR11, 0x40 ;  /* 0x00000040000b7882 */ /* 0x000fe20000000000 */
[----:B------:R-:W-:Y:S04]  /*8380*/  HGMMA.64x16x16.F32 R56, gdesc[UR24].tnspA.tnspB, R56 ;  /* 0x60200000183879f0 */ /* 0x000fe80008700838 */
[----:B------:R-:W-:Y:S04]  /*8390*/  HGMMA.64x16x16.F32 R64, gdesc[UR40].tnspA.tnspB, R64 ;  /* 0x60200000284079f0 */ /* 0x000fe80008700840 */
[----:B------:R-:W-:Y:S04]  /*83a0*/  HGMMA.64x16x16.F32 R72, gdesc[UR36].tnspA.tnspB, R72 ;  /* 0x60200000244879f0 */ /* 0x000fe80008700848 */
[----:B------:R-:W-:Y:S04]  /*83b0*/  HGMMA.64x16x16.F32 R80, gdesc[UR32].tnspA.tnspB, R80 ;  /* 0x60200000205079f0 */ /* 0x000fe80008700850 */
[----:B------:R-:W-:Y:S04]  /*83c0*/  HGMMA.64x16x16.F32 R88, gdesc[UR28].tnspA.tnspB, R88 ;  /* 0x602000001c5879f0 */ /* 0x000fe80008700858 */
[----:B------:R-:W-:Y:S01]  /*83d0*/  HGMMA.64x16x16.F32 R56, gdesc[UR4].tnspA.tnspB, R56 ;  /* 0x60200000043879f0 */ /* 0x000fe20008700838 */
[----:B------:R-:W-:-:S03]  /*83e0*/  USHF.L.U32 UR4, UR60, 0xe, URZ ;  /* 0x0000000e3c047899 */ /* 0x000fc6000800063f */
[----:B------:R-:W-:Y:S03]  /*83f0*/  HGMMA.64x16x16.F32 R64, gdesc[UR20].tnspA.tnspB, R64 ;  /* 0x60200000144079f0 */ /* 0x000fe60008700840 */
[----:B------:R-:W-:Y:S01]  /*8400*/  IMAD.U32 R231, RZ, RZ, UR4 ;  /* 0x00000004ffe77e24 */ /* 0x000fe2000f8e00ff */
[----:B------:R-:W-:Y:S01]  /*8410*/  IADD3 R9, P1, R232, UR4, RZ ;  /* 0x00000004e8097c10 */ /* 0x000fe2000ff3e0ff */
[----:B------:R-:W-:Y:S01]  /*8420*/  ULDC.64 UR4, c[0x0][0x2c0] ;  /* 0x0000b00000047ab9 */ /* 0x000fe20000000a00 */
[----:B------:R-:W-:Y:S02]  /*8430*/  HGMMA.64x16x16.F32 R72, gdesc[UR16].tnspA.tnspB, R72 ;  /* 0x60200000104879f0 */ /* 0x000fe40008700848 */
[----:B------:R-:W-:Y:S02]  /*8440*/  LEA R8, P2, R9, UR4, 0x2 ;  /* 0x0000000409087c11 */ /* 0x000fe4000f8410ff */
[----:B---3--:R-:W-:-:S04]  /*8450*/  LEA.HI.X.SX32 R231, R231, R235, 0x1, P1 ;  /* 0x000000ebe7e77211 */ /* 0x008fc800008f0eff */
[----:B------:R-:W-:Y:S01]  /*8460*/  LEA.HI.X R9, R9, UR5, R231, 0x2, P2 ;  /* 0x0000000509097c11 */ /* 0x000fe200090f14e7 */
[----:B------:R-:W-:Y:S04]  /*8470*/  HGMMA.64x16x16.F32 R80, gdesc[UR12].tnspA.tnspB, R80 ;  /* 0x602000000c5079f0 */ /* 0x000fe80008700850 */
[----:B------:R0:W-:Y:S04]  /*8480*/  REDG.E.ADD.F32x4.FTZ.RN.STRONG.GPU desc[UR52][R8.64], R24 ;  /* 0x00000018080079a6 */ /* 0x0001e8000c10f7b4 */
[----:B------:R0:W-:Y:S01]  /*8490*/  REDG.E.ADD.F32x4.FTZ.RN.STRONG.GPU desc[UR52][R8.64+0x800], R28 ;  /* 0x0008001c080079a6 */ /* 0x0001e2000c10f7b4 */
[----:B------:R-:W-:Y:S03]  /*84a0*/  HGMMA.64x16x16.F32 R88, gdesc[UR8].tnspA.tnspB, R88, gsb0 ;  /* 0x60200000085879f0 */ /* 0x000fe60008000858 */
[----:B------:R0:W-:Y:S04]  /*84b0*/  REDG.E.ADD.F32x4.FTZ.RN.STRONG.GPU desc[UR52][R8.64+0x1000], R32 ;  /* 0x00100020080079a6 */ /* 0x0001e8000c10f7b4 */
[----:B------:R0:W-:Y:S01]  /*84c0*/  REDG.E.ADD.F32x4.FTZ.RN.STRONG.GPU desc[UR52][R8.64+0x1800], R36 ;  /* 0x00180024080079a6 */ /* 0x0001e2000c10f7b4 */
[----:B------:R-:W-:-:S03]  /*84d0*/  WARPGROUP.DEPBAR.LE gsb0, 0x1 ;  /* 0x00008000000079c5 */ /* 0x000fc60000010100 */
[----:B------:R0:W-:Y:S04]  /*84e0*/  REDG.E.ADD.F32x4.FTZ.RN.STRONG.GPU desc[UR52][R8.64+0x2000], R40 ;  /* 0x00200028080079a6 */ /* 0x0001e8000c10f7b4 */
[----:B------:R0:W-:Y:S04]  /*84f0*/  REDG.E.ADD.F32x4.FTZ.RN.STRONG.GPU desc[UR52][R8.64+0x2800], R44 ;  /* 0x0028002c080079a6 */ /* 0x0001e8000c10f7b4 */
[----:B------:R0:W-:Y:S04]  /*8500*/  REDG.E.ADD.F32x4.FTZ.RN.STRONG.GPU desc[UR52][R8.64+0x3000], R48 ;  /* 0x00300030080079a6 */ /* 0x0001e8000c10f7b4 */
[----:B------:R0:W-:Y:S01]  /*8510*/  REDG.E.ADD.F32x4.FTZ.RN.STRONG.GPU desc[UR52][R8.64+0x3800], R52 ;  /* 0x00380034080079a6 */ /* 0x0001e2000c10f7b4 */
[----:B------:R-:W-:Y:S05]  /*8520*/  @!P0 BRA `(.L_x_893) ;  /* 0x0000000000048947 */ /* 0x000fea0003800000 */
[----:B------:R-:W-:Y:S01]  /*8530*/  BPT.TRAP 0x1 ;  /* 0x000000040000795c */ /* 0x000fe20000300000 */
.L_x_893:
[----:B0-----:R-:W-:Y:S01]  /*8540*/  VIADD R24, R13, 0x500 ;  /* 0x000005000d187836 */ /* 0x001fe20000000000 */
        /* <DEDUP_REMOVED lines=37> */
[----:B------:R-:W-:Y:S01]  /*87a0*/  UMOV UR45, 0x40000040 ;  /* 0x40000040002d7882 */ /* 0x000fe20000000000 */
[----:B------:R-:W-:Y:S02]  /*87b0*/  WARPGROUP.DEPBAR.LE gsb0, 0x0 ;  /* 0x00008000000079c5 */ /* 0x000fe40000010000 */
[----:B------:R-:W-:Y:S01]  /*87c0*/  WARPGROUP.ARRIVE ;  /* 0x00000000000079c5 */ /* 0x000fe20000000000 */
[----:B------:R-:W-:Y:S04]  /*87d0*/  REDG.E.ADD.F32x4.FTZ.RN.STRONG.GPU desc[UR4][R8.64+0x4000], R24 ;  /* 0x00400018080079a6 */ /* 0x000fe8000c10f784 */
[----:B------:R-:W-:Y:S03]  /*87e0*/  REDG.E.ADD.F32x4.FTZ.RN.STRONG.GPU desc[UR4][R8.64+0x4800], R28 ;  /* 0x0048001c080079a6 */ /* 0x000fe6000c10f784 */
[----:B------:R-:W-:Y:S01]  /*87f0*/  HGMMA.64x16x16.F32 R96, gdesc[UR52].tnspA.tnspB, R96 ;  /* 0x60200000346079f0 */ /* 0x000fe20008700860 */
[----:B------:R-:W-:-:S02]  /*8800*/  R2UR UR54, R20 ;  /* 0x00000000143672ca */ /* 0x000fc400000e0000 */
[----:B------:R-:W-:Y:S01]  /*8810*/  R2UR UR55, R21 ;  /* 0x00000000153772ca */ /* 0x000fe200000e0000 */
[----:B------:R-:W-:Y:S04]  /*8820*/  REDG.E.ADD.F32x4.FTZ.RN.STRONG.GPU desc[UR4][R8.64+0x5000], R32 ;  /* 0x00500020080079a6 */ /* 0x000fe8000c10f784 */
[----:B------:R-:W-:Y:S04]  /*8830*/  REDG.E.ADD.F32x4.FTZ.RN.STRONG.GPU desc[UR4][R8.64+0x5800], R36 ;  /* 0x00580024080079a6 */ /* 0x000fe8000c10f784 */
[----:B------:R-:W-:Y:S04]  /*8840*/  REDG.E.ADD.F32x4.FTZ.RN.STRONG.GPU desc[UR4][R8.64+0x6000], R40 ;  /* 0x00600028080079a6 */ /* 0x000fe8000c10f784 */
[----:B------:R-:W-:Y:S01]  /*8850*/  HGMMA.64x16x16.F32 R104, gdesc[UR52].tnspA.tnspB, R104 ;  /* 0x60200000346879f0 */ /* 0x000fe20008700868 */
[----:B------:R-:W-:Y:S01]  /*8860*/  R2UR UR54, R18 ;  /* 0x00000000123672ca */ /* 0x000fe200000e0000 */
[----:B------:R-:W-:Y:S01]  /*8870*/  REDG.E.ADD.F32x4.FTZ.RN.STRONG.GPU desc[UR4][R8.64+0x6800], R44 ;  /* 0x0068002c080079a6 */ /* 0x000fe2000c10f784 */
[----:B------:R-:W-:-:S03]  /*8880*/  R2UR UR55, R19 ;  /* 0x00000000133772ca */ /* 0x000fc600000e0000 */
[----:B------:R-:W-:Y:S04]  /*8890*/  REDG.E.ADD.F32x4.FTZ.RN.STRONG.GPU desc[UR4][R8.64+0x7000], R48 ;  /* 0x00700030080079a6 */ /* 0x000fe8000c10f784 */
[----:B------:R0:W-:Y:S01]  /*88a0*/  REDG.E.ADD.F32x4.FTZ.RN.STRONG.GPU desc[UR4][R8.64+0x7800], R52 ;  /* 0x00780034080079a6 */ /* 0x0001e2000c10f784 */
[----:B------:R-:W-:Y:S01]  /*88b0*/  UMOV UR25, 0x40000040 ;  /* 0x4000004000197882 */ /* 0x000fe20000000000 */
[----:B------:R-:W-:Y:S01]  /*88c0*/  UMOV UR5, 0x40000040 ;  /* 0x4000004000057882 */ /* 0x000fe20000000000 */
[----:B------:R-:W-:Y:S01]  /*88d0*/  UMOV UR41, UR25 ;  /* 0x0000001900297c82 */ /* 0x000fe20008000000 */
[----:B------:R-:W-:Y:S01]  /*88e0*/  UMOV UR37, UR25 ;  /* 0x0000001900257c82 */ /* 0x000fe20008000000 */
[----:B------:R-:W-:Y:S01]  /*88f0*/  UMOV UR33, UR25 ;  /* 0x0000001900217c82 */ /* 0x000fe20008000000 */
[----:B------:R-:W-:Y:S01]  /*8900*/  HGMMA.64x16x16.F32 R112, gdesc[UR52].tnspA.tnspB, R112 ;  /* 0x60200000347079f0 */ /* 0x000fe20008700870 */
[----:B------:R-:W-:Y:S01]  /*8910*/  R2UR UR54, R16 ;  /* 0x00000000103672ca */ /* 0x000fe200000e0000 */
[----:B------:R-:W-:Y:S01]  /*8920*/  UMOV UR21, UR5 ;  /* 0x0000000500157c82 */ /* 0x000fe20008000000 */
[----:B------:R-:W-:Y:S01]  /*8930*/  R2UR UR55, R17 ;  /* 0x00000000113772ca */ /* 0x000fe200000e0000 */
[----:B------:R-:W-:Y:S01]  /*8940*/  UMOV UR17, UR5 ;  /* 0x0000000500117c82 */ /* 0x000fe20008000000 */
[----:B------:R-:W-:Y:S01]  /*8950*/  UMOV UR13, UR5 ;  /* 0x00000005000d7c82 */ /* 0x000fe20008000000 */
[----:B0-----:R-:W-:-:S10]  /*8960*/  VIADD R8, R12, 0x480 ;  /* 0x000004800c087836 */ /* 0x001fd40000000000 */
[----:B------:R-:W-:Y:S01]  /*8970*/  HGMMA.64x16x16.F32 R120, gdesc[UR52].tnspA.tnspB, R120 ;  /* 0x60200000347879f0 */ /* 0x000fe20008700878 */
[----:B------:R-:W-:Y:S02]  /*8980*/  R2UR UR54, R14 ;  /* 0x000000000e3672ca */ /* 0x000fe400000e0000 */
[----:B------:R-:W-:Y:S02]  /*8990*/  R2UR UR55, R15 ;  /* 0x000000000f3772ca */ /* 0x000fe400000e0000 */
[----:B------:R-:W-:-:S11]  /*89a0*/  R2UR UR44, R8 ;  /* 0x00000000082c72ca */ /* 0x000fd600000e0000 */
[----:B------:R-:W-:Y:S04]  /*89b0*/  HGMMA.64x16x16.F32 R128, gdesc[UR52].tnspA.tnspB, R128 ;  /* 0x60200000348079f0 */ /* 0x000fe80008700880 */
[----:B------:R-:W-:Y:S01]  /*89c0*/  HGMMA.64x16x16.F32 R96, gdesc[UR44].tnspA.tnspB, R96 ;  /* 0x602000002c6079f0 */ /* 0x000fe20008700860 */
[----:B------:R-:W-:Y:S02]  /*89d0*/  R2UR UR46, R10 ;  /* 0x000000000a2e72ca */ /* 0x000fe400000e0000 */
[----:B------:R-:W-:-:S13]  /*89e0*/  R2UR UR47, R11 ;  /* 0x000000000b2f72ca */ /* 0x000fda00000e0000 */
[----:B------:R-:W-:Y:S01]  /*89f0*/  HGMMA.64x16x16.F32 R104, gdesc[UR44].tnspA.tnspB, R104 ;  /* 0x602000002c6879f0 */ /* 0x000fe20008700868 */
[----:B------:R-:W-:Y:S01]  /*8a00*/  R2UR UR46, R4 ;  /* 0x00000000042e72ca */ /* 0x000fe200000e0000 */
[C---:B------:R-:W-:Y:S01]  /*8a10*/  VIADD R4, R12.reuse, 0x500 ;  /* 0x000005000c047836 */ /* 0x040fe20000000000 */
[----:B------:R-:W-:Y:S01]  /*8a20*/  R2UR UR47, R5 ;  /* 0x00000000052f72ca */ /* 0x000fe200000e0000 */
[----:B------:R-:W-:-:S03]  /*8a30*/  VIADD R12, R12, 0x580 ;  /* 0x000005800c0c7836 */ /* 0x000fc60000000000 */
[----:B------:R-:W-:Y:S02]  /*8a40*/  R2UR UR24, R4 ;  /* 0x00000000041872ca */ /* 0x000fe400000e0000 */
[----:B------:R-:W-:-:S07]  /*8a50*/  R2UR UR4, R12 ;  /* 0x000000000c0472ca */ /* 0x000fce00000e0000 */
[----:B------:R-:W-:Y:S01]  /*8a60*/  HGMMA.64x16x16.F32 R112, gdesc[UR44].tnspA.tnspB, R112 ;  /* 0x602000002c7079f0 */ /* 0x000fe20008700870 */
[----:B------:R-:W-:Y:S02]  /*8a70*/  R2UR UR46, R6 ;  /* 0x00000000062e72ca */ /* 0x000fe400000e0000 */
[----:B------:R-:W-:Y:S01]  /*8a80*/  R2UR UR47, R7 ;  /* 0x00000000072f72ca */ /* 0x000fe200000e0000 */
[----:B------:R-:W-:Y:S01]  /*8a90*/  UMOV UR40, UR24 ;  /* 0x0000001800287c82 */ /* 0x000fe20008000000 */
[----:B------:R-:W-:Y:S01]  /*8aa0*/  UMOV UR36, UR24 ;  /* 0x0000001800247c82 */ /* 0x000fe20008000000 */
[----:B------:R-:W-:Y:S01]  /*8ab0*/  UMOV UR32, UR24 ;  /* 0x0000001800207c82 */ /* 0x000fe20008000000 */
[----:B------:R-:W-:Y:S01]  /*8ac0*/  UMOV UR20, UR4 ;  /* 0x0000000400147c82 */ /* 0x000fe20008000000 */
[----:B------:R-:W-:Y:S01]  /*8ad0*/  UMOV UR16, UR4 ;  /* 0x0000000400107c82 */ /* 0x000fe20008000000 */
[----:B------:R-:W-:-:S07]  /*8ae0*/  UMOV UR12, UR4 ;  /* 0x00000004000c7c82 */ /* 0x000fce0008000000 */
        /* <DEDUP_REMOVED lines=19> */
[----:B------:R-:W-:Y:S05]  /*8c20*/  @!P0 BRA `(.L_x_894) ;  /* 0x0000000000048947 */ /* 0x000fea0003800000 */
[----:B------:R-:W-:Y:S01]  /*8c30*/  BPT.TRAP 0x1 ;  /* 0x000000040000795c */ /* 0x000fe20000300000 */
.L_x_894:
[----:B------:R-:W-:Y:S01]  /*8c40*/  UIADD3 UR60, UR60, 0x1, URZ ;  /* 0x000000013c3c7890 */ /* 0x000fe2000fffe03f */
[----:B------:R-:W-:Y:S01]  /*8c50*/  VIADD R2, R2, 0x1 ;  /* 0x0000000102027836 */ /* 0x000fe20000000000 */
[----:B------:R-:W-:Y:S01]  /*8c60*/  LOP3.LUT R226, R226, 0x1, RZ, 0x3c, !PT ;  /* 0x00000001e2e27812 */ /* 0x000fe200078e3cff */
[----:B------:R-:W-:Y:S01]  /*8c70*/  VIADD R224, R224, 0x31620 ;  /* 0x00031620e0e07836 */ /* 0x000fe20000000000 */
[----:B------:R-:W-:Y:S02]  /*8c80*/  UISETP.GE.AND UP0, UPT, UR60, UR61, UPT ;  /* 0x0000003d3c00728c */ /* 0x000fe4000bf06270 */
[----:B------:R-:W-:Y:S02]  /*8c90*/  ISETP.NE.AND P0, PT, R2, 0x2, PT ;  /* 0x000000020200780c */ /* 0x000fe40003f05270 */
[----:B------:R-:W-:Y:S02]  /*8ca0*/  PRMT R224, RZ, 0x654, R224 ;  /* 0x00000654ffe07816 */ /* 0x000fe400000000e0 */
[----:B------:R-:W-:-:S02]  /*8cb0*/  PLOP3.LUT P1, PT, PT, PT, UP0, 0x80, 0x0 ;  /* 0x000000000000781c */ /* 0x000fc40003f2f008 */
[----:B------:R-:W-:Y:S01]  /*8cc0*/  SEL R5, RZ, 0x1, P0 ;  /* 0x00000001ff057807 */ /* 0x000fe20000000000 */
[----:B------:R0:W-:Y:S01]  /*8cd0*/  SYNCS.ARRIVE.TRANS64.RED.A1T0 RZ, [R224+URZ], RZ ;  /* 0x000000ffe0ff79a7 */ /* 0x0001e2000810043f */
[----:B------:R-:W-:Y:S02]  /*8ce0*/  SEL R2, R2, RZ, P0 ;  /* 0x000000ff02027207 */ /* 0x000fe40000000000 */
[----:B------:R-:W-:-:S07]  /*8cf0*/  LOP3.LUT R228, R228, R5, RZ, 0x3c, !PT ;  /* 0x00000005e4e47212 */ /* 0x000fce00078e3cff */
[----:B0-----:R-:W-:Y:S05]  /*8d00*/  @!P1 BRA `(.L_x_895) ;  /* 0xffffff9000589947 */ /* 0x001fea000383ffff */
        /* <DEDUP_REMOVED lines=82> */
.L_x_882:
[----:B------:R-:W-:Y:S05]  /*9230*/  @P0 BRA `(.L_x_896) ;  /* 0x0000002400a00947 */ /* 0x000fea0003800000 */
[----:B------:R-:W2:Y:S01]  /*9240*/  S2R R4, SR_TID.X ;  /* 0x0000000000047919 */ /* 0x000ea20000002100 */
[----:B------:R-:W3:Y:S01]  /*9250*/  S2UR UR5, SR_CgaCtaId ;  /* 0x00000000000579c3 */ /* 0x000ee20000008800 */
        /* <DEDUP_REMOVED lines=13> */
[----:B------:R-:W-:Y:S01]  /*9330*/  F2FP.F16.F32.PACK_AB R160, R161, R160 ;  /* 0x000000a0a1a0723e */ /* 0x000fe200000000ff */
[----:B---3--:R-:W-:Y:S01]  /*9340*/  ULEA UR5, UR5, UR4, 0x18 ;  /* 0x0000000405057291 */ /* 0x008fe2000f8ec03f */
[----:B------:R-:W-:Y:S02]  /*9350*/  F2FP.F16.F32.PACK_AB R154, R157, R156 ;  /* 0x0000009c9d9a723e */ /* 0x000fe400000000ff */
[----:B------:R-:W-:-:S02]  /*9360*/  F2FP.F16.F32.PACK_AB R155, R159, R158 ;  /* 0x0000009e9f9b723e */ /* 0x000fc400000000ff */
[----:B------:R-:W-:Y:S01]  /*9370*/  F2FP.F16.F32.PACK_AB R161, R163, R162 ;  /* 0x000000a2a3a1723e */ /* 0x000fe200000000ff */
[----:B--2---:R-:W-:Y:S01]  /*9380*/  VIADD R4, R4, 0xffffff80 ;  /* 0xffffff8004047836 */ /* 0x004fe20000000000 */
[----:B------:R-:W-:Y:S02]  /*9390*/  F2FP.F16.F32.PACK_AB R168, R169, R168 ;  /* 0x000000a8a9a8723e */ /* 0x000fe400000000ff */
[----:B------:R-:W-:Y:S01]  /*93a0*/  F2FP.F16.F32.PACK_AB R162, R165, R164 ;  /* 0x000000a4a5a2723e */ /* 0x000fe200000000ff */
[----:B-1----:R-:W-:Y:S01]  /*93b0*/  IMAD.SHL.U32 R2, R4, 0x40, RZ ;  /* 0x0000004004027824 */ /* 0x002fe200078e00ff */
[----:B------:R-:W-:Y:S02]  /*93c0*/  SHF.R.S32.HI R11, RZ, 0x1f, R4 ;  /* 0x0000001fff0b7819 */ /* 0x000fe40000011404 */
[----:B------:R-:W-:Y:S02]  /*93d0*/  F2FP.F16.F32.PACK_AB R163, R167, R166 ;  /* 0x000000a6a7a3723e */ /* 0x000fe400000000ff */
[----:B------:R-:W-:-:S02]  /*93e0*/  LEA.HI R5, R11, R4, RZ, 0x5 ;  /* 0x000000040b057211 */ /* 0x000fc400078f28ff */
[----:B------:R-:W-:Y:S02]  /*93f0*/  LOP3.LUT R2, R2, 0x1c0, RZ, 0xc0, !PT ;  /* 0x000001c002027812 */ /* 0x000fe400078ec0ff */
[----:B------:R-:W-:Y:S02]  /*9400*/  SHF.R.S32.HI R0, RZ, 0x5, R5 ;  /* 0x00000005ff007819 */ /* 0x000fe40000011405 */
[CC--:B------:R-:W-:Y:S02]  /*9410*/  LEA.HI R9, R11.reuse, R4.reuse, RZ, 0x4 ;  /* 0x000000040b097211 */ /* 0x0c0fe400078f20ff */
[CC--:B------:R-:W-:Y:S01]  /*9420*/  LEA.HI R3, R11.reuse, R4.reuse, RZ, 0x3 ;  /* 0x000000040b037211 */ /* 0x0c0fe200078f18ff */
[----:B------:R-:W-:Y:S01]  /*9430*/  IMAD.SHL.U32 R7, R0, 0x10, RZ ;  /* 0x0000001000077824 */ /* 0x000fe200078e00ff */
[----:B------:R-:W-:Y:S02]  /*9440*/  SHF.R.S32.HI R8, RZ, 0x4, R9 ;  /* 0x00000004ff087819 */ /* 0x000fe40000011409 */
[----:B------:R-:W-:-:S02]  /*9450*/  LEA.HI R11, R11, R4, RZ, 0x7 ;  /* 0x000000040b0b7211 */ /* 0x000fc400078f38ff */
[----:B------:R-:W-:Y:S02]  /*9460*/  LOP3.LUT R6, R2, 0x30, R7, 0xf8, !PT ;  /* 0x0000003002067812 */ /* 0x000fe400078ef807 */
[----:B------:R-:W-:Y:S02]  /*9470*/  SHF.R.U32.HI R2, RZ, 0x3, R2 ;  /* 0x00000003ff027819 */ /* 0x000fe40000011602 */
[----:B------:R-:W-:Y:S02]  /*9480*/  LOP3.LUT R3, R6, 0x8, R3, 0xf8, !PT ;  /* 0x0000000806037812 */ /* 0x000fe400078ef803 */
[----:B------:R-:W-:Y:S02]  /*9490*/  LEA.HI R9, R9, R8, RZ, 0x1 ;  /* 0x0000000809097211 */ /* 0x000fe400078f08ff */
[----:B------:R-:W-:Y:S02]  /*94a0*/  LOP3.LUT R6, R3, R2, RZ, 0x3c, !PT ;  /* 0x0000000203067212 */ /* 0x000fe400078e3cff */
[----:B------:R-:W1:Y:S01]  /*94b0*/  LDC.64 R2, c[0x0][0x878] ;  /* 0x00021e00ff027b82 */ /* 0x000e620000000a00 */
[----:B------:R-:W-:-:S02]  /*94c0*/  LOP3.LUT R9, R9, 0x7ffffe, RZ, 0xc0, !PT ;  /* 0x007ffffe09097812 */ /* 0x000fc400078ec0ff */
[----:B------:R-:W-:Y:S02]  /*94d0*/  F2FP.F16.F32.PACK_AB R169, R171, R170 ;  /* 0x000000aaaba9723e */ /* 0x000fe400000000ff */
[----:B------:R-:W-:Y:S01]  /*94e0*/  F2FP.F16.F32.PACK_AB R176, R177, R176 ;  /* 0x000000b0b1b0723e */ /* 0x000fe200000000ff */
[----:B------:R-:W-:Y:S01]  /*94f0*/  IMAD.IADD R9, R8, 0x1, -R9 ;  /* 0x0000000108097824 */ /* 0x000fe200078e0a09 */
[----:B------:R-:W-:Y:S02]  /*9500*/  SHF.R.S32.HI R8, RZ, 0x7, R11 ;  /* 0x00000007ff087819 */ /* 0x000fe4000001140b */
[----:B------:R-:W-:Y:S02]  /*9510*/  F2FP.F16.F32.PACK_AB R170, R173, R172 ;  /* 0x000000acadaa723e */ /* 0x000fe400000000ff */
[----:B------:R-:W-:Y:S01]  /*9520*/  F2FP.F16.F32.PACK_AB R171, R175, R174 ;  /* 0x000000aeafab723e */ /* 0x000fe200000000ff */
[----:B------:R-:W-:Y:S01]  /*9530*/  IMAD R9, R8, 0xa, R9 ;  /* 0x0000000a08097824 */ /* 0x000fe200078e0209 */
[----:B------:R-:W-:-:S02]  /*9540*/  F2FP.F16.F32.PACK_AB R177, R179, R178 ;  /* 0x000000b2b3b1723e */ /* 0x000fc400000000ff */
[----:B------:R-:W-:Y:S01]  /*9550*/  F2FP.F16.F32.PACK_AB R184, R185, R184 ;  /* 0x000000b8b9b8723e */ /* 0x000fe200000000ff */
[----:B------:R-:W-:Y:S01]  /*9560*/  IMAD.U32 R6, R9, 0x200, R6 ;  /* 0x0000020009067824 */ /* 0x000fe200078e0006 */
[----:B------:R-:W-:Y:S01]  /*9570*/  F2FP.F16.F32.PACK_AB R178, R181, R180 ;  /* 0x000000b4b5b2723e */ /* 0x000fe200000000ff */
[----:B------:R-:W2:Y:S01]  /*9580*/  LDC.64 R8, c[0x0][0x870] ;  /* 0x00021c00ff087b82 */ /* 0x000ea20000000a00 */
[----:B------:R-:W-:Y:S02]  /*9590*/  F2FP.F16.F32.PACK_AB R179, R183, R182 ;  /* 0x000000b6b7b3723e */ /* 0x000fe400000000ff */
[----:B0-----:R-:W-:Y:S02]  /*95a0*/  LEA R10, R6, UR5, 0x1 ;  /* 0x00000005060a7c11 */ /* 0x001fe4000f8e08ff */
[----:B------:R-:W-:Y:S02]  /*95b0*/  F2FP.F16.F32.PACK_AB R185, R187, R186 ;  /* 0x000000babbb9723e */ /* 0x000fe400000000ff */
[----:B-1----:R-:W-:Y:S01]  /*95c0*/  ISETP.NE.U32.AND P1, PT, R2, RZ, PT ;  /* 0x000000ff0200720c */ /* 0x002fe20003f25070 */
        /* <DEDUP_REMOVED lines=14> */
[----:B------:R-:W-:Y:S01]  /*96b0*/  ISETP.NE.AND.EX P1, PT, R3, RZ, PT, P1 ;  /* 0x000000ff0300720c */ /* 0x000fe20003f25310 */
[----:B------:R0:W-:Y:S01]  /*96c0*/  STSM.16.MT88.4 [R10+0x10000], R176 ;  /* 0x010000b00a007844 */ /* 0x0001e20000004200 */
[----:B------:R-:W-:Y:S01]  /*96d0*/  F2FP.F16.F32.PACK_AB R202, R205, R204 ;  /* 0x000000cccdca723e */ /* 0x000fe200000000ff */
[----:B------:R-:W1:Y:S01]  /*96e0*/  LDC.64 R2, c[0x0][0x870] ;  /* 0x00021c00ff027b82 */ /* 0x000e620000000a00 */
        /* <DEDUP_REMOVED lines=8> */
[----:B------:R-:W-:Y:S01]  /*9770*/  F2FP.F16.F32.PACK_AB R57, R59, R58 ;  /* 0x0000003a3b39723e */ /* 0x000fe200000000ff */
[----:B------:R-:W3:Y:S01]  /*9780*/  @P1 LDC.64 R6, c[0x0][0x878] ;  /* 0x00021e00ff061b82 */ /* 0x000ee20000000a00 */
[----:B------:R-:W-:Y:S01]  /*9790*/  F2FP.F16.F32.PACK_AB R96, R97, R96 ;  /* 0x000000606160723e */ /* 0x000fe200000000ff */
[----:B------:R0:W-:Y:S01]  /*97a0*/  STSM.16.MT88.4 [R10+0x11000], R208 ;  /* 0x011000d00a007844 */ /* 0x0001e20000004200 */
        /* <DEDUP_REMOVED lines=46> */
[----:B--2---:R-:W-:-:S03]  /*9a90*/  ISETP.NE.U32.AND P0, PT, R8, RZ, PT ;  /* 0x000000ff0800720c */ /* 0x004fc60003f05070 */
[----:B------:R0:W-:Y:S01]  /*9aa0*/  STSM.16.MT88.4 [R10+0x7000], R128 ;  /* 0x007000800a007844 */ /* 0x0001e20000004200 */
[----:B------:R-:W-:Y:S01]  /*9ab0*/  BAR.SYNC.DEFER_BLOCKING 0x1, 0x100 ;  /* 0x0044000000007b1d */ /* 0x000fe20000010000 */
[----:B------:R-:W-:Y:S01]  /*9ac0*/  ISETP.NE.AND.EX P0, PT, R9, RZ, PT, P0 ;  /* 0x000000ff0900720c */ /* 0x000fe20003f05300 */
[----:B-1----:R-:W-:-:S04]  /*9ad0*/  IMAD.WIDE R8, R236, 0x4, R2 ;  /* 0x00000004ec087825 */ /* 0x002fc800078e0202 */
[----:B---3--:R-:W-:-:S05]  /*9ae0*/  @P1 IMAD.WIDE R2, R236, 0x4, R6 ;  /* 0x00000004ec021825 */ /* 0x008fca00078e0206 */
[----:B------:R1:W2:Y:S04]  /*9af0*/  @P1 LDG.E R7, desc[UR6][R2.64] ;  /* 0x0000000602071981 */ /* 0x0002a8000c1e1900 */
[----:B------:R-:W3:Y:S01]  /*9b00*/  @P0 LDG.E R6, desc[UR6][R8.64] ;  /* 0x0000000608060981 */ /* 0x000ee2000c1e1900 */
[----:B------:R-:W-:Y:S01]  /*9b10*/  LOP3.LUT R5, R5, 0xffffffe0, RZ, 0xc0, !PT ;  /* 0xffffffe005057812 */ /* 0x000fe200078ec0ff */
[----:B------:R-:W-:-:S04]  /*9b20*/  IMAD.SHL.U32 R11, R0, 0x40, RZ ;  /* 0x00000040000b7824 */ /* 0x000fc800078e00ff */
[----:B------:R-:W-:Y:S01]  /*9b30*/  IMAD.IADD R5, R4, 0x1, -R5 ;  /* 0x0000000104057824 */ /* 0x000fe200078e0a05 */
[----:B------:R-:W-:-:S03]  /*9b40*/  LOP3.LUT R11, R11, 0x1c0, RZ, 0xc0, !PT ;  /* 0x000001c00b0b7812 */ /* 0x000fc600078ec0ff */
[----:B------:R-:W-:Y:S01]  /*9b50*/  IMAD.SHL.U32 R28, R5, 0x8, RZ ;  /* 0x00000008051c7824 */ /* 0x000fe200078e00ff */
[----:B------:R-:W-:-:S04]  /*9b60*/  SHF.R.S32.HI R12, RZ, 0x1f, R5 ;  /* 0x0000001fff0c7819 */ /* 0x000fc80000011405 */
[----:B------:R-:W-:Y:S02]  /*9b70*/  LOP3.LUT R4, R11, 0x38, R28, 0xf8, !PT ;  /* 0x000000380b047812 */ /* 0x000fe400078ef81c */
[----:B------:R-:W-:Y:S02]  /*9b80*/  SHF.R.U32.HI R11, RZ, 0x3, R11 ;  /* 0x00000003ff0b7819 */ /* 0x000fe4000001160b */
[----:B------:R-:W-:Y:S01]  /*9b90*/  LEA.HI R12, R12, R5, RZ, 0x3 ;  /* 0x000000050c0c7211 */ /* 0x000fe200078f18ff */
[----:B------:R-:W-:Y:S01]  /*9ba0*/  ULDC UR4, c[0x0][0x808] ;  /* 0x0002020000047ab9 */ /* 0x000fe20000000800 */
[----:B------:R-:W-:Y:S02]  /*9bb0*/  LOP3.LUT R11, R4, R11, RZ, 0x3c, !PT ;  /* 0x0000000b040b7212 */ /* 0x000fe400078e3cff */
[----:B------:R-:W-:Y:S02]  /*9bc0*/  SHF.R.S32.HI R12, RZ, 0x3, R12 ;  /* 0x00000003ff0c7819 */ /* 0x000fe4000001140c */
[----:B-1----:R-:W-:-:S03]  /*9bd0*/  CS2R R2, SRZ ;  /* 0x0000000000027805 */ /* 0x002fc6000001ff00 */
[----:B------:R-:W-:Y:S01]  /*9be0*/  IMAD R11, R12, 0x1400, R11 ;  /* 0x000014000c0b7824 */ /* 0x000fe200078e020b */
[----:B--2---:R-:W-:Y:S02]  /*9bf0*/  @P1 R2UR UR4, R7 ;  /* 0x00000000070412ca */ /* 0x004fe400000e0000 */
[----:B---3--:R-:W-:Y:S01]  /*9c00*/  @P0 SHF.R.S32.HI R5, RZ, 0x1f, R6 ;  /* 0x0000001fff050819 */ /* 0x008fe20000011406 */
[----:B0-----:R-:W-:-:S12]  /*9c10*/  @P1 BRA `(.L_x_897) ;  /* 0x00000000001c1947 */ /* 0x001fd80003800000 */
[----:B------:R-:W-:Y:S05]  /*9c20*/  @!P0 BRA `(.L_x_897) ;  /* 0x0000000000188947 */ /* 0x000fea0003800000 */
[----:B------:R-:W-:Y:S02]  /*9c30*/  ULDC.64 UR6, c[0x0][0x208] ;  /* 0x0000820000067ab9 */ /* 0x000fe40000000a00 */
[----:B------:R-:W2:Y:S04]  /*9c40*/  LDG.E R7, desc[UR6][R8.64] ;  /* 0x0000000608077981 */ /* 0x000ea8000c1e1900 */
[----:B------:R-:W3:Y:S01]  /*9c50*/  LDG.E R4, desc[UR6][R8.64+0x4] ;  /* 0x0000040608047981 */ /* 0x000ee2000c1e1900 */
[----:B--2---:R-:W-:Y:S02]  /*9c60*/  R2UR UR6, R7 ;  /* 0x00000000070672ca */ /* 0x004fe400000e0000 */
[----:B---3--:R-:W-:-:S13]  /*9c70*/  R2UR UR4, R4 ;  /* 0x00000000040472ca */ /* 0x008fda00000e0000 */
[----:B------:R-:W-:-:S12]  /*9c80*/  UIADD3 UR4, -UR6, UR4, URZ ;  /* 0x0000000406047290 */ /* 0x000fd8000fffe13f */
.L_x_897:
[----:B------:R-:W2:Y:S01]  /*9c90*/  LDL.LU R4, [R1+0xc] ;  /* 0x00000c0001047983 */ /* 0x000ea20000300800 */
[----:B------:R-:W-:Y:S01]  /*9ca0*/  LEA R30, R11, UR5, 0x1 ;  /* 0x000000050b1e7c11 */ /* 0x000fe2000f8e08ff */
[----:B------:R-:W-:Y:S01]  /*9cb0*/  @P0 IMAD.MOV.U32 R2, RZ, RZ, R6 ;  /* 0x000000ffff020224 */ /* 0x000fe200078e0006 */
[----:B------:R-:W-:Y:S01]  /*9cc0*/  ULDC.64 UR6, c[0x0][0x850] ;  /* 0x0002140000067ab9 */ /* 0x000fe20000000a00 */
[----:B------:R-:W3:Y:S01]  /*9cd0*/  LDL R225, [R1+0x10] ;  /* 0x0000100001e17983 */ /* 0x000ee20000100800 */
[----:B------:R-:W-:Y:S02]  /*9ce0*/  @P0 IMAD.MOV.U32 R3, RZ, RZ, R5 ;  /* 0x000000ffff030224 */ /* 0x000fe400078e0005 */
[C---:B------:R-:W-:Y:S01]  /*9cf0*/  VIADD R31, R0.reuse, 0x8 ;  /* 0x00000008001f7836 */ /* 0x040fe20000000000 */
[----:B------:R-:W4:Y:S01]  /*9d00*/  LDL R224, [R1+0x8] ;  /* 0x0000080001e07983 */ /* 0x000f220000100800 */
[C---:B------:R-:W-:Y:S01]  /*9d10*/  IADD3 R2, P1, R0.reuse, R2, RZ ;  /* 0x0000000200027210 */ /* 0x040fe20007f3e0ff */
[----:B------:R-:W-:Y:S01]  /*9d20*/  ULDC UR5, c[0x0][0x83c] ;  /* 0x00020f0000057ab9 */ /* 0x000fe20000000800 */
[----:B------:R-:W-:Y:S01]  /*9d30*/  SHF.R.S32.HI R29, RZ, 0x1f, R28 ;  /* 0x0000001fff1d7819 */ /* 0x000fe2000001141c */
[----:B------:R0:W1:Y:S01]  /*9d40*/  LDS.128 R36, [R30+0xa400] ;  /* 0x00a400001e247984 */ /* 0x0000620000000c00 */
[----:B------:R-:W-:Y:S01]  /*9d50*/  SHF.R.S32.HI R48, RZ, 0x1f, R236 ;  /* 0x0000001fff307819 */ /* 0x000fe200000114ec */
[C---:B------:R-:W-:Y:S01]  /*9d60*/  VIADD R40, R0.reuse, 0x20 ;  /* 0x0000002000287836 */ /* 0x040fe20000000000 */
[----:B------:R-:W-:Y:S01]  /*9d70*/  LEA.HI.X.SX32 R3, R0, R3, 0x1, P1 ;  /* 0x0000000300037211 */ /* 0x000fe200008f0eff */
[----:B------:R0:W0:Y:S01]  /*9d80*/  LDS.128 R8, [R30+0x1400] ;  /* 0x001400001e087984 */ /* 0x0000220000000c00 */
[----:B------:R-:W-:Y:S01]  /*9d90*/  SEL R48, R48, RZ, !P0 ;  /* 0x000000ff30307207 */ /* 0x000fe20004000000 */
[----:B------:R-:W-:Y:S01]  /*9da0*/  BSSY B1, `(.L_x_898) ;  /* 0x000002f000017945 */ /* 0x000fe20003800000 */
[----:B------:R-:W-:Y:S01]  /*9db0*/  SEL R49, R236, RZ, !P0 ;  /* 0x000000ffec317207 */ /* 0x000fe20004000000 */
[----:B------:R0:W0:Y:S04]  /*9dc0*/  LDS.128 R12, [R30+0x1800] ;  /* 0x001800001e0c7984 */ /* 0x0000280000000c00 */
[----:B------:R0:W0:Y:S04]  /*9dd0*/  LDS.128 R16, [R30+0x1c00] ;  /* 0x001c00001e107984 */ /* 0x0000280000000c00 */
[----:B------:R0:W0:Y:S04]  /*9de0*/  LDS.128 R20, [R30+0x2000] ;  /* 0x002000001e147984 */ /* 0x0000280000000c00 */
[----:B------:R0:W0:Y:S01]  /*9df0*/  LDS.128 R24, [R30+0x2400] ;  /* 0x002400001e187984 */ /* 0x0000220000000c00 */
[----:B--2---:R-:W-:-:S03]  /*9e00*/  R2UR UR8, R4 ;  /* 0x00000000040872ca */ /* 0x004fc600000e0000 */
[----:B------:R2:W0:Y:S01]  /*9e10*/  LDS.128 R4, [R30+0x1000] ;  /* 0x001000001e047984 */ /* 0x0004220000000c00 */
[----:B---3--:R-:W-:Y:S02]  /*9e20*/  IMAD R34, R225, UR6, RZ ;  /* 0x00000006e1227c24 */ /* 0x008fe4000f8e02ff */
[----:B----4-:R-:W-:-:S04]  /*9e30*/  IMAD.WIDE.U32 R32, R224, UR6, R28 ;  /* 0x00000006e0207c25 */ /* 0x010fc8000f8e001c */
[----:B------:R-:W-:-:S03]  /*9e40*/  IMAD R35, R224, UR7, R34 ;  /* 0x00000007e0237c24 */ /* 0x000fc6000f8e0222 */
[----:B------:R-:W-:Y:S01]  /*9e50*/  UIMAD UR4, UR8, -0x50, UR4 ;  /* 0xffffffb0080478a4 */ /* 0x000fe2000f8e0204 */
[----:B------:R-:W-:Y:S01]  /*9e60*/  VIADD R34, R0, 0x18 ;  /* 0x0000001800227836 */ /* 0x000fe20000000000 */
[----:B------:R-:W-:Y:S01]  /*9e70*/  ULDC.64 UR6, c[0x0][0x858] ;  /* 0x0002160000067ab9 */ /* 0x000fe20000000a00 */
[----:B------:R-:W-:Y:S01]  /*9e80*/  IMAD.IADD R33, R33, 0x1, R35 ;  /* 0x0000000121217824 */ /* 0x000fe200078e0223 */
[----:B------:R-:W-:Y:S01]  /*9e90*/  UISETP.LT.AND UP0, UPT, UR4, 0x50, UPT ;  /* 0x000000500400788c */ /* 0x000fe2000bf01270 */
[----:B------:R-:W-:Y:S02]  /*9ea0*/  IMAD.U32 R35, RZ, RZ, UR8 ;  /* 0x00000008ff237e24 */ /* 0x000fe4000f8e00ff */
[----:B------:R-:W-:Y:S01]  /*9eb0*/  IMAD.WIDE.U32 R32, R49, UR6, R32 ;  /* 0x0000000631207c25 */ /* 0x000fe2000f8e0020 */
[----:B------:R-:W-:-:S03]  /*9ec0*/  USEL UR4, UR4, 0x50, UP0 ;  /* 0x0000005004047887 */ /* 0x000fc60008000000 */
[----:B------:R-:W-:-:S03]  /*9ed0*/  IMAD.WIDE R2, R35, 0x50, R2 ;  /* 0x0000005023027825 */ /* 0x000fc600078e0202 */
[C---:B------:R-:W-:Y:S02]  /*9ee0*/  ISETP.GE.AND P4, PT, R0.reuse, UR4, PT ;  /* 0x0000000400007c0c */ /* 0x040fe4000bf86270 */
[----:B------:R-:W-:Y:S01]  /*9ef0*/  ISETP.GE.AND P6, PT, R31, UR4, PT ;  /* 0x000000041f007c0c */ /* 0x000fe2000bfc6270 */
[----:B------:R-:W-:Y:S01]  /*9f00*/  VIADD R31, R0, 0x10 ;  /* 0x00000010001f7836 */ /* 0x000fe20000000000 */
[----:B------:R-:W-:Y:S02]  /*9f10*/  ISETP.GE.OR P1, PT, R28, UR5, P4 ;  /* 0x000000051c007c0c */ /* 0x000fe4000a726670 */
[----:B------:R-:W-:Y:S02]  /*9f20*/  ISETP.GE.AND P2, PT, R34, UR4, PT ;  /* 0x0000000422007c0c */ /* 0x000fe4000bf46270 */
[----:B------:R-:W-:Y:S01]  /*9f30*/  ISETP.GE.AND P3, PT, R31, UR4, PT ;  /* 0x000000041f007c0c */ /* 0x000fe2000bf66270 */
[----:B------:R-:W-:Y:S01]  /*9f40*/  IMAD R31, R48, UR6, RZ ;  /* 0x00000006301f7c24 */ /* 0x000fe2000f8e02ff */
[----:B------:R-:W-:-:S02]  /*9f50*/  P2R R50, PR, RZ, 0x40 ;  /* 0x00000040ff327803 */ /* 0x000fc40000000000 */
[----:B------:R-:W-:Y:S01]  /*9f60*/  ISETP.GE.AND P5, PT, R40, UR4, PT ;  /* 0x0000000428007c0c */ /* 0x000fe2000bfa6270 */
[----:B------:R-:W-:Y:S01]  /*9f70*/  IMAD R31, R49, UR7, R31 ;  /* 0x00000007311f7c24 */ /* 0x000fe2000f8e021f */
[----:B------:R-:W-:Y:S02]  /*9f80*/  P2R R51, PR, RZ, 0x8 ;  /* 0x00000008ff337803 */ /* 0x000fe40000000000 */
[----:B------:R-:W-:Y:S01]  /*9f90*/  P2R R52, PR, RZ, 0x4 ;  /* 0x00000004ff347803 */ /* 0x000fe20000000000 */
[----:B------:R-:W-:Y:S01]  /*9fa0*/  IMAD.IADD R35, R33, 0x1, R31 ;  /* 0x0000000121237824 */ /* 0x000fe200078e021f */
[----:B------:R-:W-:Y:S01]  /*9fb0*/  ISETP.GE.OR P0, PT, R28, UR5, P6 ;  /* 0x000000051c007c0c */ /* 0x000fe2000b706670 */
[----:B012---:R-:W-:-:S12]  /*9fc0*/  @P1 BRA `(.L_x_899) ;  /* 0x0000000000301947 */ /* 0x007fd80003800000 */
[----:B------:R-:W0:Y:S01]  /*9fd0*/  LDS.128 R40, [R30+0xa000] ;  /* 0x00a000001e287984 */ /* 0x000e220000000c00 */
        /* <DEDUP_REMOVED lines=10> */
[----:B0-----:R0:W-:Y:S02]  /*a080*/  STG.E.128 desc[UR8][R46.64], R40 ;  /* 0x000000282e007986 */ /* 0x0011e4000c101d08 */
.L_x_899:
[----:B------:R-:W-:Y:S05]  /*a090*/  BSYNC B1 ;  /* 0x0000000000017941 */ /* 0x000fea0003800000 */
.L_x_898:
[----:B------:R-:W-:Y:S04]  /*a0a0*/  BSSY B1, `(.L_x_900) ;  /* 0x0000010000017945 */ /* 0x000fe80003800000 */
[----:B------:R-:W-:Y:S05]  /*a0b0*/  @P0 BRA `(.L_x_901) ;  /* 0x0000000000380947 */ /* 0x000fea0003800000 */
[----:B------:R-:W-:Y:S01]  /*a0c0*/  IADD3 R31, P0, R2, 0x8, RZ ;  /* 0x00000008021f7810 */ /* 0x000fe20007f1e0ff */
[----:B------:R-:W-:Y:S01]  /*a0d0*/  ULDC.64 UR6, c[0x0][0x848] ;  /* 0x0002120000067ab9 */ /* 0x000fe20000000a00 */
[----:B0-----:R-:W-:Y:S01]  /*a0e0*/  IMAD.MOV.U32 R41, RZ, RZ, R35 ;  /* 0x000000ffff297224 */ /* 0x001fe200078e0023 */
        /* <DEDUP_REMOVED lines=11> */
.L_x_901:
[----:B------:R-:W-:Y:S05]  /*a1a0*/  BSYNC B1 ;  /* 0x0000000000017941 */ /* 0x000fea0003800000 */
.L_x_900:
[----:B-1----:R1:W2:Y:S01]  /*a1b0*/  LDS.128 R36, [R30+0xa800] ;  /* 0x00a800001e247984 */ /* 0x0022a20000000c00 */
[C---:B------:R-:W-:Y:S01]  /*a1c0*/  ISETP.GE.OR P1, PT, R28.reuse, UR5, P3 ;  /* 0x000000051c007c0c */ /* 0x040fe20009f26670 */
[----:B------:R-:W-:Y:S01]  /*a1d0*/  BSSY B1, `(.L_x_902) ;  /* 0x0000011000017945 */ /* 0x000fe20003800000 */
[----:B------:R-:W-:-:S11]  /*a1e0*/  ISETP.GE.OR P0, PT, R28, UR5, P2 ;  /* 0x000000051c007c0c */ /* 0x000fd60009706670 */
[----:B-1----:R-:W-:Y:S05]  /*a1f0*/  @P1 BRA `(.L_x_903) ;  /* 0x0000000000381947 */ /* 0x002fea0003800000 */
        /* <DEDUP_REMOVED lines=14> */
.L_x_903:
[----:B------:R-:W-:Y:S05]  /*a2e0*/  BSYNC B1 ;  /* 0x0000000000017941 */ /* 0x000fea0003800000 */
.L_x_902:
[----:B-12---:R1:W2:Y:S01]  /*a2f0*/  LDS.128 R36, [R30+0xac00] ;  /* 0x00ac00001e247984 */ /* 0x0062a20000000c00 */
[----:B------:R-:W-:Y:S01]  /*a300*/  BSSY B1, `(.L_x_904) ;  /* 0x0000011000017945 */ /* 0x000fe20003800000 */
[----:B------:R-:W-:-:S03]  /*a310*/  VIADD R44, R0, 0x28 ;  /* 0x00000028002c7836 */ /* 0x000fc60000000000 */
        /* <DEDUP_REMOVED lines=15> */
.L_x_905:
[----:B------:R-:W-:Y:S05]  /*a410*/  BSYNC B1 ;  /* 0x0000000000017941 */ /* 0x000fea0003800000 */
.L_x_904:
[----:B--23--:R2:W3:Y:S01]  /*a420*/  LDS.128 R36, [R30+0xb000] ;  /* 0x00b000001e247984 */ /* 0x00c4e20000000c00 */
[----:B------:R-:W-:Y:S01]  /*a430*/  ISETP.GE.OR P0, PT, R28, UR5, P5 ;  /* 0x000000051c007c0c */ /* 0x000fe2000af06670 */
[----:B------:R-:W-:Y:S01]  /*a440*/  BSSY B1, `(.L_x_906) ;  /* 0x0000011000017945 */ /* 0x000fe20003800000 */
[----:B------:R-:W-:-:S11]  /*a450*/  ISETP.GE.AND P3, PT, R44, UR4, PT ;  /* 0x000000042c007c0c */ /* 0x000fd6000bf66270 */
        /* <DEDUP_REMOVED lines=14> */
[----:B---3--:R4:W-:Y:S02]  /*a540*/  STG.E.128 desc[UR8][R42.64], R36 ;  /* 0x000000242a007986 */ /* 0x0089e4000c101d08 */
.L_x_907:
[----:B------:R-:W-:Y:S05]  /*a550*/  BSYNC B1 ;  /* 0x0000000000017941 */ /* 0x000fea0003800000 */
.L_x_906:
[----:B---34-:R3:W4:Y:S01]  /*a560*/  LDS.128 R36, [R30+0xb400] ;  /* 0x00b400001e247984 */ /* 0x0187220000000c00 */
[----:B------:R-:W-:Y:S01]  /*a570*/  ISETP.GE.OR P0, PT, R28, UR5, P3 ;  /* 0x000000051c007c0c */ /* 0x000fe20009f06670 */
[----:B------:R-:W-:Y:S01]  /*a580*/  BSSY B1, `(.L_x_908) ;  /* 0x0000011000017945 */ /* 0x000fe20003800000 */
[----:B------:R-:W-:-:S11]  /*a590*/  VIADD R44, R0, 0x30 ;  /* 0x00000030002c7836 */ /* 0x000fd60000000000 */
        /* <DEDUP_REMOVED lines=14> */
[----:B----4-:R0:W-:Y:S02]  /*a680*/  STG.E.128 desc[UR8][R42.64], R36 ;  /* 0x000000242a007986 */ /* 0x0101e4000c101d08 */
.L_x_909:
[----:B------:R-:W-:Y:S05]  /*a690*/  BSYNC B1 ;  /* 0x0000000000017941 */ /* 0x000fea0003800000 */
.L_x_908:
[----:B0---4-:R0:W4:Y:S01]  /*a6a0*/  LDS.128 R36, [R30+0xb800] ;  /* 0x00b800001e247984 */ /* 0x0111220000000c00 */
[----:B------:R-:W-:Y:S01]  /*a6b0*/  ISETP.GE.AND P2, PT, R44, UR4, PT ;  /* 0x000000042c007c0c */ /* 0x000fe2000bf46270 */
[----:B------:R-:W-:Y:S01]  /*a6c0*/  BSSY B1, `(.L_x_910) ;  /* 0x0000012000017945 */ /* 0x000fe20003800000 */
[----:B------:R-:W-:Y:S02]  /*a6d0*/  VIADD R44, R0, 0x38 ;  /* 0x00000038002c7836 */ /* 0x000fe40000000000 */
[----:B------:R-:W-:-:S13]  /*a6e0*/  ISETP.GE.OR P0, PT, R28, UR5, P2 ;  /* 0x000000051c007c0c */ /* 0x000fda0009706670 */
[----:B0-----:R-:W-:Y:S05]  /*a6f0*/  @P0 BRA `(.L_x_911) ;  /* 0x0000000000380947 */ /* 0x001fea0003800000 */
        /* <DEDUP_REMOVED lines=14> */
.L_x_911:
[----:B------:R-:W-:Y:S05]  /*a7e0*/  BSYNC B1 ;  /* 0x0000000000017941 */ /* 0x000fea0003800000 */
.L_x_910:
        /* <DEDUP_REMOVED lines=20> */
.L_x_913:
[----:B------:R-:W-:Y:S05]  /*a930*/  BSYNC B1 ;  /* 0x0000000000017941 */ /* 0x000fea0003800000 */
.L_x_912:
        /* <DEDUP_REMOVED lines=20> */
.L_x_915:
[----:B------:R-:W-:Y:S05]  /*aa80*/  BSYNC B1 ;  /* 0x0000000000017941 */ /* 0x000fea0003800000 */
.L_x_914:
[----:B0---4-:R0:W4:Y:S01]  /*aa90*/  LDS.128 R36, [R30+0xc400] ;  /* 0x00c400001e247984 */ /* 0x0111220000000c00 */
[----:B------:R-:W-:Y:S01]  /*aaa0*/  ISETP.GE.AND P6, PT, R0, UR4, PT ;  /* 0x0000000400007c0c */ /* 0x000fe2000bfc6270 */
[----:B------:R-:W-:Y:S03]  /*aab0*/  BSSY B1, `(.L_x_916) ;  /* 0x0000011000017945 */ /* 0x000fe60003800000 */
[----:B------:R-:W-:Y:S02]  /*aac0*/  P2R R40, PR, RZ, 0x40 ;  /* 0x00000040ff287803 */ /* 0x000fe40000000000 */
[----:B------:R-:W-:-:S13]  /*aad0*/  ISETP.GE.OR P6, PT, R28, UR5, P6 ;  /* 0x000000051c007c0c */ /* 0x000fda000b7c6670 */
[----:B0-----:R-:W-:Y:S05]  /*aae0*/  @P6 BRA `(.L_x_917) ;  /* 0x0000000000346947 */ /* 0x001fea0003800000 */
[----:B------:R-:W-:Y:S01]  /*aaf0*/  IADD3 R31, P6, R2, 0x48, RZ ;  /* 0x00000048021f7810 */ /* 0x000fe20007fde0ff */
[----:B------:R-:W-:Y:S01]  /*ab00*/  ULDC.64 UR4, c[0x0][0x848] ;  /* 0x0002120000047ab9 */ /* 0x000fe20000000a00 */
[----:B------:R-:W-:Y:S01]  /*ab10*/  IMAD.MOV.U32 R33, RZ, RZ, R35 ;  /* 0x000000ffff217224 */ /* 0x000fe200078e0023 */
[----:B------:R-:W-:Y:S02]  /*ab20*/  ULDC.64 UR6, c[0x0][0x208] ;  /* 0x0000820000067ab9 */ /* 0x000fe40000000a00 */
        /* <DEDUP_REMOVED lines=8> */
[----:B----4-:R0:W-:Y:S02]  /*abb0*/  STG.E.128 desc[UR6][R34.64], R36 ;  /* 0x0000002422007986 */ /* 0x0101e4000c101d06 */
.L_x_917:
[----:B------:R-:W-:Y:S05]  /*abc0*/  BSYNC B1 ;  /* 0x0000000000017941 */ /* 0x000fea0003800000 */
.L_x_916:
[----:B------:R-:W-:Y:S01]  /*abd0*/  ULDC.64 UR4, c[0x0][0x820] ;  /* 0x0002080000047ab9 */ /* 0x000fe20000000a00 */
[----:B0-----:R-:W-:Y:S01]  /*abe0*/  P2R R34, PR, RZ, 0x2 ;  /* 0x00000002ff227803 */ /* 0x001fe20000000000 */
[----:B------:R-:W-:Y:S01]  /*abf0*/  IMAD R0, R225, UR4, RZ ;  /* 0x00000004e1007c24 */ /* 0x000fe2000f8e02ff */
[----:B------:R-:W-:Y:S01]  /*ac00*/  P2R R35, PR, RZ, 0x1 ;  /* 0x00000001ff237803 */ /* 0x000fe20000000000 */
[----:B------:R-:W-:Y:S01]  /*ac10*/  IMAD.WIDE.U32 R32, R224, UR4, R28 ;  /* 0x00000004e0207c25 */ /* 0x000fe2000f8e001c */
[----:B------:R-:W-:Y:S01]  /*ac20*/  ISETP.NE.AND P1, PT, R51, RZ, PT ;  /* 0x000000ff3300720c */ /* 0x000fe20003f25270 */
[----:B------:R-:W-:Y:S01]  /*ac30*/  ULDC UR6, c[0x0][0x80c] ;  /* 0x0002030000067ab9 */ /* 0x000fe20000000800 */
[----:B------:R-:W-:Y:S01]  /*ac40*/  ISETP.NE.AND P0, PT, R52, RZ, PT ;  /* 0x000000ff3400720c */ /* 0x000fe20003f05270 */
[----:B------:R-:W-:Y:S01]  /*ac50*/  IMAD R29, R224, UR5, R0 ;  /* 0x00000005e01d7c24 */ /* 0x000fe2000f8e0200 */
[C---:B------:R-:W-:Y:S01]  /*ac60*/  ISETP.GE.OR P1, PT, R28.reuse, UR6, P1 ;  /* 0x000000061c007c0c */ /* 0x040fe20008f26670 */
[----:B------:R-:W-:Y:S01]  /*ac70*/  ULDC.64 UR4, c[0x0][0x828] ;  /* 0x00020a0000047ab9 */ /* 0x000fe20000000a00 */
[----:B------:R-:W-:Y:S01]  /*ac80*/  ISETP.GE.OR P0, PT, R28, UR6, P0 ;  /* 0x000000061c007c0c */ /* 0x000fe20008706670 */
[----:B------:R-:W-:Y:S01]  /*ac90*/  IMAD.IADD R33, R33, 0x1, R29 ;  /* 0x0000000121217824 */ /* 0x000fe200078e021d */
[----:B------:R-:W-:Y:S01]  /*aca0*/  ISETP.NE.AND P6, PT, R40, RZ, PT ;  /* 0x000000ff2800720c */ /* 0x000fe20003fc5270 */
[----:B------:R-:W-:Y:S01]  /*acb0*/  IMAD R0, R48, UR4, RZ ;  /* 0x0000000430007c24 */ /* 0x000fe2000f8e02ff */
[----:B------:R-:W-:Y:S01]  /*acc0*/  P2R R43, PR, RZ, 0x2 ;  /* 0x00000002ff2b7803 */ /* 0x000fe20000000000 */
[C---:B------:R-:W-:Y:S01]  /*acd0*/  IMAD.WIDE.U32 R40, R49.reuse, UR4, R32 ;  /* 0x0000000431287c25 */ /* 0x040fe2000f8e0020 */
[----:B------:R-:W-:Y:S01]  /*ace0*/  P2R R44, PR, RZ, 0x1 ;  /* 0x00000001ff2c7803 */ /* 0x000fe20000000000 */
[----:B------:R-:W-:Y:S01]  /*acf0*/  BSSY B1, `(.L_x_918) ;  /* 0x000001e000017945 */ /* 0x000fe20003800000 */
[----:B------:R-:W-:Y:S01]  /*ad00*/  ISETP.NE.AND P1, PT, R34, RZ, PT ;  /* 0x000000ff2200720c */ /* 0x000fe20003f25270 */
[----:B----4-:R-:W-:Y:S01]  /*ad10*/  IMAD R37, R49, UR5, R0 ;  /* 0x0000000531257c24 */ /* 0x010fe2000f8e0200 */
[----:B------:R-:W-:-:S02]  /*ad20*/  ISETP.NE.AND P0, PT, R35, RZ, PT ;  /* 0x000000ff2300720c */ /* 0x000fc40003f05270 */
[----:B------:R0:W4:Y:S01]  /*ad30*/  LDS.128 R32, [R30] ;  /* 0x000000001e207984 */ /* 0x0001220000000c00 */
[----:B------:R-:W-:Y:S01]  /*ad40*/  ISETP.GE.OR P4, PT, R28, UR6, P4 ;  /* 0x000000061c007c0c */ /* 0x000fe2000a786670 */
[----:B------:R-:W-:Y:S01]  /*ad50*/  IMAD.IADD R37, R41, 0x1, R37 ;  /* 0x0000000129257824 */ /* 0x000fe200078e0225 */
[----:B------:R-:W-:Y:S02]  /*ad60*/  P2R R31, PR, RZ, 0x4 ;  /* 0x00000004ff1f7803 */ /* 0x000fe40000000000 */
[----:B------:R-:W-:Y:S02]  /*ad70*/  ISETP.NE.AND P2, PT, R50, RZ, PT ;  /* 0x000000ff3200720c */ /* 0x000fe40003f45270 */
[C---:B------:R-:W-:Y:S02]  /*ad80*/  ISETP.GE.OR P5, PT, R28.reuse, UR6, P5 ;  /* 0x000000061c007c0c */ /* 0x040fe4000afa6670 */
[C---:B------:R-:W-:Y:S02]  /*ad90*/  ISETP.GE.OR P2, PT, R28.reuse, UR6, P2 ;  /* 0x000000061c007c0c */ /* 0x040fe40009746670 */
[----:B------:R-:W-:-:S02]  /*ada0*/  ISETP.GE.OR P3, PT, R28, UR6, P3 ;  /* 0x000000061c007c0c */ /* 0x000fc40009f66670 */
[----:B------:R-:W-:Y:S02]  /*adb0*/  P2R R42, PR, RZ, 0x4 ;  /* 0x00000004ff2a7803 */ /* 0x000fe40000000000 */
[----:B------:R-:W-:Y:S02]  /*adc0*/  ISETP.NE.AND P2, PT, R31, RZ, PT ;  /* 0x000000ff1f00720c */ /* 0x000fe40003f45270 */
[C---:B------:R-:W-:Y:S02]  /*add0*/  ISETP.GE.OR P1, PT, R28.reuse, UR6, P1 ;  /* 0x000000061c007c0c */ /* 0x040fe40008f26670 */
[C---:B------:R-:W-:Y:S02]  /*ade0*/  ISETP.GE.OR P2, PT, R28.reuse, UR6, P2 ;  /* 0x000000061c007c0c */ /* 0x040fe40009746670 */
[C---:B------:R-:W-:Y:S02]  /*adf0*/  ISETP.GE.OR P0, PT, R28.reuse, UR6, P0 ;  /* 0x000000061c007c0c */ /* 0x040fe40008706670 */
[----:B------:R-:W-:Y:S01]  /*ae00*/  ISETP.GE.OR P6, PT, R28, UR6, P6 ;  /* 0x000000061c007c0c */ /* 0x000fe2000b7c6670 */
[----:B0-----:R-:W-:-:S12]  /*ae10*/  @P4 BRA `(.L_x_919) ;  /* 0x00000000002c4947 */ /* 0x001fd80003800000 */
        /* <DEDUP_REMOVED lines=10> */
[----:B----4-:R0:W-:Y:S02]  /*aec0*/  STG.E.128 desc[UR8][R38.64], R32 ;  /* 0x0000002026007986 */ /* 0x0101e4000c101d08 */
.L_x_919:
[----:B------:R-:W-:Y:S05]  /*aed0*/  BSYNC B1 ;  /* 0x0000000000017941 */ /* 0x000fea0003800000 */
.L_x_918:
[----:B0---4-:R0:W4:Y:S01]  /*aee0*/  LDS.128 R32, [R30+0x400] ;  /* 0x000400001e207984 */ /* 0x0111220000000c00 */
[----:B------:R-:W-:Y:S01]  /*aef0*/  ISETP.NE.AND P4, PT, R42, RZ, PT ;  /* 0x000000ff2a00720c */ /* 0x000fe20003f85270 */
[----:B------:R-:W-:-:S12]  /*af00*/  BSSY B1, `(.L_x_920) ;  /* 0x0000010000017945 */ /* 0x000fd80003800000 */
[----:B0-----:R-:W-:Y:S05]  /*af10*/  @P4 BRA `(.L_x_921) ;  /* 0x0000000000384947 */ /* 0x001fea0003800000 */
        /* <DEDUP_REMOVED lines=14> */
.L_x_921:
[----:B------:R-:W-:Y:S05]  /*b000*/  BSYNC B1 ;  /* 0x0000000000017941 */ /* 0x000fea0003800000 */
.L_x_920:
        /* <DEDUP_REMOVED lines=18> */
.L_x_923:
[----:B------:R-:W-:Y:S05]  /*b130*/  BSYNC B1 ;  /* 0x0000000000017941 */ /* 0x000fea0003800000 */
.L_x_922:
[----:B-123--:R-:W1:Y:S01]  /*b140*/  LDS.128 R28, [R30+0xc00] ;  /* 0x000c00001e1c7984 */ /* 0x00ee620000000c00 */
[----:B------:R-:W-:Y:S01]  /*b150*/  ISETP.NE.AND P4, PT, R44, RZ, PT ;  /* 0x000000ff2c00720c */ /* 0x000fe20003f85270 */
[----:B------:R-:W-:-:S12]  /*b160*/  BSSY B1, `(.L_x_924) ;  /* 0x0000010000017945 */ /* 0x000fd80003800000 */
        /* <DEDUP_REMOVED lines=14> */
[----:B-1----:R2:W-:Y:S02]  /*b250*/  STG.E.128 desc[UR8][R34.64], R28 ;  /* 0x0000001c22007986 */ /* 0x0025e4000c101d08 */
.L_x_925:
[----:B------:R-:W-:Y:S05]  /*b260*/  BSYNC B1 ;  /* 0x0000000000017941 */ /* 0x000fea0003800000 */
.L_x_924:
[----:B------:R-:W-:Y:S04]  /*b270*/  BSSY B1, `(.L_x_926) ;  /* 0x0000010000017945 */ /* 0x000fe80003800000 */
        /* <DEDUP_REMOVED lines=15> */
.L_x_927:
[----:B------:R-:W-:Y:S05]  /*b370*/  BSYNC B1 ;  /* 0x0000000000017941 */ /* 0x000fea0003800000 */
.L_x_926:
[----:B------:R-:W-:Y:S04]  /*b380*/  BSSY B1, `(.L_x_928) ;  /* 0x0000010000017945 */ /* 0x000fe80003800000 */
[----:B------:R-:W-:Y:S05]  /*b390*/  @P3 BRA `(.L_x_929) ;  /* 0x0000000000383947 */ /* 0x000fea0003800000 */
[----:B---3--:R-:W-:Y:S01]  /*b3a0*/  IADD3 R7, P3, R2, 0x28, RZ ;  /* 0x0000002802077810 */ /* 0x008fe20007f7e0ff */
        /* <DEDUP_REMOVED lines=13> */
.L_x_929:
[----:B------:R-:W-:Y:S05]  /*b480*/  BSYNC B1 ;  /* 0x0000000000017941 */ /* 0x000fea0003800000 */
.L_x_928:
        /* <DEDUP_REMOVED lines=16> */
.L_x_931:
[----:B------:R-:W-:Y:S05]  /*b590*/  BSYNC B1 ;  /* 0x0000000000017941 */ /* 0x000fea0003800000 */
.L_x_930:
        /* <DEDUP_REMOVED lines=16> */
.L_x_933:
[----:B------:R-:W-:Y:S05]  /*b6a0*/  BSYNC B1 ;  /* 0x0000000000017941 */ /* 0x000fea0003800000 */
.L_x_932:
        /* <DEDUP_REMOVED lines=16> */
.L_x_935:
[----:B------:R-:W-:Y:S05]  /*b7b0*/  BSYNC B1 ;  /* 0x0000000000017941 */ /* 0x000fea0003800000 */
.L_x_934:
[----:B------:R-:W-:Y:S05]  /*b7c0*/  @P6 BRA `(.L_x_878) ;  /* 0x0000004000b86947 */ /* 0x000fea0003800000 */
[----:B---3--:R-:W-:Y:S01]  /*b7d0*/  IADD3 R5, P0, R2, 0x48, RZ ;  /* 0x0000004802057810 */ /* 0x008fe20007f1e0ff */
        /* <DEDUP_REMOVED lines=14> */
.L_x_896:
[----:B------:R-:W2:Y:S01]  /*b8c0*/  LDC.64 R4, c[0x0][0x878] ;  /* 0x00021e00ff047b82 */ /* 0x000ea20000000a00 */
[----:B------:R-:W-:-:S07]  /*b8d0*/  ULDC.64 UR4, c[0x0][0x208] ;  /* 0x0000820000047ab9 */ /* 0x000fce0000000a00 */
[----:B------:R-:W3:Y:S08]  /*b8e0*/  LDC.64 R6, c[0x0][0x870] ;  /* 0x00021c00ff067b82 */ /* 0x000ef00000000a00 */
[----:B-1----:R-:W1:Y:S01]  /*b8f0*/  LDC.64 R2, c[0x0][0x870] ;  /* 0x00021c00ff027b82 */ /* 0x002e620000000a00 */
[----:B--2---:R-:W-:-:S04]  /*b900*/  ISETP.NE.U32.AND P0, PT, R4, RZ, PT ;  /* 0x000000ff0400720c */ /* 0x004fc80003f05070 */
[----:B------:R-:W-:Y:S02]  /*b910*/  ISETP.NE.AND.EX P0, PT, R5, RZ, PT, P0 ;  /* 0x000000ff0500720c */ /* 0x000fe40003f05300 */
[----:B---3--:R-:W-:-:S04]  /*b920*/  ISETP.NE.U32.AND P1, PT, R6, RZ, PT ;  /* 0x000000ff0600720c */ /* 0x008fc80003f25070 */
[----:B------:R-:W-:Y:S01]  /*b930*/  ISETP.NE.AND.EX P1, PT, R7, RZ, PT, P1 ;  /* 0x000000ff0700720c */ /* 0x000fe20003f25310 */
[----:B-1----:R-:W-:-:S06]  /*b940*/  IMAD.WIDE R8, R236, 0x4, R2 ;  /* 0x00000004ec087825 */ /* 0x002fcc00078e0202 */
[----:B------:R-:W1:Y:S06]  /*b950*/  @P0 LDC.64 R4, c[0x0][0x878] ;  /* 0x00021e00ff040b82 */ /* 0x000e6c0000000a00 */
[----:B------:R-:W2:Y:S01]  /*b960*/  @P1 LDG.E R7, desc[UR4][R8.64] ;  /* 0x0000000408071981 */ /* 0x000ea2000c1e1900 */
[----:B-1----:R-:W-:-:S05]  /*b970*/  @P0 IMAD.WIDE R4, R236, 0x4, R4 ;  /* 0x00000004ec040825 */ /* 0x002fca00078e0204 */
[----:B------:R1:W3:Y:S01]  /*b980*/  @P0 LDG.E R0, desc[UR4][R4.64] ;  /* 0x0000000404000981 */ /* 0x0002e2000c1e1900 */
[----:B------:R-:W-:Y:S01]  /*b990*/  ULDC UR4, c[0x0][0x808] ;  /* 0x0002020000047ab9 */ /* 0x000fe20000000800 */
[----:B------:R-:W4:Y:S02]  /*b9a0*/  S2R R2, SR_TID.X ;  /* 0x0000000000027919 */ /* 0x000f240000002100 */
[----:B----4-:R-:W-:-:S05]  /*b9b0*/  VIADD R11, R2, 0xffffff80 ;  /* 0xffffff80020b7836 */ /* 0x010fca0000000000 */
[----:B------:R-:W-:-:S04]  /*b9c0*/  SHF.R.S32.HI R2, RZ, 0x1f, R11 ;  /* 0x0000001fff027819 */ /* 0x000fc8000001140b */
[----:B0-----:R-:W-:Y:S02]  /*b9d0*/  LEA.HI R10, R2, R11, RZ, 0x5 ;  /* 0x0000000b020a7211 */ /* 0x001fe400078f28ff */
[----:B------:R-:W-:Y:S02]  /*b9e0*/  CS2R R2, SRZ ;  /* 0x0000000000027805 */ /* 0x000fe4000001ff00 */
[----:B------:R-:W-:Y:S02]  /*b9f0*/  LOP3.LUT R6, R10, 0x1fffffe0, RZ, 0xc0, !PT ;  /* 0x1fffffe00a067812 */ /* 0x000fe400078ec0ff */
[----:B------:R-:W-:-:S03]  /*ba00*/  SHF.R.S32.HI R17, RZ, 0x5, R10 ;  /* 0x00000005ff117819 */ /* 0x000fc6000001140a */
[----:B------:R-:W-:-:S04]  /*ba10*/  IMAD.IADD R10, R11, 0x1, -R6 ;  /* 0x000000010b0a7824 */ /* 0x000fc800078e0a06 */
[----:B-1----:R-:W-:-:S05]  /*ba20*/  IMAD.SHL.U32 R4, R10, 0x8, RZ ;  /* 0x000000080a047824 */ /* 0x002fca00078e00ff */
[----:B------:R-:W-:Y:S01]  /*ba30*/  SHF.R.S32.HI R5, RZ, 0x1f, R4 ;  /* 0x0000001fff057819 */ /* 0x000fe20000011404 */
[--C-:B--2---:R-:W-:Y:S01]  /*ba40*/  @P1 IMAD.MOV.U32 R2, RZ, RZ, R7.reuse ;  /* 0x000000ffff021224 */ /* 0x104fe200078e0007 */
[----:B------:R-:W-:-:S04]  /*ba50*/  @P1 SHF.R.S32.HI R3, RZ, 0x1f, R7 ;  /* 0x0000001fff031819 */ /* 0x000fc80000011407 */
[----:B------:R-:W-:Y:S02]  /*ba60*/  IADD3 R6, P2, R17, R2, RZ ;  /* 0x0000000211067210 */ /* 0x000fe40007f5e0ff */
        /* <DEDUP_REMOVED lines=9> */
.L_x_936:
[----:B------:R-:W2:Y:S01]  /*bb00*/  LDL.LU R0, [R1+0xc] ;  /* 0x00000c0001007983 */ /* 0x000ea20000300800 */
[----:B------:R-:W-:Y:S01]  /*bb10*/  ULDC.64 UR6, c[0x0][0x820] ;  /* 0x0002080000067ab9 */ /* 0x000fe20000000a00 */
[----:B------:R-:W-:Y:S02]  /*bb20*/  ULDC UR5, c[0x0][0x80c] ;  /* 0x0002030000057ab9 */ /* 0x000fe40000000800 */
[----:B------:R-:W3:Y:S04]  /*bb30*/  LDL R225, [R1+0x10] ;  /* 0x0000100001e17983 */ /* 0x000ee80000100800 */
[----:B------:R-:W4:Y:S01]  /*bb40*/  LDL R224, [R1+0x8] ;  /* 0x0000080001e07983 */ /* 0x000f220000100800 */
[C---:B------:R-:W-:Y:S01]  /*bb50*/  LEA.HI.X.SX32 R7, R17.reuse, R3, 0x1, P2 ;  /* 0x0000000311077211 */ /* 0x040fe200010f0eff */
[C---:B------:R-:W-:Y:S01]  /*bb60*/  VIADD R8, R17.reuse, 0x8 ;  /* 0x0000000811087836 */ /* 0x040fe20000000000 */
[----:B------:R-:W-:Y:S01]  /*bb70*/  SEL R15, R236, RZ, !P1 ;  /* 0x000000ffec0f7207 */ /* 0x000fe20004800000 */
[----:B------:R-:W-:Y:S01]  /*bb80*/  VIADD R10, R17, 0x20 ;  /* 0x00000020110a7836 */ /* 0x000fe20000000000 */
[----:B------:R-:W-:Y:S01]  /*bb90*/  BSSY B1, `(.L_x_937) ;  /* 0x0000029000017945 */ /* 0x000fe20003800000 */
[----:B--2---:R-:W-:Y:S01]  /*bba0*/  R2UR UR8, R0 ;  /* 0x00000000000872ca */ /* 0x004fe200000e0000 */
[----:B---3--:R-:W-:-:S04]  /*bbb0*/  IMAD R0, R225, UR6, RZ ;  /* 0x00000006e1007c24 */ /* 0x008fc8000f8e02ff */
[C---:B----4-:R-:W-:Y:S02]  /*bbc0*/  IMAD R9, R224.reuse, UR7, R0 ;  /* 0x00000007e0097c24 */ /* 0x050fe4000f8e0200 */
[----:B------:R-:W-:Y:S02]  /*bbd0*/  VIADD R0, R17, 0x10 ;  /* 0x0000001011007836 */ /* 0x000fe40000000000 */
[----:B------:R-:W-:-:S04]  /*bbe0*/  IMAD.WIDE.U32 R2, R224, UR6, R4 ;  /* 0x00000006e0027c25 */ /* 0x000fc8000f8e0004 */
[----:B------:R-:W-:Y:S01]  /*bbf0*/  UIMAD UR4, UR8, -0x50, UR4 ;  /* 0xffffffb0080478a4 */ /* 0x000fe2000f8e0204 */
[----:B------:R-:W-:Y:S01]  /*bc00*/  ULDC.64 UR6, c[0x0][0x828] ;  /* 0x00020a0000067ab9 */ /* 0x000fe20000000a00 */
[----:B------:R-:W-:Y:S02]  /*bc10*/  IMAD.IADD R3, R9, 0x1, R3 ;  /* 0x0000000109037824 */ /* 0x000fe400078e0203 */
[----:B------:R-:W-:Y:S02]  /*bc20*/  IMAD.U32 R13, RZ, RZ, UR8 ;  /* 0x00000008ff0d7e24 */ /* 0x000fe4000f8e00ff */
[----:B------:R-:W-:Y:S02]  /*bc30*/  ISETP.GE.AND P0, PT, R17, UR4, PT ;  /* 0x0000000411007c0c */ /* 0x000fe4000bf06270 */
[----:B------:R-:W-:Y:S02]  /*bc40*/  ISETP.GE.AND P5, PT, R0, UR4, PT ;  /* 0x0000000400007c0c */ /* 0x000fe4000bfa6270 */
[----:B------:R-:W-:-:S02]  /*bc50*/  SHF.R.S32.HI R0, RZ, 0x1f, R236 ;  /* 0x0000001fff007819 */ /* 0x000fc400000114ec */
[----:B------:R-:W-:Y:S02]  /*bc60*/  ISETP.GE.OR P2, PT, R4, UR5, P0 ;  /* 0x0000000504007c0c */ /* 0x000fe40008746670 */
[----:B------:R-:W-:Y:S02]  /*bc70*/  SEL R12, R0, RZ, !P1 ;  /* 0x000000ff000c7207 */ /* 0x000fe40004800000 */
[----:B------:R-:W-:Y:S01]  /*bc80*/  ISETP.GE.AND P6, PT, R8, UR4, PT ;  /* 0x0000000408007c0c */ /* 0x000fe2000bfc6270 */
[----:B------:R-:W-:Y:S01]  /*bc90*/  VIADD R8, R17, 0x18 ;  /* 0x0000001811087836 */ /* 0x000fe20000000000 */
[----:B------:R-:W-:Y:S01]  /*bca0*/  ISETP.GE.AND P3, PT, R10, UR4, PT ;  /* 0x000000040a007c0c */ /* 0x000fe2000bf66270 */
[----:B------:R-:W-:Y:S01]  /*bcb0*/  IMAD R0, R12, UR6, RZ ;  /* 0x000000060c007c24 */ /* 0x000fe2000f8e02ff */
[----:B------:R-:W-:Y:S01]  /*bcc0*/  P2R R14, PR, RZ, 0x40 ;  /* 0x00000040ff0e7803 */ /* 0x000fe20000000000 */
[----:B------:R-:W-:Y:S01]  /*bcd0*/  IMAD.WIDE.U32 R10, R15, UR6, R2 ;  /* 0x000000060f0a7c25 */ /* 0x000fe2000f8e0002 */
[----:B------:R-:W-:-:S02]  /*bce0*/  ISETP.GE.AND P4, PT, R8, UR4, PT ;  /* 0x0000000408007c0c */ /* 0x000fc4000bf86270 */
[----:B------:R-:W-:Y:S01]  /*bcf0*/  P2R R16, PR, RZ, 0x20 ;  /* 0x00000020ff107803 */ /* 0x000fe20000000000 */
[----:B------:R-:W-:Y:S01]  /*bd00*/  IMAD R9, R15, UR7, R0 ;  /* 0x000000070f097c24 */ /* 0x000fe2000f8e0200 */
[----:B------:R-:W-:Y:S01]  /*bd10*/  P2R R18, PR, RZ, 0x10 ;  /* 0x00000010ff127803 */ /* 0x000fe20000000000 */
[----:B------:R-:W-:Y:S01]  /*bd20*/  IMAD.WIDE R2, R13, 0x50, R6 ;  /* 0x000000500d027825 */ /* 0x000fe200078e0206 */
        /* <DEDUP_REMOVED lines=15> */
.L_x_938:
[----:B------:R-:W-:Y:S05]  /*be20*/  BSYNC B1 ;  /* 0x0000000000017941 */ /* 0x000fea0003800000 */
.L_x_937:
        /* <DEDUP_REMOVED lines=13> */
[----:B0-----:R-:W-:Y:S01]  /*bf00*/  LEA R20, P1, R6, UR6, 0x1 ;  /* 0x0000000606147c11 */ /* 0x001fe2000f8208ff */
[----:B------:R-:W-:-:S05]  /*bf10*/  IMAD.IADD R7, R7, 0x1, R13 ;  /* 0x0000000107077824 */ /* 0x000fca00078e020d */
[----:B------:R-:W-:-:S05]  /*bf20*/  LEA.HI.X R21, R6, UR7, R7, 0x1, P1 ;  /* 0x0000000706157c11 */ /* 0x000fca00088f0c07 */
[----:B------:R1:W-:Y:S02]  /*bf30*/  STG.E.128 desc[UR8][R20.64], RZ ;  /* 0x000000ff14007986 */ /* 0x0003e4000c101d08 */
.L_x_940:
[----:B------:R-:W-:Y:S05]  /*bf40*/  BSYNC B1 ;  /* 0x0000000000017941 */ /* 0x000fea0003800000 */
.L_x_939:
        /* <DEDUP_REMOVED lines=13> */
[----:B01----:R-:W-:Y:S01]  /*c020*/  LEA R20, P2, R6, UR6, 0x1 ;  /* 0x0000000606147c11 */ /* 0x003fe2000f8408ff */
[----:B------:R-:W-:-:S05]  /*c030*/  IMAD.IADD R7, R7, 0x1, R13 ;  /* 0x0000000107077824 */ /* 0x000fca00078e020d */
[----:B------:R-:W-:-:S05]  /*c040*/  LEA.HI.X R21, R6, UR7, R7, 0x1, P2 ;  /* 0x0000000706157c11 */ /* 0x000fca00090f0c07 */
[----:B------:R2:W-:Y:S02]  /*c050*/  STG.E.128 desc[UR8][R20.64], RZ ;  /* 0x000000ff14007986 */ /* 0x0005e4000c101d08 */
.L_x_942:
[----:B------:R-:W-:Y:S05]  /*c060*/  BSYNC B1 ;  /* 0x0000000000017941 */ /* 0x000fea0003800000 */
.L_x_941:
        /* <DEDUP_REMOVED lines=14> */
[----:B012---:R-:W-:Y:S01]  /*c150*/  LEA R20, P1, R6, UR6, 0x1 ;  /* 0x0000000606147c11 */ /* 0x007fe2000f8208ff */
[----:B------:R-:W-:-:S05]  /*c160*/  IMAD.IADD R7, R7, 0x1, R13 ;  /* 0x0000000107077824 */ /* 0x000fca00078e020d */
[----:B------:R-:W-:-:S05]  /*c170*/  LEA.HI.X R21, R6, UR7, R7, 0x1, P1 ;  /* 0x0000000706157c11 */ /* 0x000fca00088f0c07 */
[----:B------:R3:W-:Y:S02]  /*c180*/  STG.E.128 desc[UR8][R20.64], RZ ;  /* 0x000000ff14007986 */ /* 0x0007e4000c101d08 */
.L_x_944:
[----:B------:R-:W-:Y:S05]  /*c190*/  BSYNC B1 ;  /* 0x0000000000017941 */ /* 0x000fea0003800000 */
.L_x_943:
[----:B------:R-:W-:Y:S01]  /*c1a0*/  BSSY B1, `(.L_x_945) ;  /* 0x0000011000017945 */ /* 0x000fe20003800000 */
[----:B------:R-:W-:-:S03]  /*c1b0*/  ISETP.GE.AND P1, PT, R22, UR4, PT ;  /* 0x0000000416007c0c */ /* 0x000fc6000bf26270 */
        /* <DEDUP_REMOVED lines=11> */
[----:B0123--:R-:W-:Y:S01]  /*c270*/  LEA R20, P2, R6, UR6, 0x1 ;  /* 0x0000000606147c11 */ /* 0x00ffe2000f8408ff */
[----:B------:R-:W-:-:S05]  /*c280*/  IMAD.IADD R7, R7, 0x1, R13 ;  /* 0x0000000107077824 */ /* 0x000fca00078e020d */
[----:B------:R-:W-:-:S05]  /*c290*/  LEA.HI.X R21, R6, UR7, R7, 0x1, P2 ;  /* 0x0000000706157c11 */ /* 0x000fca00090f0c07 */
[----:B------:R4:W-:Y:S02]  /*c2a0*/  STG.E.128 desc[UR8][R20.64], RZ ;  /* 0x000000ff14007986 */ /* 0x0009e4000c101d08 */
.L_x_946:
[----:B------:R-:W-:Y:S05]  /*c2b0*/  BSYNC B1 ;  /* 0x0000000000017941 */ /* 0x000fea0003800000 */
.L_x_945:
[----:B------:R-:W-:Y:S01]  /*c2c0*/  ISETP.GE.OR P2, PT, R4, UR5, P1 ;  /* 0x0000000504007c0c */ /* 0x000fe20008f46670 */
[----:B------:R-:W-:Y:S01]  /*c2d0*/  BSSY B1, `(.L_x_947) ;  /* 0x0000011000017945 */ /* 0x000fe20003800000 */
[----:B------:R-:W-:-:S11]  /*c2e0*/  VIADD R22, R17, 0x30 ;  /* 0x0000003011167836 */ /* 0x000fd60000000000 */
        /* <DEDUP_REMOVED lines=15> */
.L_x_948:
[----:B------:R-:W-:Y:S05]  /*c3e0*/  BSYNC B1 ;  /* 0x0000000000017941 */ /* 0x000fea0003800000 */
.L_x_947:
[----:B------:R-:W-:Y:S01]  /*c3f0*/  ISETP.GE.AND P2, PT, R22, UR4, PT ;  /* 0x0000000416007c0c */ /* 0x000fe2000bf46270 */
[----:B------:R-:W-:Y:S01]  /*c400*/  BSSY B1, `(.L_x_949) ;  /* 0x0000014000017945 */ /* 0x000fe20003800000 */
[C---:B------:R-:W-:Y:S02]  /*c410*/  VIADD R22, R17.reuse, 0x38 ;  /* 0x0000003811167836 */ /* 0x040fe40000000000 */
        /* <DEDUP_REMOVED lines=18> */
.L_x_950:
[----:B------:R-:W-:Y:S05]  /*c540*/  BSYNC B1 ;  /* 0x0000000000017941 */ /* 0x000fea0003800000 */
.L_x_949:
[----:B------:R-:W-:Y:S01]  /*c550*/  ISETP.GE.AND P3, PT, R22, UR4, PT ;  /* 0x0000000416007c0c */ /* 0x000fe2000bf66270 */
        /* <DEDUP_REMOVED lines=17> */
.L_x_952:
[----:B------:R-:W-:Y:S05]  /*c670*/  BSYNC B1 ;  /* 0x0000000000017941 */ /* 0x000fea0003800000 */
.L_x_951:
        /* <DEDUP_REMOVED lines=18> */
.L_x_954:
[----:B------:R-:W-:Y:S05]  /*c7a0*/  BSYNC B1 ;  /* 0x0000000000017941 */ /* 0x000fea0003800000 */
.L_x_953:
        /* <DEDUP_REMOVED lines=18> */
.L_x_956:
[----:B------:R-:W-:Y:S05]  /*c8d0*/  BSYNC B1 ;  /* 0x0000000000017941 */ /* 0x000fea0003800000 */
.L_x_955:
[----:B------:R-:W-:Y:S01]  /*c8e0*/  ULDC.64 UR4, c[0x0][0x850] ;  /* 0x0002140000047ab9 */ /* 0x000fe20000000a00 */
[----:B------:R-:W-:Y:S01]  /*c8f0*/  ULDC UR6, c[0x0][0x83c] ;  /* 0x00020f0000067ab9 */ /* 0x000fe20000000800 */
[----:B------:R-:W-:Y:S01]  /*c900*/  IMAD R0, R225, UR4, RZ ;  /* 0x00000004e1007c24 */ /* 0x000fe2000f8e02ff */
[----:B0-----:R-:W-:Y:S01]  /*c910*/  P2R R8, PR, RZ, 0x8 ;  /* 0x00000008ff087803 */ /* 0x001fe20000000000 */
[----:B------:R-:W-:Y:S01]  /*c920*/  IMAD.WIDE.U32 R6, R224, UR4, R4 ;  /* 0x00000004e0067c25 */ /* 0x000fe2000f8e0004 */
[----:B------:R-:W-:Y:S01]  /*c930*/  P2R R9, PR, RZ, 0x10 ;  /* 0x00000010ff097803 */ /* 0x000fe20000000000 */
[----:B------:R-:W-:Y:S01]  /*c940*/  BSSY B1, `(.L_x_957) ;  /* 0x0000029000017945 */ /* 0x000fe20003800000 */
[----:B------:R-:W-:Y:S01]  /*c950*/  ISETP.GE.OR P0, PT, R4, UR6, P0 ;  /* 0x0000000604007c0c */ /* 0x000fe20008706670 */
[----:B------:R-:W-:Y:S01]  /*c960*/  IMAD R5, R224, UR5, R0 ;  /* 0x00000005e0057c24 */ /* 0x000fe2000f8e0200 */
[----:B------:R-:W-:Y:S01]  /*c970*/  ISETP.NE.AND P3, PT, R14, RZ, PT ;  /* 0x000000ff0e00720c */ /* 0x000fe20003f65270 */
[----:B------:R-:W-:Y:S01]  /*c980*/  ULDC.64 UR4, c[0x0][0x858] ;  /* 0x0002160000047ab9 */ /* 0x000fe20000000a00 */
[----:B------:R-:W-:Y:S01]  /*c990*/  ISETP.NE.AND P4, PT, R16, RZ, PT ;  /* 0x000000ff1000720c */ /* 0x000fe20003f85270 */
[----:B------:R-:W-:Y:S01]  /*c9a0*/  IMAD.IADD R7, R5, 0x1, R7 ;  /* 0x0000000105077824 */ /* 0x000fe200078e0207 */
[----:B------:R-:W-:Y:S01]  /*c9b0*/  P2R R10, PR, RZ, 0x20 ;  /* 0x00000020ff0a7803 */ /* 0x000fe20000000000 */
[----:B------:R-:W-:Y:S01]  /*c9c0*/  IMAD R0, R12, UR4, RZ ;  /* 0x000000040c007c24 */ /* 0x000fe2000f8e02ff */
[----:B------:R-:W-:-:S02]  /*c9d0*/  ISETP.NE.AND P5, PT, R18, RZ, PT ;  /* 0x000000ff1200720c */ /* 0x000fc40003fa5270 */
[C---:B------:R-:W-:Y:S01]  /*c9e0*/  ISETP.GE.OR P3, PT, R4.reuse, UR6, P3 ;  /* 0x0000000604007c0c */ /* 0x040fe20009f66670 */
[----:B------:R-:W-:Y:S01]  /*c9f0*/  IMAD R5, R15, UR5, R0 ;  /* 0x000000050f057c24 */ /* 0x000fe2000f8e0200 */
[C---:B------:R-:W-:Y:S02]  /*ca00*/  ISETP.GE.OR P4, PT, R4.reuse, UR6, P4 ;  /* 0x0000000604007c0c */ /* 0x040fe4000a786670 */
[----:B------:R-:W-:Y:S02]  /*ca10*/  ISETP.GE.OR P5, PT, R4, UR6, P5 ;  /* 0x0000000604007c0c */ /* 0x000fe4000afa6670 */
[----:B------:R-:W-:Y:S02]  /*ca20*/  P2R R13, PR, RZ, 0x8 ;  /* 0x00000008ff0d7803 */ /* 0x000fe40000000000 */
[----:B------:R-:W-:Y:S02]  /*ca30*/  P2R R14, PR, RZ, 0x10 ;  /* 0x00000010ff0e7803 */ /* 0x000fe40000000000 */
[----:B------:R-:W-:-:S02]  /*ca40*/  ISETP.NE.AND P3, PT, R8, RZ, PT ;  /* 0x000000ff0800720c */ /* 0x000fc40003f65270 */
[----:B------:R-:W-:Y:S01]  /*ca50*/  ISETP.NE.AND P4, PT, R9, RZ, PT ;  /* 0x000000ff0900720c */ /* 0x000fe20003f85270 */
[----:B------:R-:W-:Y:S01]  /*ca60*/  IMAD.WIDE.U32 R8, R15, UR4, R6 ;  /* 0x000000040f087c25 */ /* 0x000fe2000f8e0006 */
[----:B------:R-:W-:Y:S02]  /*ca70*/  P2R R16, PR, RZ, 0x20 ;  /* 0x00000020ff107803 */ /* 0x000fe40000000000 */
[----:B------:R-:W-:Y:S01]  /*ca80*/  ISETP.NE.AND P6, PT, R19, RZ, PT ;  /* 0x000000ff1300720c */ /* 0x000fe20003fc5270 */
[----:B------:R-:W-:Y:S01]  /*ca90*/  IMAD.IADD R7, R9, 0x1, R5 ;  /* 0x0000000109077824 */ /* 0x000fe200078e0205 */
[----:B------:R-:W-:Y:S02]  /*caa0*/  ISETP.NE.AND P5, PT, R10, RZ, PT ;  /* 0x000000ff0a00720c */ /* 0x000fe40003fa5270 */
[C---:B------:R-:W-:Y:S02]  /*cab0*/  ISETP.GE.OR P6, PT, R4.reuse, UR6, P6 ;  /* 0x0000000604007c0c */ /* 0x040fe4000b7c6670 */
        /* <DEDUP_REMOVED lines=17> */
.L_x_958:
[----:B------:R-:W-:Y:S05]  /*cbd0*/  BSYNC B1 ;  /* 0x0000000000017941 */ /* 0x000fea0003800000 */
.L_x_957:
        /* <DEDUP_REMOVED lines=17> */
.L_x_960:
[----:B------:R-:W-:Y:S05]  /*ccf0*/  BSYNC B1 ;  /* 0x0000000000017941 */ /* 0x000fea0003800000 */
.L_x_959:
        /* <DEDUP_REMOVED lines=17> */
.L_x_962:
[----:B------:R-:W-:Y:S05]  /*ce10*/  BSYNC B1 ;  /* 0x0000000000017941 */ /* 0x000fea0003800000 */
.L_x_961:
        /* <DEDUP_REMOVED lines=17> */
.L_x_964:
[----:B------:R-:W-:Y:S05]  /*cf30*/  BSYNC B1 ;  /* 0x0000000000017941 */ /* 0x000fea0003800000 */
.L_x_963:
        /* <DEDUP_REMOVED lines=16> */
.L_x_966:
[----:B------:R-:W-:Y:S05]  /*d040*/  BSYNC B1 ;  /* 0x0000000000017941 */ /* 0x000fea0003800000 */
.L_x_965:
        /* <DEDUP_REMOVED lines=16> */
.L_x_968:
[----:B------:R-:W-:Y:S05]  /*d150*/  BSYNC B1 ;  /* 0x0000000000017941 */ /* 0x000fea0003800000 */
.L_x_967:
        /* <DEDUP_REMOVED lines=16> */
.L_x_970:
[----:B------:R-:W-:Y:S05]  /*d260*/  BSYNC B1 ;  /* 0x0000000000017941 */ /* 0x000fea0003800000 */
.L_x_969:
        /* <DEDUP_REMOVED lines=16> */
.L_x_972:
[----:B------:R-:W-:Y:S05]  /*d370*/  BSYNC B1 ;  /* 0x0000000000017941 */ /* 0x000fea0003800000 */
.L_x_971:
        /* <DEDUP_REMOVED lines=16> */
.L_x_974:
[----:B------:R-:W-:Y:S05]  /*d480*/  BSYNC B1 ;  /* 0x0000000000017941 */ /* 0x000fea0003800000 */
.L_x_973:
        /* <DEDUP_REMOVED lines=16> */
.L_x_871:
[----:B------:R-:W-:-:S08]  /*d590*/  NOP ;  /* 0x0000000000007918 */ /* 0x000fd00000000000 */
[----:B------:R-:W0:-:S00]  /*d5a0*/  USETMAXREG.DEALLOC.CTAPOOL 0x18 ;  /* 0x00000018000079c8 */ /* 0x000e0000080e0500 */
[----:B0-----:R-:W-:-:S06]  /*d5b0*/  LOP3.LUT R0, R0, 0x3, RZ, 0xc0, !PT ;  /* 0x0000000300007812 */ /* 0x001fcc00078ec0ff */
[----:B------:R-:W0:Y:S02]  /*d5c0*/  SHFL.IDX PT, R0, R0, RZ, 0x1f ;  /* 0x00001fff00007589 */ /* 0x000e2400000e0000 */
[----:B0-----:R-:W-:-:S13]  /*d5d0*/  ISETP.NE.AND P0, PT, R0, RZ, PT ;  /* 0x000000ff0000720c */ /* 0x001fda0003f05270 */
[----:B------:R-:W-:Y:S05]  /*d5e0*/  @P0 BRA `(.L_x_878) ;  /* 0x0000002400300947 */ /* 0x000fea0003800000 */
[----:B------:R-:W0:Y:S01]  /*d5f0*/  S2UR UR6, SR_CTAID.X ;  /* 0x00000000000679c3 */ /* 0x000e220000002500 */
[----:B------:R-:W-:Y:S02]  /*d600*/  ULDC UR9, c[0x0][0x8d0] ;  /* 0x0002340000097ab9 */ /* 0x000fe40000000800 */
[----:B------:R-:W-:-:S11]  /*d610*/  UISETP.NE.AND UP0, UPT, UR9, 0x1, UPT ;  /* 0x000000010900788c */ /* 0x000fd6000bf05270 */
[----:B------:R-:W-:Y:S01]  /*d620*/  @UP0 ULDC UR4, c[0x0][0x8d4] ;  /* 0x0002350000040ab9 */ /* 0x000fe20000000800 */
[----:B------:R-:W-:Y:S01]  /*d630*/  @UP0 ULDC UR7, c[0x0][0x8d8] ;  /* 0x0002360000070ab9 */ /* 0x000fe20000000800 */
[----:B0-----:R-:W-:Y:S02]  /*d640*/  UIMAD.WIDE.U32 UR4, UR6, UR4, URZ ;  /* 0x00000004060472a5 */ /* 0x001fe4000f8e003f */
[----:B------:R-:W-:Y:S02]  /*d650*/  UMOV UR8, UR6 ;  /* 0x0000000600087c82 */ /* 0x000fe40008000000 */
[----:B------:R-:W-:-:S03]  /*d660*/  @UP0 USHF.R.U32.HI UR8, URZ, UR7, UR5 ;  /* 0x000000073f080299 */ /* 0x000fc60008011605 */
[----:B------:R-:W-:Y:S02]  /*d670*/  ULDC UR4, c[0x0][0x8e8] ;  /* 0x00023a0000047ab9 */ /* 0x000fe40000000800 */
[----:B------:R-:W-:Y:S02]  /*d680*/  UISETP.GE.AND UP0, UPT, UR8, UR4, UPT ;  /* 0x000000040800728c */ /* 0x000fe4000bf06270 */
[----:B------:R-:W-:-:S04]  /*d690*/  UIADD3 UR4, -UR8, URZ, URZ ;  /* 0x0000003f08047290 */ /* 0x000fc8000fffe13f */
[----:B------:R-:W-:Y:S01]  /*d6a0*/  PLOP3.LUT P0, PT, PT, PT, UP0, 0x80, 0x0 ;  /* 0x000000000000781c */ /* 0x000fe20003f0f008 */
[----:B------:R-:W-:-:S12]  /*d6b0*/  UIMAD UR9, UR9, UR4, UR6 ;  /* 0x00000004090972a4 */ /* 0x000fd8000f8e0206 */
        /* <DEDUP_REMOVED lines=9> */
.L_x_975:
[----:B------:R-:W-:Y:S01]  /*d750*/  ULDC UR5, c[0x0][0x8c4] ;  /* 0x0002310000057ab9 */ /* 0x000fe20000000800 */
[----:B------:R-:W-:Y:S01]  /*d760*/  UMOV UR4, UR9 ;  /* 0x0000000900047c82 */ /* 0x000fe20008000000 */
[----:B------:R-:W-:-:S11]  /*d770*/  UISETP.NE.AND UP0, UPT, UR5, 0x1, UPT ;  /* 0x000000010500788c */ /* 0x000fd6000bf05270 */
[----:B------:R-:W-:Y:S02]  /*d780*/  @UP0 ULDC.64 UR10, c[0x0][0x8c8] ;  /* 0x00023200000a0ab9 */ /* 0x000fe40000000a00 */
[----:B------:R-:W-:-:S04]  /*d790*/  UIMAD.WIDE.U32 UR6, UR9, UR10, URZ ;  /* 0x0000000a090672a5 */ /* 0x000fc8000f8e003f */
[----:B------:R-:W-:-:S04]  /*d7a0*/  @UP0 USHF.R.U32.HI UR4, URZ, UR11, UR7 ;  /* 0x0000000b3f040299 */ /* 0x000fc80008011607 */
[----:B------:R-:W-:-:S12]  /*d7b0*/  UIMAD UR5, UR4, UR5, URZ ;  /* 0x00000005040572a4 */ /* 0x000fd8000f8e023f */
.L_x_976:
        /* <DEDUP_REMOVED lines=9> */
[----:B------:R-:W-:-:S03]  /*d850*/  @UP0 USHF.R.U32.HI UR21, URZ, UR8, UR7 ;  /* 0x000000083f150299 */ /* 0x000fc60008011607 */
[----:B------:R-:W-:Y:S01]  /*d860*/  ULDC.64 UR6, c[0x0][0x8f8] ;  /* 0x00023e0000067ab9 */ /* 0x000fe20000000a00 */
[----:B------:R-:W-:Y:S01]  /*d870*/  UIADD3 UR20, -UR21, URZ, URZ ;  /* 0x0000003f15147290 */ /* 0x000fe2000fffe13f */
[----:B------:R-:W-:-:S03]  /*d880*/  ISETP.NE.U32.AND P0, PT, RZ, UR6, PT ;  /* 0x00000006ff007c0c */ /* 0x000fc6000bf05070 */
[----:B------:R-:W-:Y:S01]  /*d890*/  UIMAD UR20, UR10, UR20, UR5 ;  /* 0x000000140a1472a4 */ /* 0x000fe2000f8e0205 */
[----:B------:R-:W-:-:S13]  /*d8a0*/  ISETP.NE.AND.EX P0, PT, RZ, UR7, PT, P0 ;  /* 0x00000007ff007c0c */ /* 0x000fda000bf05300 */
        /* <DEDUP_REMOVED lines=9> */
.L_x_977:
[----:B------:R-:W-:Y:S02]  /*d940*/  ULDC.64 UR6, c[0x0][0x8f0] ;  /* 0x00023c0000067ab9 */ /* 0x000fe40000000a00 */
[----:B------:R-:W-:-:S04]  /*d950*/  ISETP.NE.U32.AND P0, PT, RZ, UR6, PT ;  /* 0x00000006ff007c0c */ /* 0x000fc8000bf05070 */
[----:B------:R-:W-:-:S13]  /*d960*/  ISETP.NE.AND.EX P0, PT, RZ, UR7, PT, P0 ;  /* 0x00000007ff007c0c */ /* 0x000fda000bf05300 */
[----:B------:R-:W-:Y:S05]  /*d970*/  @!P0 BRA `(.L_x_979) ;  /* 0x00000000002c8947 */ /* 0x000fea0003800000 */
[----:B------:R-:W-:Y:S01]  /*d980*/  ULDC.64 UR6, c[0x0][0x8f0] ;  /* 0x00023c0000067ab9 */ /* 0x000fe20000000a00 */
[----:B------:R-:W-:Y:S01]  /*d990*/  ULDC.64 UR8, c[0x0][0x208] ;  /* 0x0000820000087ab9 */ /* 0x000fe20000000a00 */
[----:B------:R-:W-:-:S06]  /*d9a0*/  UIMAD.WIDE UR6, UR21, 0x4, UR6 ;  /* 0x00000004150678a5 */ /* 0x000fcc000f8e0206 */
[----:B------:R-:W-:Y:S02]  /*d9b0*/  IMAD.U32 R2, RZ, RZ, UR6 ;  /* 0x00000006ff027e24 */ /* 0x000fe4000f8e00ff */
[----:B------:R-:W-:-:S05]  /*d9c0*/  IMAD.U32 R3, RZ, RZ, UR7 ;  /* 0x00000007ff037e24 */ /* 0x000fca000f8e00ff */
[----:B------:R-:W2:Y:S04]  /*d9d0*/  LDG.E R0, desc[UR8][R2.64] ;  /* 0x0000000802007981 */ /* 0x000ea8000c1e1900 */
[----:B------:R-:W3:Y:S01]  /*d9e0*/  LDG.E R4, desc[UR8][R2.64+0x4] ;  /* 0x0000040802047981 */ /* 0x000ee2000c1e1900 */
[----:B--2---:R-:W-:Y:S02]  /*d9f0*/  R2UR UR5, R0 ;  /* 0x00000000000572ca */ /* 0x004fe400000e0000 */
[----:B---3--:R-:W-:-:S13]  /*da00*/  R2UR UR6, R4 ;  /* 0x00000000040672ca */ /* 0x008fda00000e0000 */
[----:B------:R-:W-:Y:S01]  /*da10*/  UIADD3 UR5, -UR5, UR6, URZ ;  /* 0x0000000605057290 */ /* 0x000fe2000fffe13f */
[----:B------:R-:W-:Y:S11]  /*da20*/  BRA `(.L_x_978) ;  /* 0x0000000000047947 */ /* 0x000ff60003800000 */
.L_x_979:
[----:B------:R-:W-:-:S05]  /*da30*/  ULDC UR5, c[0x0][0x8ec] ;  /* 0x00023b0000057ab9 */ /* 0x000fca0000000800 */
.L_x_978:
[----:B------:R-:W-:Y:S01]  /*da40*/  UIADD3 UR5, UR5, 0x4f, URZ ;  /* 0x0000004f05057890 */ /* 0x000fe2000fffe03f */
[----:B------:R-:W-:Y:S02]  /*da50*/  IMAD.MOV.U32 R4, RZ, RZ, 0x1 ;  /* 0x00000001ff047424 */ /* 0x000fe400078e00ff */
[----:B------:R-:W-:Y:S01]  /*da60*/  IMAD.MOV.U32 R8, RZ, RZ, RZ ;  /* 0x000000ffff087224 */ /* 0x000fe200078e00ff */
[----:B------:R-:W-:Y:S01]  /*da70*/  UIMAD.WIDE UR6, UR5, 0x66666667, URZ ;  /* 0x66666667050678a5 */ /* 0x000fe2000f8e023f */
[----:B------:R-:W-:-:S03]  /*da80*/  IMAD.MOV.U32 R9, RZ, RZ, 0x1 ;  /* 0x00000001ff097424 */ /* 0x000fc600078e00ff */
[----:B------:R-:W-:-:S04]  /*da90*/  USHF.R.U32.HI UR5, URZ, 0x1f, UR7 ;  /* 0x0000001f3f057899 */ /* 0x000fc80008011607 */
[----:B------:R-:W-:-:S04]  /*daa0*/  ULEA.HI.SX32 UR5, UR7, UR5, 0x1b ;  /* 0x0000000507057291 */ /* 0x000fc8000f8fda3f */
[----:B------:R-:W-:-:S04]  /*dab0*/  UISETP.GE.AND UP0, UPT, UR4, UR5, UPT ;  /* 0x000000050400728c */ /* 0x000fc8000bf06270 */
[----:B------:R-:W-:-:S06]  /*dac0*/  USEL UR21, UR21, 0xffffffff, !UP0 ;  /* 0xffffffff15157887 */ /* 0x000fcc000c000000 */
        /* <DEDUP_REMOVED lines=16> */
[----:B------:R-:W-:Y:S01]  /*dbd0*/  UISETP.NE.AND.EX UP2, UPT, UR11, URZ, UPT, UP2 ;  /* 0x0000003f0b00728c */ /* 0x000fe2000bf45320 */
[----:B------:R-:W-:-:S04]  /*dbe0*/  ULDC.64 UR12, c[0x0][0x778] ;  /* 0x0001de00000c7ab9 */ /* 0x000fc80000000a00 */
[----:B------:R-:W2:Y:S01]  /*dbf0*/  @P1 LDG.E R7, desc[UR16][R2.64] ;  /* 0x0000001002071981 */ /* 0x000ea2000c1e1900 */
[----:B------:R-:W-:Y:S01]  /*dc00*/  PLOP3.LUT P2, PT, PT, PT, UP0, 0x80, 0x0 ;  /* 0x000000000000781c */ /* 0x000fe20003f4f008 */
[----:B------:R-:W-:Y:S01]  /*dc10*/  UIMAD.WIDE UR12, UR21, 0x4, UR12 ;  /* 0x00000004150c78a5 */ /* 0x000fe2000f8e020c */
[----:B------:R-:W-:Y:S01]  /*dc20*/  PLOP3.LUT P3, PT, PT, PT, UP2, 0x80, 0x0 ;  /* 0x000000000000781c */ /* 0x000fe20003f6f028 */
[----:B------:R0:W3:Y:S02]  /*dc30*/  @P1 LDG.E R0, desc[UR16][R2.64] ;  /* 0x0000001002001981 */ /* 0x0000e4000c1e1900 */
[----:B------:R-:W-:Y:S02]  /*dc40*/  @UP2 ULDC.64 UR6, c[0x0][0x780] ;  /* 0x0001e00000062ab9 */ /* 0x000fe40000000a00 */
[----:B------:R-:W-:Y:S01]  /*dc50*/  @UP2 UIMAD.WIDE UR6, UR21, 0x4, UR6 ;  /* 0x00000004150628a5 */ /* 0x000fe2000f8e0206 */
[----:B0-----:R-:W-:Y:S02]  /*dc60*/  IMAD.U32 R2, RZ, RZ, UR12 ;  /* 0x0000000cff027e24 */ /* 0x001fe4000f8e00ff */
[----:B------:R-:W-:-:S05]  /*dc70*/  IMAD.U32 R3, RZ, RZ, UR13 ;  /* 0x0000000dff037e24 */ /* 0x000fca000f8e00ff */
[----:B------:R0:W4:Y:S02]  /*dc80*/  @P2 LDG.E R5, desc[UR16][R2.64] ;  /* 0x0000001002052981 */ /* 0x000124000c1e1900 */
[----:B0-----:R-:W-:Y:S02]  /*dc90*/  IMAD.U32 R2, RZ, RZ, UR6 ;  /* 0x00000006ff027e24 */ /* 0x001fe4000f8e00ff */
[----:B------:R-:W-:-:S05]  /*dca0*/  IMAD.U32 R3, RZ, RZ, UR7 ;  /* 0x00000007ff037e24 */ /* 0x000fca000f8e00ff */
[----:B------:R-:W5:Y:S01]  /*dcb0*/  @P3 LDG.E R6, desc[UR16][R2.64] ;  /* 0x0000001002063981 */ /* 0x000f62000c1e1900 */
[----:B------:R-:W-:Y:S01]  /*dcc0*/  ULDC.64 UR16, c[0x0][0x788] ;  /* 0x0001e20000107ab9 */ /* 0x000fe20000000a00 */
[----:B------:R-:W-:Y:S01]  /*dcd0*/  UMOV UR54, URZ ;  /* 0x0000003f00367c82 */ /* 0x000fe20008000000 */
[----:B------:R-:W-:Y:S01]  /*dce0*/  ISETP.NE.U32.AND P0, PT, RZ, UR16, PT ;  /* 0x00000010ff007c0c */ /* 0x000fe2000bf05070 */
[----:B------:R-:W-:-:S03]  /*dcf0*/  UMOV UR11, URZ ;  /* 0x0000003f000b7c82 */ /* 0x000fc60008000000 */
[----:B------:R-:W-:Y:S02]  /*dd00*/  ISETP.NE.AND.EX P0, PT, RZ, UR17, PT, P0 ;  /* 0x00000011ff007c0c */ /* 0x000fe4000bf05300 */
[----:B--2---:R-:W-:Y:S02]  /*dd10*/  @P1 R2UR UR5, R7 ;  /* 0x00000000070512ca */ /* 0x004fe400000e0000 */
[----:B---3--:R-:W-:-:S11]  /*dd20*/  @P1 R2UR UR54, R0 ;  /* 0x00000000003612ca */ /* 0x008fd600000e0000 */
[----:B------:R-:W-:-:S04]  /*dd30*/  @UP1 ULEA UR5, UR21, UR5, 0x6 ;  /* 0x0000000515051291 */ /* 0x000fc8000f8e303f */
[----:B------:R-:W-:-:S04]  /*dd40*/  @UP1 USHF.R.S32.HI UR6, URZ, 0x1f, UR5 ;  /* 0x0000001f3f061899 */ /* 0x000fc80008011405 */
[----:B------:R-:W-:Y:S01]  /*dd50*/  @UP1 ULEA.HI UR6, UR6, UR5, URZ, 0x6 ;  /* 0x0000000506061291 */ /* 0x000fe2000f8f303f */
[----:B----4-:R-:W-:Y:S02]  /*dd60*/  @P2 R2UR UR11, R5 ;  /* 0x00000000050b22ca */ /* 0x010fe400000e0000 */
[----:B------:R-:W-:Y:S01]  /*dd70*/  ULDC UR5, c[0x0][0x280] ;  /* 0x0000a00000057ab9 */ /* 0x000fe20000000800 */
[----:B------:R-:W-:-:S04]  /*dd80*/  @UP1 ULOP3.LUT UR7, UR6, 0xffffffc0, URZ, 0xc0, !UPT ;  /* 0xffffffc006071892 */ /* 0x000fc8000f8ec03f */
[----:B------:R-:W-:Y:S01]  /*dd90*/  @UP1 USHF.R.S32.HI UR10, URZ, 0x1f, UR7 ;  /* 0x0000001f3f0a1899 */ /* 0x000fe20008011407 */
[----:B-----5:R-:W-:Y:S01]  /*dda0*/  @P3 R2UR UR5, R6 ;  /* 0x00000000060532ca */ /* 0x020fe200000e0000 */
        /* <DEDUP_REMOVED lines=10> */
.L_x_981:
        /* <DEDUP_REMOVED lines=14> */
.L_x_982:
        /* <DEDUP_REMOVED lines=9> */
.L_x_983:
[----:B------:R-:W-:Y:S01]  /*dfc0*/  UIMAD UR7, UR4, 0x50, UR5 ;  /* 0x00000050040778a4 */ /* 0x000fe2000f8e0205 */
[----:B------:R-:W-:Y:S01]  /*dfd0*/  IMAD.MOV.U32 R8, RZ, RZ, RZ ;  /* 0x000000ffff087224 */ /* 0x000fe200078e00ff */
[----:B------:R-:W-:Y:S01]  /*dfe0*/  ULDC UR8, c[0x0][0x74c] ;  /* 0x0001d30000087ab9 */ /* 0x000fe20000000800 */
[----:B------:R-:W-:Y:S01]  /*dff0*/  UIADD3 UR5, UR5, 0x3f, URZ ;  /* 0x0000003f05057890 */ /* 0x000fe2000fffe03f */
[----:B------:R-:W-:Y:S01]  /*e000*/  IMAD.MOV.U32 R9, RZ, RZ, 0x1 ;  /* 0x00000001ff097424 */ /* 0x000fe200078e00ff */
[----:B------:R-:W-:Y:S02]  /*e010*/  UIADD3 UR7, UR7, -UR8, -UR6 ;  /* 0x8000000807077290 */ /* 0x000fe4000fffe806 */
[----:B------:R-:W-:Y:S02]  /*e020*/  USHF.R.S32.HI UR6, URZ, 0x1f, UR5 ;  /* 0x0000001f3f067899 */ /* 0x000fe40008011405 */
[----:B------:R-:W-:Y:S02]  /*e030*/  USHF.R.S32.HI UR8, URZ, 0x1f, UR7 ;  /* 0x0000001f3f087899 */ /* 0x000fe40008011407 */
[----:B------:R-:W-:-:S02]  /*e040*/  ULEA.HI UR6, UR6, UR5, URZ, 0x6 ;  /* 0x0000000506067291 */ /* 0x000fc4000f8f303f */
[----:B------:R-:W-:Y:S02]  /*e050*/  ULEA.HI UR8, UR8, UR7, URZ, 0x6 ;  /* 0x0000000708087291 */ /* 0x000fe4000f8f303f */
[----:B------:R-:W-:Y:S02]  /*e060*/  USHF.R.S32.HI UR55, URZ, 0x6, UR6 ;  /* 0x000000063f377899 */ /* 0x000fe40008011406 */
[----:B------:R-:W-:-:S06]  /*e070*/  USHF.R.S32.HI UR8, URZ, 0x6, UR8 ;  /* 0x000000063f087899 */ /* 0x000fcc0008011408 */
[----:B------:R-:W-:-:S04]  /*e080*/  VIMNMX R0, RZ, UR8, !PT ;  /* 0x00000008ff007c48 */ /* 0x000fc8000ffe0100 */
[----:B------:R-:W-:-:S13]  /*e090*/  ISETP.LT.AND P0, PT, R0, UR55, PT ;  /* 0x0000003700007c0c */ /* 0x000fda000bf01270 */
[----:B------:R-:W-:Y:S05]  /*e0a0*/  @!P0 BRA `(.L_x_980) ;  /* 0x0000001400f88947 */ /* 0x000fea0003800000 */
[----:B------:R-:W-:Y:S01]  /*e0b0*/  ULDC UR5, c[0x0][0x2e8] ;  /* 0x0000ba0000057ab9 */ /* 0x000fe20000000800 */
[----:B------:R-:W-:Y:S01]  /*e0c0*/  ELECT P0, URZ, PT ;  /* 0x00000000003f782f */ /* 0x000fe20003800000 */
[----:B------:R-:W-:Y:S01]  /*e0d0*/  IMAD.MOV.U32 R8, RZ, RZ, RZ ;  /* 0x000000ffff087224 */ /* 0x000fe200078e00ff */
[----:B------:R-:W-:Y:S01]  /*e0e0*/  UISETP.NE.AND UP2, UPT, UR5, 0x1, UPT ;  /* 0x000000010500788c */ /* 0x000fe2000bf45270 */
[----:B------:R-:W-:Y:S01]  /*e0f0*/  IMAD.MOV.U32 R9, RZ, RZ, 0x1 ;  /* 0x00000001ff097424 */ /* 0x000fe200078e00ff */
[----:B------:R-:W-:Y:S02]  /*e100*/  UISETP.NE.U32.AND UP1, UPT, UR14, URZ, UPT ;  /* 0x0000003f0e00728c */ /* 0x000fe4000bf25070 */
[----:B------:R-:W-:Y:S02]  /*e110*/  USHF.R.S32.HI UR47, URZ, 0x1f, UR21 ;  /* 0x0000001f3f2f7899 */ /* 0x000fe40008011415 */
[----:B------:R-:W-:Y:S02]  /*e120*/  UISETP.NE.AND.EX UP1, UPT, UR15, URZ, UPT, UP1 ;  /* 0x0000003f0f00728c */ /* 0x000fe4000bf25310 */
[----:B------:R-:W-:Y:S01]  /*e130*/  UIMAD UR11, UR4, 0x50, UR11 ;  /* 0x00000050040b78a4 */ /* 0x000fe2000f8e020b */
        /* <DEDUP_REMOVED lines=10> */
[----:B------:R-:W-:-:S04]  /*e1e0*/  MOV R6, 0x400 ;  /* 0x0000040000067802 */ /* 0x000fc80000000f00 */
[----:B0-----:R-:W-:Y:S01]  /*e1f0*/  LEA R6, R3, R6, 0x18 ;  /* 0x0000000603067211 */ /* 0x001fe200078ec0ff */
[----:B------:R-:W-:-:S05]  /*e200*/  IMAD.MOV.U32 R3, RZ, RZ, 0x1 ;  /* 0x00000001ff037424 */ /* 0x000fca00078e00ff */
[----:B------:R-:W-:-:S04]  /*e210*/  SHF.L.U32 R3, R3, 0x1f, RZ ;  /* 0x0000001f03037819 */ /* 0x000fc800000006ff */
[----:B------:R-:W0:Y:S02]  /*e220*/  SYNCS.PHASECHK.TRANS64.TRYWAIT P0, [R6+URZ+0x31620], R3 ;  /* 0x03162003060075a7 */ /* 0x000e24000800017f */
[----:B0-----:R-:W-:Y:S05]  /*e230*/  @!P0 BRA `(.L_x_984) ;  /* 0x0000001800608947 */ /* 0x001fea0003800000 */
.L_x_999:
[----:B------:R-:W-:Y:S01]  /*e240*/  ISETP.NE.AND P0, PT, R11, RZ, PT ;  /* 0x000000ff0b00720c */ /* 0x000fe20003f05270 */
[----:B------:R-:W-:Y:S02]  /*e250*/  IMAD.U32 R14, RZ, RZ, UR20 ;  /* 0x00000014ff0e7e24 */ /* 0x000fe4000f8e00ff */
[----:B------:R-:W-:-:S03]  /*e260*/  IMAD.MOV.U32 R4, RZ, RZ, 0x1 ;  /* 0x00000001ff047424 */ /* 0x000fc600078e00ff */
[----:B------:R-:W-:-:S07]  /*e270*/  SHF.R.S32.HI R14, RZ, 0x1f, R14 ;  /* 0x0000001fff0e7819 */ /* 0x000fce000001140e */
[----:B------:R-:W-:Y:S05]  /*e280*/  @P0 BRA `(.L_x_985) ;  /* 0x0000000000140947 */ /* 0x000fea0003800000 */
[----:B------:R-:W-:Y:S01]  /*e290*/  LOP3.LUT P1, RZ, R21, 0x1f, RZ, 0xc0, !PT ;  /* 0x0000001f15ff7812 */ /* 0x000fe2000782c0ff */
[----:B0-----:R-:W-:-:S04]  /*e2a0*/  IMAD.MOV.U32 R3, RZ, RZ, 0x8100 ;  /* 0x00008100ff037424 */ /* 0x001fc800078e00ff */
[----:B------:R1:W-:Y:S08]  /*e2b0*/  SYNCS.ARRIVE.TRANS64 RZ, [R6+URZ+0x31610], R3 ;  /* 0x0316100306ff79a7 */ /* 0x0003f0000800003f */
[----:B------:R-:W-:Y:S05]  /*e2c0*/  @!P1 BRA `(.L_x_985) ;  /* 0x0000000000049947 */ /* 0x000fea0003800000 */
[----:B------:R-:W-:Y:S01]  /*e2d0*/  BPT.TRAP 0x1 ;  /* 0x000000040000795c */ /* 0x000fe20000300000 */
.L_x_985:
        /* <DEDUP_REMOVED lines=9> */
[----:B------:R-:W-:Y:S01]  /*e370*/  IMAD.U32 R10, RZ, RZ, UR55 ;  /* 0x00000037ff0a7e24 */ /* 0x000fe2000f8e00ff */
[----:B------:R-:W-:Y:S01]  /*e380*/  UMOV UR57, 0x14f00000 ;  /* 0x14f0000000397882 */ /* 0x000fe20000000000 */
[----:B------:R-:W-:Y:S01]  /*e390*/  UMOV UR18, URZ ;  /* 0x0000003f00127c82 */ /* 0x000fe20008000000 */
[----:B------:R-:W-:Y:S01]  /*e3a0*/  UIMAD UR23, UR21, UR23, UR10 ;  /* 0x00000017151772a4 */ /* 0x000fe2000f8e020a */
[----:B01----:R-:W-:Y:S01]  /*e3b0*/  IMAD.MOV.U32 R3, RZ, RZ, 0x14000 ;  /* 0x00014000ff037424 */ /* 0x003fe200078e00ff */
[----:B------:R-:W-:Y:S01]  /*e3c0*/  UIMAD UR9, UR9, UR14, URZ ;  /* 0x0000000e090972a4 */ /* 0x000fe2000f8e023f */
[----:B------:R-:W-:Y:S01]  /*e3d0*/  VIADD R10, R10, 0xffffffff ;  /* 0xffffffff0a0a7836 */ /* 0x000fe20000000000 */
[----:B------:R-:W-:Y:S01]  /*e3e0*/  USHF.L.U32 UR46, UR46, 0x6, URZ ;  /* 0x000000062e2e7899 */ /* 0x000fe2000800063f */
[----:B------:R-:W-:Y:S01]  /*e3f0*/  IMAD.MOV.U32 R8, RZ, RZ, 0x1 ;  /* 0x00000001ff087424 */ /* 0x000fe200078e00ff */
[----:B------:R-:W-:Y:S01]  /*e400*/  UIMAD UR15, UR20, UR15, UR9 ;  /* 0x0000000f140f72a4 */ /* 0x000fe2000f8e0209 */
[----:B------:R-:W-:Y:S01]  /*e410*/  IMAD.MOV.U32 R9, RZ, RZ, 0x1 ;  /* 0x00000001ff097424 */ /* 0x000fe200078e00ff */
[----:B------:R-:W-:-:S02]  /*e420*/  UIADD3 UR16, UR8, 0x14100, URZ ;  /* 0x0001410008107890 */ /* 0x000fc4000fffe03f */
        /* <DEDUP_REMOVED lines=133> */
.L_x_991:
[----:B------:R-:W-:-:S04]  /*ec80*/  SHF.L.U32 R5, R9, 0x1f, RZ ;  /* 0x0000001f09057819 */ /* 0x000fc800000006ff */
[----:B------:R-:W0:Y:S02]  /*ec90*/  SYNCS.PHASECHK.TRANS64.TRYWAIT P1, [R6+URZ+0x31638], R5 ;  /* 0x03163805060075a7 */ /* 0x000e24000802017f */
[----:B0-----:R-:W-:Y:S05]  /*eca0*/  @!P1 BRA `(.L_x_987) ;  /* 0x0000000c00d89947 */ /* 0x001fea0003800000 */
.L_x_1000:
[----:B------:R-:W-:Y:S05]  /*ecb0*/  @P0 BRA `(.L_x_988) ;  /* 0x0000000000140947 */ /* 0x000fea0003800000 */
[----:B------:R-:W-:Y:S01]  /*ecc0*/  ISETP.NE.AND P1, PT, R15, RZ, PT ;  /* 0x000000ff0f00720c */ /* 0x000fe20003f25270 */
[----:B0-----:R-:W-:-:S04]  /*ecd0*/  IMAD.MOV.U32 R5, RZ, RZ, 0x8100 ;  /* 0x00008100ff057424 */ /* 0x001fc800078e00ff */
[----:B------:R1:W-:Y:S08]  /*ece0*/  SYNCS.ARRIVE.TRANS64 RZ, [R6+URZ+0x31630], R5 ;  /* 0x0316300506ff79a7 */ /* 0x0003f0000800003f */
[----:B------:R-:W-:Y:S05]  /*ecf0*/  @!P1 BRA `(.L_x_988) ;  /* 0x0000000000049947 */ /* 0x000fea0003800000 */
[----:B------:R-:W-:Y:S01]  /*ed00*/  BPT.TRAP 0x1 ;  /* 0x000000040000795c */ /* 0x000fe20000300000 */
.L_x_988:
        /* <DEDUP_REMOVED lines=47> */
.L_x_1002:
[----:B------:R-:W-:Y:S01]  /*f000*/  LOP3.LUT R9, R9, 0x1, RZ, 0x3c, !PT ;  /* 0x0000000109097812 */ /* 0x000fe200078e3cff */
[----:B------:R-:W-:Y:S06]  /*f010*/  @P2 BRA `(.L_x_990) ;  /* 0x0000000000142947 */ /* 0x000fec0003800000 */
[----:B------:R-:W-:Y:S01]  /*f020*/  ISETP.NE.AND P1, PT, R15, RZ, PT ;  /* 0x000000ff0f00720c */ /* 0x000fe20003f25270 */
[----:B0-----:R-:W-:-:S04]  /*f030*/  IMAD.MOV.U32 R2, RZ, RZ, 0x8100 ;  /* 0x00008100ff027424 */ /* 0x001fc800078e00ff */
[----:B------:R1:W-:Y:S08]  /*f040*/  SYNCS.ARRIVE.TRANS64 RZ, [R20+URZ+0x31610], R2 ;  /* 0x0316100214ff79a7 */ /* 0x0003f0000800003f */
[----:B------:R-:W-:Y:S05]  /*f050*/  @!P1 BRA `(.L_x_990) ;  /* 0x0000000000049947 */ /* 0x000fea0003800000 */
[----:B------:R-:W-:Y:S01]  /*f060*/  BPT.TRAP 0x1 ;  /* 0x000000040000795c */ /* 0x000fe20000300000 */
.L_x_990:
        /* <DEDUP_REMOVED lines=53> */
.L_x_986:
[----:B------:R-:W-:Y:S01]  /*f3c0*/  SHF.L.U32 R15, R9, 0x1f, RZ ;  /* 0x0000001f090f7819 */ /* 0x000fe200000006ff */
[----:B------:R-:W0:Y:S01]  /*f3d0*/  LDC.64 R12, c[0x0][0x730] ;  /* 0x0001cc00ff0c7b82 */ /* 0x000e220000000a00 */
[----:B------:R-:W-:Y:S02]  /*f3e0*/  IMAD.U32 R16, RZ, RZ, UR38 ;  /* 0x00000026ff107e24 */ /* 0x000fe4000f8e00ff */
[----:B------:R-:W-:Y:S02]  /*f3f0*/  IMAD.U32 R2, RZ, RZ, UR38 ;  /* 0x00000026ff027e24 */ /* 0x000fe4000f8e00ff */
[----:B------:R-:W-:Y:S02]  /*f400*/  IMAD.U32 R3, RZ, RZ, UR39 ;  /* 0x00000027ff037e24 */ /* 0x000fe4000f8e00ff */
[----:B------:R-:W-:Y:S01]  /*f410*/  IMAD.MOV.U32 R2, RZ, RZ, R16 ;  /* 0x000000ffff027224 */ /* 0x000fe200078e0010 */
        /* <DEDUP_REMOVED lines=11> */
.L_x_1003:
[----:B------:R-:W-:Y:S01]  /*f4d0*/  IMAD.IADD R10, R11, 0x1, R3 ;  /* 0x000000010b0a7824 */ /* 0x000fe200078e0203 */
[----:B------:R-:W-:Y:S06]  /*f4e0*/  @P0 BRA `(.L_x_993) ;  /* 0x0000000000140947 */ /* 0x000fec0003800000 */
[----:B------:R-:W-:Y:S01]  /*f4f0*/  LOP3.LUT P0, RZ, R21, 0x1f, RZ, 0xc0, !PT ;  /* 0x0000001f15ff7812 */ /* 0x000fe2000780c0ff */
[----:B------:R-:W-:-:S04]  /*f500*/  IMAD.MOV.U32 R11, RZ, RZ, 0x8100 ;  /* 0x00008100ff0b7424 */ /* 0x000fc800078e00ff */
[----:B------:R1:W-:Y:S08]  /*f510*/  SYNCS.ARRIVE.TRANS64 RZ, [R6+URZ+0x31630], R11 ;  /* 0x0316300b06ff79a7 */ /* 0x0003f0000800003f */
[----:B------:R-:W-:Y:S05]  /*f520*/  @!P0 BRA `(.L_x_993) ;  /* 0x0000000000048947 */ /* 0x000fea0003800000 */
[----:B------:R-:W-:Y:S01]  /*f530*/  BPT.TRAP 0x1 ;  /* 0x000000040000795c */ /* 0x000fe20000300000 */
.L_x_993:
        /* <DEDUP_REMOVED lines=52> */
[----:B--2---:R-:W-:Y:S01]  /*f880*/  NOP ;  /* 0x0000000000007918 */ /* 0x004fe20000000000 */
.L_x_980:
[----:B------:R-:W-:Y:S05]  /*f890*/  WARPSYNC.ALL ;  /* 0x0000000000007948 */ /* 0x000fea0003800000 */
[----:B------:R-:W-:-:S13]  /*f8a0*/  ELECT P0, URZ, PT ;  /* 0x00000000003f782f */ /* 0x000fda0003800000 */
[----:B------:R-:W-:Y:S05]  /*f8b0*/  @!P0 BRA `(.L_x_878) ;  /* 0x00000000007c8947 */ /* 0x000fea0003800000 */
[----:B------:R-:W2:Y:S02]  /*f8c0*/  LDL R0, [R1+0x14] ;  /* 0x0000140001007983 */ /* 0x000ea40000100800 */
[----:B--2---:R-:W-:-:S13]  /*f8d0*/  R2UR UR4, R0 ;  /* 0x00000000000472ca */ /* 0x004fda00000e0000 */
[----:B------:R-:W-:-:S06]  /*f8e0*/  ULOP3.LUT UR4, UR4, 0x2, URZ, 0xfc, !UPT ;  /* 0x0000000204047892 */ /* 0x000fcc000f8efc3f */
[----:B------:R-:W-:-:S05]  /*f8f0*/  IMAD.U32 R0, RZ, RZ, UR4 ;  /* 0x00000004ff007e24 */ /* 0x000fca000f8e00ff */
[----:B------:R-:W-:-:S13]  /*f900*/  ISETP.NE.AND P1, PT, R0, 0x3, PT ;  /* 0x000000030000780c */ /* 0x000fda0003f25270 */
[----:B------:R-:W-:Y:S05]  /*f910*/  @!P1 BRA `(.L_x_994) ;  /* 0x0000000000049947 */ /* 0x000fea0003800000 */
[----:B------:R-:W-:Y:S01]  /*f920*/  BPT.TRAP 0x1 ;  /* 0x000000040000795c */ /* 0x000fe20000300000 */
.L_x_994:
[----:B------:R-:W2:Y:S01]  /*f930*/  S2R R3, SR_CgaCtaId ;  /* 0x0000000000037919 */ /* 0x000ea20000008800 */
[----:B------:R-:W-:-:S04]  /*f940*/  MOV R0, 0x400 ;  /* 0x0000040000007802 */ /* 0x000fc80000000f00 */
[----:B--2---:R-:W-:Y:S02]  /*f950*/  LEA R2, R3, R0, 0x18 ;  /* 0x0000000003027211 */ /* 0x004fe400078ec0ff */
[----:B------:R-:W-:-:S03]  /*f960*/  SHF.L.U32 R0, R4, 0x1f, RZ ;  /* 0x0000001f04007819 */ /* 0x000fc600000006ff */
[----:B------:R-:W-:-:S04]  /*f970*/  VIADD R3, R2, 0x31620 ;  /* 0x0003162002037836 */ /* 0x000fc80000000000 */
[----:B------:R-:W-:-:S04]  /*f980*/  IMAD R5, R8, 0x8, R3 ;  /* 0x0000000808057824 */ /* 0x000fc800078e0203 */
[----:B------:R-:W2:Y:S02]  /*f990*/  SYNCS.PHASECHK.TRANS64.TRYWAIT P0, [R5+URZ], R0 ;  /* 0x00000000050075a7 */ /* 0x000ea4000800017f */
[----:B--2---:R-:W-:Y:S05]  /*f9a0*/  @!P0 BRA `(.L_x_995) ;  /* 0x0000000000d88947 */ /* 0x004fea0003800000 */
.L_x_1004:
[----:B------:R-:W-:-:S05]  /*f9b0*/  VIADD R8, R8, 0x1 ;  /* 0x0000000108087836 */ /* 0x000fca0000000000 */
[----:B------:R-:W-:-:S04]  /*f9c0*/  ISETP.NE.AND P0, PT, R8, 0x2, PT ;  /* 0x000000020800780c */ /* 0x000fc80003f05270 */
[----:B--2---:R-:W-:Y:S02]  /*f9d0*/  SEL R5, RZ, 0x1, P0 ;  /* 0x00000001ff057807 */ /* 0x004fe40000000000 */
[----:B------:R-:W-:Y:S02]  /*f9e0*/  SEL R8, R8, RZ, P0 ;  /* 0x000000ff08087207 */ /* 0x000fe40000000000 */
[----:B------:R-:W-:-:S03]  /*f9f0*/  LOP3.LUT R0, R4, R5, RZ, 0x3c, !PT ;  /* 0x0000000504007212 */ /* 0x000fc600078e3cff */
[----:B------:R-:W-:Y:S01]  /*fa00*/  IMAD R3, R8, 0x8, R3 ;  /* 0x0000000808037824 */ /* 0x000fe200078e0203 */
[----:B------:R-:W-:-:S04]  /*fa10*/  SHF.L.U32 R0, R0, 0x1f, RZ ;  /* 0x0000001f00007819 */ /* 0x000fc800000006ff */
[----:B------:R-:W2:Y:S02]  /*fa20*/  SYNCS.PHASECHK.TRANS64.TRYWAIT P0, [R3+URZ], R0 ;  /* 0x00000000030075a7 */ /* 0x000ea4000800017f */
[----:B--2---:R-:W-:Y:S05]  /*fa30*/  @!P0 BRA `(.L_x_996) ;  /* 0x0000000000c88947 */ /* 0x004fea0003800000 */
.L_x_1005:
[----:B------:R-:W-:Y:S05]  /*fa40*/  @!P1 BRA `(.L_x_997) ;  /* 0x0000000000049947 */ /* 0x000fea0003800000 */
[----:B------:R-:W-:Y:S01]  /*fa50*/  BPT.TRAP 0x1 ;  /* 0x000000040000795c */ /* 0x000fe20000300000 */
.L_x_997:
[----:B------:R-:W-:-:S07]  /*fa60*/  SHF.L.U32 R9, R9, 0x1f, RZ ;  /* 0x0000001f09097819 */ /* 0x000fce00000006ff */
.L_x_998:
[----:B---3--:R3:W4:Y:S02]  /*fa70*/  SYNCS.PHASECHK.TRANS64.TRYWAIT P0, [R2+URZ+0x31638], R9 ;  /* 0x03163809020075a7 */ /* 0x008724000800017f */
[----:B----4-:R-:W-:Y:S05]  /*fa80*/  @!P0 NANOSLEEP.SYNCS 0x989680 ;  /* 0x009896800000895d */ /* 0x010fea0003900000 */
[----:B------:R-:W4:Y:S02]  /*fa90*/  @!P0 SYNCS.PHASECHK.TRANS64 P0, [R2+URZ+0x31638], R9 ;  /* 0x03163809020085a7 */ /* 0x000f24000800007f */
[----:B----4-:R-:W-:Y:S05]  /*faa0*/  @!P0 BRA `(.L_x_998) ;  /* 0xfffffffc00f08947 */ /* 0x010fea000383ffff */
.L_x_878:
[----:B------:R-:W-:Y:S05]  /*fab0*/  BSYNC B0 ;  /* 0x0000000000007941 */ /* 0x000fea0003800000 */
.L_x_870:
[----:B------:R-:W-:Y:S05]  /*fac0*/  EXIT ;  /* 0x000000000000794d */ /* 0x000fea0003800000 */
.L_x_884:
[----:B0-----:R0:W1:Y:S02]  /*fad0*/  SYNCS.PHASECHK.TRANS64.TRYWAIT P0, [R225+URZ+0x31600], R10 ;  /* 0x0316000ae10075a7 */ /* 0x001064000800017f */
[----:B-1----:R-:W-:Y:S05]  /*fae0*/  @!P0 NANOSLEEP.SYNCS 0x989680 ;  /* 0x009896800000895d */ /* 0x002fea0003900000 */
[----:B------:R-:W1:Y:S02]  /*faf0*/  @!P0 SYNCS.PHASECHK.TRANS64 P0, [R225+URZ+0x31600], R10 ;  /* 0x0316000ae10085a7 */ /* 0x000e64000800007f */
[----:B-1----:R-:W-:Y:S05]  /*fb00*/  @!P0 BRA `(.L_x_884) ;  /* 0xfffffffc00f08947 */ /* 0x002fea000383ffff */
[----:B------:R-:W-:Y:S05]  /*fb10*/  BRA `(.L_x_883) ;  /* 0xffffff1800d07947 */ /* 0x000fea000383ffff */
.L_x_888:
[----:B-1----:R1:W2:Y:S02]  /*fb20*/  SYNCS.PHASECHK.TRANS64.TRYWAIT P1, [R224+URZ+0x31610], R7 ;  /* 0x03161007e00075a7 */ /* 0x0022a4000802017f */
[----:B--2---:R-:W-:Y:S05]  /*fb30*/  @!P1 NANOSLEEP.SYNCS 0x989680 ;  /* 0x009896800000995d */ /* 0x004fea0003900000 */
[----:B------:R-:W2:Y:S02]  /*fb40*/  @!P1 SYNCS.PHASECHK.TRANS64 P1, [R224+URZ+0x31610], R7 ;  /* 0x03161007e00095a7 */ /* 0x000ea4000802007f */
[----:B--2---:R-:W-:Y:S05]  /*fb50*/  @!P1 BRA `(.L_x_888) ;  /* 0xfffffffc00f09947 */ /* 0x004fea000383ffff */
[----:B------:R-:W-:Y:S05]  /*fb60*/  BRA `(.L_x_887) ;  /* 0xffffff2400187947 */ /* 0x000fea000383ffff */
.L_x_892:
[----:B---3--:R3:W4:Y:S02]  /*fb70*/  SYNCS.PHASECHK.TRANS64.TRYWAIT P1, [R225+URZ+0x31630], R10 ;  /* 0x0316300ae10075a7 */ /* 0x008724000802017f */
[----:B----4-:R-:W-:Y:S05]  /*fb80*/  @!P1 NANOSLEEP.SYNCS 0x989680 ;  /* 0x009896800000995d */ /* 0x010fea0003900000 */
[----:B------:R-:W4:Y:S02]  /*fb90*/  @!P1 SYNCS.PHASECHK.TRANS64 P1, [R225+URZ+0x31630], R10 ;  /* 0x0316300ae10095a7 */ /* 0x000f24000802007f */
[----:B----4-:R-:W-:Y:S05]  /*fba0*/  @!P1 BRA `(.L_x_892) ;  /* 0xfffffffc00f09947 */ /* 0x010fea000383ffff */
[----:B------:R-:W-:Y:S05]  /*fbb0*/  BRA `(.L_x_891) ;  /* 0xffffff4000187947 */ /* 0x000fea000383ffff */
.L_x_984:
[----:B0-----:R0:W1:Y:S02]  /*fbc0*/  SYNCS.PHASECHK.TRANS64.TRYWAIT P0, [R6+URZ+0x31620], R3 ;  /* 0x03162003060075a7 */ /* 0x001064000800017f */
[----:B-1----:R-:W-:Y:S05]  /*fbd0*/  @!P0 NANOSLEEP.SYNCS 0x989680 ;  /* 0x009896800000895d */ /* 0x002fea0003900000 */
[----:B------:R-:W1:Y:S02]  /*fbe0*/  @!P0 SYNCS.PHASECHK.TRANS64 P0, [R6+URZ+0x31620], R3 ;  /* 0x03162003060085a7 */ /* 0x000e64000800007f */
[----:B-1----:R-:W-:Y:S05]  /*fbf0*/  @!P0 BRA `(.L_x_984) ;  /* 0xfffffffc00f08947 */ /* 0x002fea000383ffff */
[----:B------:R-:W-:Y:S05]  /*fc00*/  BRA `(.L_x_999) ;  /* 0xffffffe4008c7947 */ /* 0x000fea000383ffff */
.L_x_987:
[----:B0-----:R0:W1:Y:S02]  /*fc10*/  SYNCS.PHASECHK.TRANS64.TRYWAIT P1, [R6+URZ+0x31638], R5 ;  /* 0x03163805060075a7 */ /* 0x001064000802017f */
[----:B-1----:R-:W-:Y:S05]  /*fc20*/  @!P1 NANOSLEEP.SYNCS 0x989680 ;  /* 0x009896800000995d */ /* 0x002fea0003900000 */
[----:B------:R-:W1:Y:S02]  /*fc30*/  @!P1 SYNCS.PHASECHK.TRANS64 P1, [R6+URZ+0x31638], R5 ;  /* 0x03163805060095a7 */ /* 0x000e64000802007f */
[----:B-1----:R-:W-:Y:S05]  /*fc40*/  @!P1 BRA `(.L_x_987) ;  /* 0xfffffffc00f09947 */ /* 0x002fea000383ffff */
[----:B------:R-:W-:Y:S05]  /*fc50*/  BRA `(.L_x_1000) ;  /* 0xfffffff000147947 */ /* 0x000fea000383ffff */
.L_x_989:
[----:B------:R-:W-:-:S07]  /*fc60*/  SHF.L.U32 R2, R4, 0x1f, RZ ;  /* 0x0000001f04027819 */ /* 0x000fce00000006ff */
.L_x_1001:
[----:B0-----:R0:W1:Y:S02]  /*fc70*/  SYNCS.PHASECHK.TRANS64.TRYWAIT P1, [R20+URZ+0x31620], R2 ;  /* 0x03162002140075a7 */ /* 0x001064000802017f */
[----:B-1----:R-:W-:Y:S05]  /*fc80*/  @!P1 NANOSLEEP.SYNCS 0x989680 ;  /* 0x009896800000995d */ /* 0x002fea0003900000 */
[----:B------:R-:W1:Y:S02]  /*fc90*/  @!P1 SYNCS.PHASECHK.TRANS64 P1, [R20+URZ+0x31620], R2 ;  /* 0x03162002140095a7 */ /* 0x000e64000802007f */
[----:B-1----:R-:W-:Y:S05]  /*fca0*/  @!P1 BRA `(.L_x_1001) ;  /* 0xfffffffc00f09947 */ /* 0x002fea000383ffff */
[----:B------:R-:W-:Y:S05]  /*fcb0*/  BRA `(.L_x_1002) ;  /* 0xfffffff000d07947 */ /* 0x000fea000383ffff */
.L_x_992:
[----:B0-----:R0:W1:Y:S02]  /*fcc0*/  SYNCS.PHASECHK.TRANS64.TRYWAIT P1, [R6+URZ+0x31638], R15 ;  /* 0x0316380f060075a7 */ /* 0x001064000802017f */
[----:B-1----:R-:W-:Y:S05]  /*fcd0*/  @!P1 NANOSLEEP.SYNCS 0x989680 ;  /* 0x009896800000995d */ /* 0x002fea0003900000 */
[----:B------:R-:W1:Y:S02]  /*fce0*/  @!P1 SYNCS.PHASECHK.TRANS64 P1, [R6+URZ+0x31638], R15 ;  /* 0x0316380f060095a7 */ /* 0x000e64000802007f */
[----:B-1----:R-:W-:Y:S05]  /*fcf0*/  @!P1 BRA `(.L_x_992) ;  /* 0xfffffffc00f09947 */ /* 0x002fea000383ffff */
[----:B------:R-:W-:Y:S05]  /*fd00*/  BRA `(.L_x_1003) ;  /* 0xfffffff400f07947 */ /* 0x000fea000383ffff */
.L_x_995:
[----:B--2---:R2:W3:Y:S02]  /*fd10*/  SYNCS.PHASECHK.TRANS64.TRYWAIT P0, [R5+URZ], R0 ;  /* 0x00000000050075a7 */ /* 0x0044e4000800017f */
[----:B---3--:R-:W-:Y:S05]  /*fd20*/  @!P0 NANOSLEEP.SYNCS 0x989680 ;  /* 0x009896800000895d */ /* 0x008fea0003900000 */
[----:B------:R-:W3:Y:S02]  /*fd30*/  @!P0 SYNCS.PHASECHK.TRANS64 P0, [R5+URZ], R0 ;  /* 0x00000000050085a7 */ /* 0x000ee4000800007f */
[----:B---3--:R-:W-:Y:S05]  /*fd40*/  @!P0 BRA `(.L_x_995) ;  /* 0xfffffffc00f08947 */ /* 0x008fea000383ffff */
[----:B------:R-:W-:Y:S05]  /*fd50*/  BRA `(.L_x_1004) ;  /* 0xfffffffc00147947 */ /* 0x000fea000383ffff */
.L_x_996:
[----:B--2---:R2:W3:Y:S02]  /*fd60*/  SYNCS.PHASECHK.TRANS64.TRYWAIT P0, [R3+URZ], R0 ;  /* 0x00000000030075a7 */ /* 0x0044e4000800017f */
[----:B---3--:R-:W-:Y:S05]  /*fd70*/  @!P0 NANOSLEEP.SYNCS 0x989680 ;  /* 0x009896800000895d */ /* 0x008fea0003900000 */
[----:B------:R-:W3:Y:S02]  /*fd80*/  @!P0 SYNCS.PHASECHK.TRANS64 P0, [R3+URZ], R0 ;  /* 0x00000000030085a7 */ /* 0x000ee4000800007f */
[----:B---3--:R-:W-:Y:S05]  /*fd90*/  @!P0 BRA `(.L_x_996) ;  /* 0xfffffffc00f08947 */ /* 0x008fea000383ffff */
[----:B------:R-:W-:Y:S05]  /*fda0*/  BRA `(.L_x_1005) ;  /* 0xfffffffc00247947 */ /* 0x000fea000383ffff */
.L_x_1006:
        /* <DEDUP_REMOVED lines=13> */
.L_x_1156:


//--------------------- .text._ZN7cutlass13device_kernelIN5flash32FlashAttnBwdPostprocessConvertdQIN4cute5tupleIJNS3_1CILi80EEENS5_ILi256EEEEEENS_6half_tEfNS_4arch4Sm90ELi256ENS3_8TiledMMAINS3_8MMA_AtomIJNS3_4SM904GMMA25MMA_64x16x16_F32F16F16_SSILNSF_5MajorE1ELSH_1ELNSF_7ScaleInE1ELSI_1EEEEEENS3_6LayoutINS4_IJNS5_ILi2EEENS5_ILi1EEESN_EEENS4_IJSN_NS5_ILi0EEESP_EEEEENS4_IJNS3_10UnderscoreESS_SS_EEEEELb1EEEEEvNT_6ParamsE --------------------------
	.section	.text._ZN7cutlass13device_kernelIN5flash32FlashAttnBwdPostprocessConvertdQIN4cute5tupleIJNS3_1CILi80EEENS5_ILi256EEEEEENS_6half_tEfNS_4arch4Sm90ELi256ENS3_8TiledMMAINS3_8MMA_AtomIJNS3_4SM904GMMA25MMA_64x16x16_F32F16F16_SSILNSF_5MajorE1ELSH_1ELNSF_7ScaleInE1ELSI_1EEEEEENS3_6LayoutINS4_IJNS5_ILi2EEENS5_ILi1EEESN_EEENS4_IJSN_NS5_ILi0EEESP_EEEEENS4_IJNS3_10UnderscoreESS_SS_EEEEELb1EEEEEvNT_6ParamsE,"ax",@progbits
	.align	128
.text._ZN7cutlass13device_kernelIN5flash32FlashAttnBwdPostprocessConvertdQIN4cute5tupleIJNS3_1CILi80EEENS5_ILi256EEEEEENS_6half_tEfNS_4arch4Sm90ELi256ENS3_8TiledMMAINS3_8MMA_AtomIJNS3_4SM904GMMA25MMA_64x16x16_F32F16F16_SSILNSF_5MajorE1ELSH_1ELNSF_7ScaleInE1ELSI_1EEEEEENS3_6LayoutINS4_IJNS5_ILi2EEENS5_ILi1EEESN_EEENS4_IJSN_NS5_ILi0EEESP_EEEEENS4_IJNS3_10UnderscoreESS_SS_EEEEELb1EEEEEvNT_6ParamsE:
        .type           _ZN7cutlass13device_kernelIN5flash32FlashAttnBwdPostprocessConvertdQIN4cute5tupleIJNS3_1CILi80EEENS5_ILi256EEEEEENS_6half_tEfNS_4arch4Sm90ELi256ENS3_8TiledMMAINS3_8MMA_AtomIJNS3_4SM904GMMA25MMA_64x16x16_F32F16F16_SSILNSF_5MajorE1ELSH_1ELNSF_7ScaleInE1ELSI_1EEEEEENS3_6LayoutINS4_IJNS5_ILi2EEENS5_ILi1EEESN_EEENS4_IJSN_NS5_ILi0EEESP_EEEEENS4_IJNS3_10UnderscoreESS_SS_EEEEELb1EEEEEvNT_6ParamsE,@function
        .size           _ZN7cutlass13device_kernelIN5flash32FlashAttnBwdPostprocessConvertdQIN4cute5tupleIJNS3_1CILi80EEENS5_ILi256EEEEEENS_6half_tEfNS_4arch4Sm90ELi256ENS3_8TiledMMAINS3_8MMA_AtomIJNS3_4SM904GMMA25MMA_64x16x16_F32F16F16_SSILNSF_5MajorE1ELSH_1ELNSF_7ScaleInE1ELSI_1EEEEEENS3_6LayoutINS4_IJNS5_ILi2EEENS5_ILi1EEESN_EEENS4_IJSN_NS5_ILi0EEESP_EEEEENS4_IJNS3_10UnderscoreESS_SS_EEEEELb1EEEEEvNT_6ParamsE,(.L_x_1157 - _ZN7cutlass13device_kernelIN5flash32FlashAttnBwdPostprocessConvertdQIN4cute5tupleIJNS3_1CILi80EEENS5_ILi256EEEEEENS_6half_tEfNS_4arch4Sm90ELi256ENS3_8TiledMMAINS3_8MMA_AtomIJNS3_4SM904GMMA25MMA_64x16x16_F32F16F16_SSILNSF_5MajorE1ELSH_1ELNSF_7ScaleInE1ELSI_1EEEEEENS3_6LayoutINS4_IJNS5_ILi2EEENS5_ILi1EEESN_EEENS4_IJSN_NS5_ILi0EEESP_EEEEENS4_IJNS3_10UnderscoreESS_SS_EEEEELb1EEEEEvNT_6ParamsE)
        .other          _ZN7cutlass13device_kernelIN5flash32FlashAttnBwdPostprocessConvertdQIN4cute5tupleIJNS3_1CILi80EEENS5_ILi256EEEEEENS_6half_tEfNS_4arch4Sm90ELi256ENS3_8TiledMMAINS3_8MMA_AtomIJNS3_4SM904GMMA25MMA_64x16x16_F32F16F16_SSILNSF_5MajorE1ELSH_1ELNSF_7ScaleInE1ELSI_1EEEEEENS3_6LayoutINS4_IJNS5_ILi2EEENS5_ILi1EEESN_EEENS4_IJSN_NS5_ILi0EEESP_EEEEENS4_IJNS3_10UnderscoreESS_SS_EEEEELb1EEEEEvNT_6ParamsE,@"STO_CUDA_ENTRY STV_DEFAULT"
_ZN7cutlass13device_kernelIN5flash32FlashAttnBwdPostprocessConvertdQIN4cute5tupleIJNS3_1CILi80EEENS5_ILi256EEEEEENS_6half_tEfNS_4arch4Sm90ELi256ENS3_8TiledMMAINS3_8MMA_AtomIJNS3_4SM904GMMA25MMA_64x16x16_F32F16F16_SSILNSF_5MajorE1ELSH_1ELNSF_7ScaleInE1ELSI_1EEEEEENS3_6LayoutINS4_IJNS5_ILi2EEENS5_ILi1EEESN_EEENS4_IJSN_NS5_ILi0EEESP_EEEEENS4_IJNS3_10UnderscoreESS_SS_EEEEELb1EEEEEvNT_6ParamsE:
[----:B------:R-:W-:Y:S08]  /*0000*/  LDC R1, c[0x0][0x28] ;  /* 0x00000a00ff017b82 */ /* 0x000ff00000000800 */
[----:B------:R-:W0:Y:S01]  /*0010*/  LDC.64 R4, c[0x0][0x278] ;  /* 0x00009e00ff047b82 */ /* 0x000e220000000a00 */
[----:B------:R-:W1:Y:S01]  /*0020*/  S2R R15, SR_CTAID.Z ;  /* 0x00000000000f7919 */ /* 0x000e620000002700 */
[----:B------:R-:W-:-:S06]  /*0030*/  ULDC.64 UR8, c[0x0][0x208] ;  /* 0x0000820000087ab9 */ /* 0x000fcc0000000a00 */
[----:B------:R-:W2:Y:S08]  /*0040*/  LDC.64 R10, c[0x0][0x270] ;  /* 0x00009c00ff0a7b82 */ /* 0x000eb00000000a00 */
[----:B------:R-:W1:Y:S01]  /*0050*/  LDC.64 R2, c[0x0][0x270] ;  /* 0x00009c00ff027b82 */ /* 0x000e620000000a00 */
[----:B0-----:R-:W-:-:S04]  /*0060*/  ISETP.NE.U32.AND P2, PT, R4, RZ, PT ;  /* 0x000000ff0400720c */ /* 0x001fc80003f45070 */
[----:B------:R-:W-:-:S03]  /*0070*/  ISETP.NE.AND.EX P2, PT, R5, RZ, PT, P2 ;  /* 0x000000ff0500720c */ /* 0x000fc60003f45320 */
[----:B------:R-:W0:Y:S01]  /*0080*/  LDC R9, c[0x0][0x240] ;  /* 0x00009000ff097b82 */ /* 0x000e220000000800 */
[----:B--2---:R-:W-:-:S04]  /*0090*/  ISETP.NE.U32.AND P1, PT, R10, RZ, PT ;  /* 0x000000ff0a00720c */ /* 0x004fc80003f25070 */
[----:B------:R-:W-:Y:S01]  /*00a0*/  ISETP.NE.AND.EX P1, PT, R11, RZ, PT, P1 ;  /* 0x000000ff0b00720c */ /* 0x000fe20003f25310 */
[----:B-1----:R-:W-:-:S04]  /*00b0*/  IMAD.WIDE R2, R15, 0x4, R2 ;  /* 0x000000040f027825 */ /* 0x002fc800078e0202 */
[----:B------:R-:W1:Y:S08]  /*00c0*/  @P2 LDC.64 R6, c[0x0][0x278] ;  /* 0x00009e00ff062b82 */ /* 0x000e700000000a00 */
[----:B------:R2:W5:Y:S01]  /*00d0*/  @P1 LDG.E R13, desc[UR8][R2.64] ;  /* 0x00000008020d1981 */ /* 0x000562000c1e1900 */
[----:B-1----:R-:W-:-:S05]  /*00e0*/  @P2 IMAD.WIDE R6, R15, 0x4, R6 ;  /* 0x000000040f062825 */ /* 0x002fca00078e0206 */
[----:B0-----:R2:W5:Y:S01]  /*00f0*/  @P2 LDG.E R9, desc[UR8][R6.64] ;  /* 0x0000000806092981 */ /* 0x001562000c1e1900 */
[----:B------:R-:W-:Y:S01]  /*0100*/  ISETP.NE.U32.AND P0, PT, R10, RZ, PT ;  /* 0x000000ff0a00720c */ /* 0x000fe20003f05070 */
[----:B------:R-:W0:Y:S03]  /*0110*/  S2R R4, SR_CTAID.X ;  /* 0x0000000000047919 */ /* 0x000e260000002500 */
[----:B------:R-:W-:Y:S01]  /*0120*/  ISETP.NE.AND.EX P0, PT, R11, RZ, PT, P0 ;  /* 0x000000ff0b00720c */ /* 0x000fe20003f05300 */
[----:B0-----:R-:W-:Y:S01]  /*0130*/  IMAD R0, R4, 0x50, RZ ;  /* 0x0000005004007824 */ /* 0x001fe200078e02ff */
[----:B--2---:R-:W-:Y:S11]  /*0140*/  @P2 BRA `(.L_x_1007) ;  /* 0x0000000000102947 */ /* 0x004ff60003800000 */
[----:B------:R-:W-:Y:S05]  /*0150*/  @!P1 BRA `(.L_x_1007) ;  /* 0x00000000000c9947 */ /* 0x000fea0003800000 */
[----:B------:R-:W2:Y:S04]  /*0160*/  LDG.E R6, desc[UR8][R2.64] ;  /* 0x0000000802067981 */ /* 0x000ea8000c1e1900 */
[----:B-----5:R-:W2:Y:S02]  /*0170*/  LDG.E R9, desc[UR8][R2.64+0x4] ;  /* 0x0000040802097981 */ /* 0x020ea4000c1e1900 */
[----:B--2---:R-:W-:-:S07]  /*0180*/  IMAD.IADD R9, R9, 0x1, -R6 ;  /* 0x0000000109097824 */ /* 0x004fce00078e0a06 */
.L_x_1007:
[----:B-----5:R-:W-:-:S13]  /*0190*/  ISETP.GE.AND P2, PT, R0, R9, PT ;  /* 0x000000090000720c */ /* 0x020fda0003f46270 */
[----:B------:R-:W-:Y:S05]  /*01a0*/  @P0 EXIT P2 ;  /* 0x000000000000094d */ /* 0x000fea0001000000 */
[----:B------:R-:W0:Y:S01]  /*01b0*/  S2R R7, SR_CTAID.Y ;  /* 0x0000000000077919 */ /* 0x000e220000002600 */
[C---:B------:R-:W-:Y:S01]  /*01c0*/  @P1 IMAD R0, R15.reuse, 0x50, R13 ;  /* 0x000000500f001824 */ /* 0x040fe200078e020d */
[----:B------:R-:W1:Y:S01]  /*01d0*/  LDC.64 R18, c[0x0][0x228] ;  /* 0x00008a00ff127b82 */ /* 0x000e620000000a00 */
[----:B------:R-:W-:Y:S01]  /*01e0*/  IMAD R11, R4, 0x5000, RZ ;  /* 0x00005000040b7824 */ /* 0x000fe200078e02ff */
[----:B------:R-:W2:Y:S01]  /*01f0*/  S2R R17, SR_TID.X ;  /* 0x0000000000117919 */ /* 0x000ea20000002100 */
[----:B------:R-:W-:Y:S01]  /*0200*/  @P1 IMAD.HI R0, R0, 0x66666667, RZ ;  /* 0x6666666700001827 */ /* 0x000fe200078e02ff */
[----:B------:R-:W-:Y:S01]  /*0210*/  SEL R6, R15, RZ, !P0 ;  /* 0x000000ff0f067207 */ /* 0x000fe20004000000 */
[----:B------:R-:W-:Y:S01]  /*0220*/  BSSY B0, `(.L_x_1008) ;  /* 0x0000030000007945 */ /* 0x000fe20003800000 */
[----:B------:R-:W3:Y:S02]  /*0230*/  S2R R25, SR_CgaCtaId ;  /* 0x0000000000197919 */ /* 0x000ee40000008800 */
[----:B------:R-:W-:Y:S01]  /*0240*/  @P1 SHF.R.U32.HI R3, RZ, 0x1f, R0 ;  /* 0x0000001fff031819 */ /* 0x000fe20000011600 */
[----:B------:R-:W4:Y:S03]  /*0250*/  LDC.64 R20, c[0x0][0x230] ;  /* 0x00008c00ff147b82 */ /* 0x000f260000000a00 */
[----:B------:R-:W-:-:S05]  /*0260*/  @P1 LEA.HI.SX32 R3, R0, R3, 0x1b ;  /* 0x0000000300031211 */ /* 0x000fca00078fdaff */
[----:B------:R-:W-:Y:S01]  /*0270*/  @P1 IMAD R5, R3, 0x5000, RZ ;  /* 0x0000500003051824 */ /* 0x000fe200078e02ff */
[----:B------:R-:W-:Y:S01]  /*0280*/  CS2R R2, SRZ ;  /* 0x0000000000027805 */ /* 0x000fe2000001ff00 */
[----:B------:R-:W5:Y:S02]  /*0290*/  LDC.64 R22, c[0x0][0x210] ;  /* 0x00008400ff167b82 */ /* 0x000f640000000a00 */
[--C-:B------:R-:W-:Y:S01]  /*02a0*/  @P1 IMAD.MOV.U32 R2, RZ, RZ, R5.reuse ;  /* 0x000000ffff021224 */ /* 0x100fe200078e0005 */
[----:B------:R-:W-:-:S04]  /*02b0*/  @P1 SHF.R.S32.HI R3, RZ, 0x1f, R5 ;  /* 0x0000001fff031819 */ /* 0x000fc80000011405 */
[C---:B------:R-:W-:Y:S02]  /*02c0*/  IADD3 R10, P2, R11.reuse, R2, RZ ;  /* 0x000000020b0a7210 */ /* 0x040fe40007f5e0ff */
[----:B0-----:R-:W-:Y:S02]  /*02d0*/  SHF.R.S32.HI R5, RZ, 0x1f, R7 ;  /* 0x0000001fff057819 */ /* 0x001fe40000011407 */
[----:B------:R-:W-:Y:S02]  /*02e0*/  LEA.HI.X.SX32 R11, R11, R3, 0x1, P2 ;  /* 0x000000030b0b7211 */ /* 0x000fe400010f0eff */
[----:B------:R-:W-:Y:S01]  /*02f0*/  SHF.R.S32.HI R3, RZ, 0x1f, R15 ;  /* 0x0000001fff037819 */ /* 0x000fe2000001140f */
[-C--:B-1----:R-:W-:Y:S02]  /*0300*/  IMAD R0, R5, R18.reuse, RZ ;  /* 0x0000001205007224 */ /* 0x082fe400078e02ff */
[----:B------:R-:W-:Y:S01]  /*0310*/  IMAD.WIDE.U32 R10, R7, R18, R10 ;  /* 0x00000012070a7225 */ /* 0x000fe200078e000a */
[----:B------:R-:W-:-:S02]  /*0320*/  SEL R3, R3, RZ, !P0 ;  /* 0x000000ff03037207 */ /* 0x000fc40004000000 */
[----:B--2---:R-:W-:Y:S01]  /*0330*/  ISETP.NE.AND P0, PT, R17, RZ, PT ;  /* 0x000000ff1100720c */ /* 0x004fe20003f05270 */
[----:B------:R-:W-:Y:S02]  /*0340*/  IMAD R19, R7, R19, R0 ;  /* 0x0000001307137224 */ /* 0x000fe400078e0200 */
[----:B----4-:R-:W-:-:S03]  /*0350*/  IMAD R0, R3, R20, RZ ;  /* 0x0000001403007224 */ /* 0x010fc600078e02ff */
[----:B------:R-:W-:Y:S01]  /*0360*/  IADD3 R11, R11, R19, RZ ;  /* 0x000000130b0b7210 */ /* 0x000fe20007ffe0ff */
[C---:B------:R-:W-:Y:S02]  /*0370*/  IMAD R15, R6.reuse, R21, R0 ;  /* 0x00000015060f7224 */ /* 0x040fe400078e0200 */
[----:B------:R-:W-:-:S04]  /*0380*/  IMAD.WIDE.U32 R10, R6, R20, R10 ;  /* 0x00000014060a7225 */ /* 0x000fc800078e000a */
[----:B------:R-:W-:Y:S01]  /*0390*/  IMAD.IADD R0, R11, 0x1, R15 ;  /* 0x000000010b007824 */ /* 0x000fe200078e020f */
[----:B-----5:R-:W-:-:S04]  /*03a0*/  LEA R22, P2, R10, R22, 0x2 ;  /* 0x000000160a167211 */ /* 0x020fc800078410ff */
[----:B------:R-:W-:Y:S01]  /*03b0*/  LEA.HI.X R0, R10, R23, R0, 0x2, P2 ;  /* 0x000000170a007211 */ /* 0x000fe200010f1400 */
[----:B---3--:R-:W-:Y:S08]  /*03c0*/  @P0 BRA `(.L_x_1009) ;  /* 0x0000000000540947 */ /* 0x008ff00003800000 */
[----:B------:R-:W0:Y:S01]  /*03d0*/  S2UR UR7, SR_CgaCtaId ;  /* 0x00000000000779c3 */ /* 0x000e220000008800 */
[----:B------:R-:W-:Y:S01]  /*03e0*/  UMOV UR6, 0x400 ;  /* 0x0000040000067882 */ /* 0x000fe20000000000 */
[----:B------:R-:W-:Y:S01]  /*03f0*/  UMOV UR4, 0x1 ;  /* 0x0000000100047882 */ /* 0x000fe20000000000 */
[----:B------:R-:W-:Y:S01]  /*0400*/  IMAD.MOV.U32 R2, RZ, RZ, 0x14000 ;  /* 0x00014000ff027424 */ /* 0x000fe200078e00ff */
[----:B------:R-:W-:-:S04]  /*0410*/  UIADD3 UR4, -UR4, 0x100000, URZ ;  /* 0x0010000004047890 */ /* 0x000fc8000fffe13f */
[----:B------:R-:W-:Y:S02]  /*0420*/  USHF.L.U32 UR5, UR4, 0xb, URZ ;  /* 0x0000000b04057899 */ /* 0x000fe4000800063f */
[----:B------:R-:W-:Y:S01]  /*0430*/  USHF.L.U32 UR4, UR4, 0x1, URZ ;  /* 0x0000000104047899 */ /* 0x000fe2000800063f */
[----:B------:R-:W-:Y:S01]  /*0440*/  PLOP3.LUT P0, PT, PT, PT, PT, 0x80, 0x0 ;  /* 0x000000000000781c */ /* 0x000fe20003f0f070 */
[----:B------:R-:W-:Y:S01]  /*0450*/  UMOV UR10, 0x1400 ;  /* 0x00001400000a7882 */ /* 0x000fe20000000000 */
[----:B0-----:R-:W-:-:S04]  /*0460*/  ULEA UR6, UR7, UR6, 0x18 ;  /* 0x0000000607067291 */ /* 0x001fc8000f8ec03f */
[----:B------:R-:W-:Y:S01]  /*0470*/  UIADD3 UR7, UR6, 0x1e000, URZ ;  /* 0x0001e00006077890 */ /* 0x000fe2000fffe03f */
[----:B------:R-:W0:Y:S07]  /*0480*/  FENCE.VIEW.ASYNC.S ;  /* 0x00000000000073c6 */ /* 0x000e2e0000000000 */
[----:B0-----:R0:W1:Y:S02]  /*0490*/  SYNCS.EXCH.64 URZ, [UR6+0x1e000], UR4 ;  /* 0x01e00004063f75b2 */ /* 0x0010640008000100 */
[----:B0-----:R-:W-:-:S02]  /*04a0*/  R2UR UR4, R22 ;  /* 0x00000000160472ca */ /* 0x001fc400000e0000 */
[----:B------:R-:W-:Y:S01]  /*04b0*/  R2UR UR5, R0 ;  /* 0x00000000000572ca */ /* 0x000fe200000e0000 */
[----:B-1----:R0:W-:-:S14]  /*04c0*/  SYNCS.ARRIVE.TRANS64 RZ, [UR6+0x1e000], R2 ;  /* 0x01e00002ffff79a7 */ /* 0x0021dc0008000006 */
.L_x_1010:
[----:B------:R-:W-:Y:S01]  /*04d0*/  @P0 ELECT P2, URZ, PT ;  /* 0x00000000003f082f */ /* 0x000fe20003840000 */
[----:B------:R1:W-:-:S12]  /*04e0*/  UBLKCP.S.G [UR6], [UR4], UR10 ;  /* 0x00000006040073ba */ /* 0x0003d8000800020a */
[----:B------:R-:W-:Y:S02]  /*04f0*/  @P2 PLOP3.LUT P0, PT, P2, PT, PT, 0x8, 0x0 ;  /* 0x000000000000281c */ /* 0x000fe4000170e170 */
[----:B------:R-:W-:-:S11]  /*0500*/  PLOP3.LUT P2, PT, PT, PT, PT, 0x8, 0x0 ;  /* 0x000000000000781c */ /* 0x000fd60003f4e170 */
[----:B-1----:R-:W-:Y:S05]  /*0510*/  @P0 BRA.U.ANY `(.L_x_1010) ;  /* 0xfffffffd00ec0947 */ /* 0x002fea000393ffff */
.L_x_1009:
[----:B------:R-:W-:Y:S05]  /*0520*/  BSYNC B0 ;  /* 0x0000000000007941 */ /* 0x000fea0003800000 */
.L_x_1008:
[----:B------:R-:W-:Y:S01]  /*0530*/  BAR.SYNC.DEFER_BLOCKING 0x0 ;  /* 0x0000000000007b1d */ /* 0x000fe20000010000 */
[----:B0-----:R-:W-:Y:S02]  /*0540*/  MOV R2, 0x400 ;  /* 0x0000040000027802 */ /* 0x001fe40000000f00 */
[----:B------:R-:W-:Y:S02]  /*0550*/  CS2R R98, SRZ ;  /* 0x0000000000627805 */ /* 0x000fe4000001ff00 */
[----:B------:R-:W-:Y:S02]  /*0560*/  SHF.L.U32 R11, RZ, 0x1f, RZ ;  /* 0x0000001fff0b7819 */ /* 0x000fe400000006ff */
[----:B------:R-:W-:Y:S02]  /*0570*/  LEA R2, R25, R2, 0x18 ;  /* 0x0000000219027211 */ /* 0x000fe400078ec0ff */
[----:B------:R-:W-:Y:S02]  /*0580*/  @P1 SHF.R.S32.HI R99, RZ, 0x1f, R13 ;  /* 0x0000001fff631819 */ /* 0x000fe4000001140d */
[----:B------:R-:W-:-:S07]  /*0590*/  @P1 MOV R98, R13 ;  /* 0x0000000d00621202 */ /* 0x000fce0000000f00 */
.L_x_1011:
[----:B0-----:R0:W1:Y:S02]  /*05a0*/  SYNCS.PHASECHK.TRANS64.TRYWAIT P0, [R2+URZ+0x1e000], R11 ;  /* 0x01e0000b020075a7 */ /* 0x001064000800017f */
[----:B-1----:R-:W-:Y:S05]  /*05b0*/  @!P0 NANOSLEEP.SYNCS 0x989680 ;  /* 0x009896800000895d */ /* 0x002fea0003900000 */
[----:B------:R-:W1:Y:S02]  /*05c0*/  @!P0 SYNCS.PHASECHK.TRANS64 P0, [R2+URZ+0x1e000], R11 ;  /* 0x01e0000b020085a7 */ /* 0x000e64000800007f */
[----:B-1----:R-:W-:Y:S05]  /*05d0*/  @!P0 BRA `(.L_x_1011) ;  /* 0xfffffffc00f08947 */ /* 0x002fea000383ffff */
[----:B------:R-:W-:Y:S01]  /*05e0*/  SHF.R.S32.HI R0, RZ, 0x1f, R17 ;  /* 0x0000001fff007819 */ /* 0x000fe20000011411 */
[----:B------:R-:W-:Y:S01]  /*05f0*/  ULDC UR4, c[0x0][0x268] ;  /* 0x00009a0000047ab9 */ /* 0x000fe20000000800 */
[----:B------:R-:W-:Y:S01]  /*0600*/  IMAD R9, R4, -0x50, R9 ;  /* 0xffffffb004097824 */ /* 0x000fe200078e0209 */
[----:B------:R-:W-:Y:S01]  /*0610*/  ULDC.64 UR6, c[0x0][0x258] ;  /* 0x0000960000067ab9 */ /* 0x000fe20000000a00 */
[CC--:B------:R-:W-:Y:S01]  /*0620*/  LEA.HI R8, R0.reuse, R17.reuse, RZ, 0x7 ;  /* 0x0000001100087211 */ /* 0x0c0fe200078f38ff */
[----:B------:R-:W-:Y:S01]  /*0630*/  BSSY B0, `(.L_x_1012) ;  /* 0x00000f1000007945 */ /* 0x000fe20003800000 */
[----:B------:R-:W-:Y:S02]  /*0640*/  LEA.HI R12, R0, R17, RZ, 0x4 ;  /* 0x00000011000c7211 */ /* 0x000fe400078f20ff */
[----:B------:R-:W-:Y:S02]  /*0650*/  LOP3.LUT R10, R8, 0x3fffff80, RZ, 0xc0, !PT ;  /* 0x3fffff80080a7812 */ /* 0x000fe400078ec0ff */
[----:B0-----:R-:W-:-:S02]  /*0660*/  SHF.R.S32.HI R11, RZ, 0x7, R8 ;  /* 0x00000007ff0b7819 */ /* 0x001fc40000011408 */
[CC--:B------:R-:W-:Y:S01]  /*0670*/  LEA.HI R8, R0.reuse, R17.reuse, RZ, 0x3 ;  /* 0x0000001100087211 */ /* 0x0c0fe200078f18ff */
[----:B------:R-:W-:Y:S01]  /*0680*/  IMAD.IADD R10, R17, 0x1, -R10 ;  /* 0x00000001110a7824 */ /* 0x000fe200078e0a0a */
[----:B------:R-:W-:Y:S02]  /*0690*/  LEA.HI R16, R0, R17, RZ, 0x5 ;  /* 0x0000001100107211 */ /* 0x000fe400078f28ff */
[----:B------:R-:W-:Y:S01]  /*06a0*/  SHF.R.S32.HI R15, RZ, 0x4, R12 ;  /* 0x00000004ff0f7819 */ /* 0x000fe2000001140c */
[C---:B------:R-:W-:Y:S01]  /*06b0*/  IMAD R10, R11.reuse, 0xa00, R10 ;  /* 0x00000a000b0a7824 */ /* 0x040fe200078e020a */
[----:B------:R-:W-:Y:S01]  /*06c0*/  SHF.R.S32.HI R0, RZ, 0x5, R16 ;  /* 0x00000005ff007819 */ /* 0x000fe20000011410 */
[----:B------:R-:W-:Y:S01]  /*06d0*/  IMAD.SHL.U32 R11, R11, 0x40, RZ ;  /* 0x000000400b0b7824 */ /* 0x000fe200078e00ff */
[----:B------:R-:W-:Y:S01]  /*06e0*/  LEA.HI R12, R12, R15, RZ, 0x1 ;  /* 0x0000000f0c0c7211 */ /* 0x000fe200078f08ff */
[----:B------:R-:W-:Y:S01]  /*06f0*/  IMAD.SHL.U32 R13, R10, 0x4, RZ ;  /* 0x000000040a0d7824 */ /* 0x000fe200078e00ff */
[----:B------:R-:W-:-:S02]  /*0700*/  LOP3.LUT R10, R8, 0xfffffff8, RZ, 0xc0, !PT ;  /* 0xfffffff8080a7812 */ /* 0x000fc400078ec0ff */
[----:B------:R-:W-:Y:S02]  /*0710*/  LOP3.LUT R12, R12, 0x1fffffe, RZ, 0xc0, !PT ;  /* 0x01fffffe0c0c7812 */ /* 0x000fe400078ec0ff */
[----:B------:R-:W-:Y:S01]  /*0720*/  LEA R14, R13, R2, 0x2 ;  /* 0x000000020d0e7211 */ /* 0x000fe200078e10ff */
[----:B------:R-:W-:Y:S01]  /*0730*/  IMAD.IADD R10, R17, 0x1, -R10 ;  /* 0x00000001110a7824 */ /* 0x000fe200078e0a0a */
[----:B------:R-:W-:Y:S02]  /*0740*/  SHF.R.S32.HI R13, RZ, 0x1f, R16 ;  /* 0x0000001fff0d7819 */ /* 0x000fe40000011410 */
[----:B------:R-:W-:Y:S01]  /*0750*/  LOP3.LUT R16, R16, 0xffffffe0, RZ, 0xc0, !PT ;  /* 0xffffffe010107812 */ /* 0x000fe200078ec0ff */
[----:B------:R-:W0:Y:S01]  /*0760*/  LDS.128 R40, [R14+0x800] ;  /* 0x000800000e287984 */ /* 0x000e220000000c00 */
[----:B------:R-:W-:Y:S02]  /*0770*/  LEA.HI R13, R13, R0, RZ, 0x2 ;  /* 0x000000000d0d7211 */ /* 0x000fe400078f10ff */
[----:B------:R-:W-:Y:S01]  /*0780*/  IADD3 R15, R15, -R12, RZ ;  /* 0x8000000c0f0f7210 */ /* 0x000fe20007ffe0ff */
[----:B------:R-:W-:Y:S01]  /*0790*/  IMAD.IADD R16, R17, 0x1, -R16 ;  /* 0x0000000111107824 */ /* 0x000fe200078e0a10 */
[----:B------:R-:W-:Y:S01]  /*07a0*/  LOP3.LUT R17, R13, 0xffffffc, RZ, 0xc0, !PT ;  /* 0x0ffffffc0d117812 */ /* 0x000fe200078ec0ff */
[----:B------:R-:W1:Y:S01]  /*07b0*/  LDS.128 R36, [R14+0x1000] ;  /* 0x001000000e247984 */ /* 0x000e620000000c00 */
[----:B------:R-:W-:-:S02]  /*07c0*/  SHF.R.S32.HI R13, RZ, 0x1f, R10 ;  /* 0x0000001fff0d7819 */ /* 0x000fc4000001140a */
[----:B------:R-:W-:Y:S01]  /*07d0*/  LEA.HI R12, R16, R16, RZ, 0x1 ;  /* 0x00000010100c7211 */ /* 0x000fe200078f08ff */
[----:B------:R-:W-:Y:S01]  /*07e0*/  IMAD.IADD R19, R0, 0x1, -R17 ;  /* 0x0000000100137824 */ /* 0x000fe200078e0a11 */
[----:B------:R-:W-:Y:S01]  /*07f0*/  LEA.HI R13, R13, R10, RZ, 0x2 ;  /* 0x0000000a0d0d7211 */ /* 0x000fe200078f10ff */
[----:B------:R-:W2:Y:S01]  /*0800*/  LDS.128 R32, [R14+0x1800] ;  /* 0x001800000e207984 */ /* 0x000ea20000000c00 */
[----:B------:R-:W-:Y:S02]  /*0810*/  SHF.R.S32.HI R12, RZ, 0x1, R12 ;  /* 0x00000001ff0c7819 */ /* 0x000fe4000001140c */
[----:B------:R-:W-:Y:S01]  /*0820*/  LOP3.LUT R17, R11, 0x40, RZ, 0xc0, !PT ;  /* 0x000000400b117812 */ /* 0x000fe200078ec0ff */
[C---:B------:R-:W-:Y:S01]  /*0830*/  IMAD.SHL.U32 R11, R13.reuse, 0x10, RZ ;  /* 0x000000100d0b7824 */ /* 0x040fe200078e00ff */
[----:B------:R-:W-:Y:S01]  /*0840*/  SHF.L.U32 R96, R16, 0x3, RZ ;  /* 0x0000000310607819 */ /* 0x000fe200000006ff */
[----:B------:R-:W-:Y:S01]  /*0850*/  IMAD R19, R12, 0x50, R19 ;  /* 0x000000500c137824 */ /* 0x000fe200078e0213 */
[----:B------:R-:W3:Y:S01]  /*0860*/  LDS.128 R20, [R14+0x3000] ;  /* 0x003000000e147984 */ /* 0x000ee20000000c00 */
[----:B------:R-:W-:-:S02]  /*0870*/  LOP3.LUT R13, R13, 0x7fffffc, RZ, 0xc0, !PT ;  /* 0x07fffffc0d0d7812 */ /* 0x000fc400078ec0ff */
[----:B------:R-:W-:Y:S01]  /*0880*/  LOP3.LUT R12, R17, 0x8, R96, 0xf8, !PT ;  /* 0x00000008110c7812 */ /* 0x000fe200078ef860 */
[----:B------:R-:W4:Y:S01]  /*0890*/  LDS.128 R28, [R14+0x2000] ;  /* 0x002000000e1c7984 */ /* 0x000f220000000c00 */
[----:B------:R-:W-:Y:S01]  /*08a0*/  LOP3.LUT R11, R11, 0x40, RZ, 0xc0, !PT ;  /* 0x000000400b0b7812 */ /* 0x000fe200078ec0ff */
[----:B------:R-:W-:Y:S01]  /*08b0*/  IMAD.IADD R13, R10, 0x1, -R13 ;  /* 0x000000010a0d7824 */ /* 0x000fe200078e0a0d */
[----:B------:R-:W-:Y:S01]  /*08c0*/  SHF.R.U32.HI R17, RZ, 0x3, R17 ;  /* 0x00000003ff117819 */ /* 0x000fe20000011611 */
[----:B------:R-:W5:Y:S01]  /*08d0*/  LDS.128 R56, [R14+0x3800] ;  /* 0x003800000e387984 */ /* 0x000f620000000c00 */
[----:B------:R-:W-:Y:S01]  /*08e0*/  LOP3.LUT R8, R11, 0x8, R8, 0xf8, !PT ;  /* 0x000000080b087812 */ /* 0x000fe200078ef808 */
[----:B------:R-:W-:Y:S01]  /*08f0*/  IMAD R10, R0, 0xa, R15 ;  /* 0x0000000a000a7824 */ /* 0x000fe200078e020f */
[----:B------:R-:W-:Y:S01]  /*0900*/  LOP3.LUT R12, R12, R17, RZ, 0x3c, !PT ;  /* 0x000000110c0c7212 */ /* 0x000fe200078e3cff */
[----:B------:R-:W5:Y:S01]  /*0910*/  LDS.128 R44, [R14] ;  /* 0x000000000e2c7984 */ /* 0x000f620000000c00 */
[----:B------:R-:W-:-:S02]  /*0920*/  SHF.R.U32.HI R11, RZ, 0x3, R11 ;  /* 0x00000003ff0b7819 */ /* 0x000fc4000001160b */
[----:B------:R-:W-:Y:S01]  /*0930*/  LEA R13, R10, R13, 0x3 ;  /* 0x0000000d0a0d7211 */ /* 0x000fe200078e18ff */
[----:B------:R-:W5:Y:S01]  /*0940*/  LDS.128 R24, [R14+0x2800] ;  /* 0x002800000e187984 */ /* 0x000f620000000c00 */
[----:B------:R-:W-:Y:S01]  /*0950*/  LOP3.LUT R8, R8, R11, RZ, 0x3c, !PT ;  /* 0x0000000b08087212 */ /* 0x000fe200078e3cff */
[----:B------:R-:W-:Y:S02]  /*0960*/  IMAD.U32 R11, R19, 0x10, R12 ;  /* 0x00000010130b7824 */ /* 0x000fe400078e000c */
[----:B------:R-:W5:Y:S01]  /*0970*/  LDS.128 R16, [R14+0x4000] ;  /* 0x004000000e107984 */ /* 0x000f620000000c00 */
[----:B0-----:R-:W-:Y:S01]  /*0980*/  FMUL.FTZ R12, R40, UR4 ;  /* 0x00000004280c7c20 */ /* 0x001fe20008410000 */
[----:B------:R-:W-:Y:S01]  /*0990*/  FMUL.FTZ R63, R41, UR4 ;  /* 0x00000004293f7c20 */ /* 0x000fe20008410000 */
[----:B------:R-:W-:Y:S01]  /*09a0*/  FMUL.FTZ R60, R42, UR4 ;  /* 0x000000042a3c7c20 */ /* 0x000fe20008410000 */
[----:B------:R-:W0:Y:S01]  /*09b0*/  LDS.128 R52, [R14+0x4800] ;  /* 0x004800000e347984 */ /* 0x000e220000000c00 */
[----:B------:R-:W-:Y:S01]  /*09c0*/  FMUL.FTZ R65, R43, UR4 ;  /* 0x000000042b417c20 */ /* 0x000fe20008410000 */
[----:B------:R-:W-:-:S02]  /*09d0*/  IMAD.U32 R13, R13, 0x10, R8 ;  /* 0x000000100d0d7824 */ /* 0x000fc400078e0008 */
[----:B-1----:R-:W-:Y:S01]  /*09e0*/  FMUL.FTZ R62, R36, UR4 ;  /* 0x00000004243e7c20 */ /* 0x002fe20008410000 */
[----:B------:R-:W1:Y:S01]  /*09f0*/  LDS.128 R48, [R14+0x5000] ;  /* 0x005000000e307984 */ /* 0x000e620000000c00 */
[----:B------:R-:W-:Y:S01]  /*0a00*/  FMUL.FTZ R67, R37, UR4 ;  /* 0x0000000425437c20 */ /* 0x000fe20008410000 */
[----:B------:R-:W-:Y:S01]  /*0a10*/  FMUL.FTZ R64, R38, UR4 ;  /* 0x0000000426407c20 */ /* 0x000fe20008410000 */
[----:B------:R-:W-:Y:S01]  /*0a20*/  FMUL.FTZ R69, R39, UR4 ;  /* 0x0000000427457c20 */ /* 0x000fe20008410000 */
[----:B------:R-:W1:Y:S01]  /*0a30*/  LDS.128 R40, [R14+0x6000] ;  /* 0x006000000e287984 */ /* 0x000e620000000c00 */
[----:B--2---:R-:W-:Y:S01]  /*0a40*/  FMUL.FTZ R66, R32, UR4 ;  /* 0x0000000420427c20 */ /* 0x004fe20008410000 */
[----:B------:R-:W-:Y:S01]  /*0a50*/  FMUL.FTZ R71, R33, UR4 ;  /* 0x0000000421477c20 */ /* 0x000fe20008410000 */
[----:B------:R-:W-:Y:S01]  /*0a60*/  FMUL.FTZ R68, R34, UR4 ;  /* 0x0000000422447c20 */ /* 0x000fe20008410000 */
[----:B------:R-:W2:Y:S01]  /*0a70*/  LDS.128 R36, [R14+0x6800] ;  /* 0x006800000e247984 */ /* 0x000ea20000000c00 */
[----:B------:R-:W-:-:S03]  /*0a80*/  FMUL.FTZ R73, R35, UR4 ;  /* 0x0000000423497c20 */ /* 0x000fc60008410000 */
[----:B------:R-:W2:Y:S01]  /*0a90*/  LDS.128 R32, [R14+0x7000] ;  /* 0x007000000e207984 */ /* 0x000ea20000000c00 */
[----:B---3--:R-:W-:Y:S01]  /*0aa0*/  FMUL.FTZ R78, R20, UR4 ;  /* 0x00000004144e7c20 */ /* 0x008fe20008410000 */
[----:B------:R-:W-:Y:S01]  /*0ab0*/  FMUL.FTZ R83, R21, UR4 ;  /* 0x0000000415537c20 */ /* 0x000fe20008410000 */
[----:B------:R-:W-:Y:S01]  /*0ac0*/  FMUL.FTZ R80, R22, UR4 ;  /* 0x0000000416507c20 */ /* 0x000fe20008410000 */
[----:B------:R-:W-:Y:S01]  /*0ad0*/  FMUL.FTZ R85, R23, UR4 ;  /* 0x0000000417557c20 */ /* 0x000fe20008410000 */
[----:B----4-:R-:W-:Y:S01]  /*0ae0*/  FMUL.FTZ R70, R28, UR4 ;  /* 0x000000041c467c20 */ /* 0x010fe20008410000 */
[----:B------:R-:W-:Y:S01]  /*0af0*/  FMUL.FTZ R75, R29, UR4 ;  /* 0x000000041d4b7c20 */ /* 0x000fe20008410000 */
[----:B------:R-:W-:Y:S01]  /*0b00*/  FMUL.FTZ R72, R30, UR4 ;  /* 0x000000041e487c20 */ /* 0x000fe20008410000 */
[----:B------:R-:W-:Y:S01]  /*0b10*/  FMUL.FTZ R77, R31, UR4 ;  /* 0x000000041f4d7c20 */ /* 0x000fe20008410000 */
[----:B------:R-:W3:Y:S01]  /*0b20*/  LDS.128 R20, [R14+0x8800] ;  /* 0x008800000e147984 */ /* 0x000ee20000000c00 */
[----:B-----5:R-:W-:Y:S01]  /*0b30*/  FMUL.FTZ R82, R56, UR4 ;  /* 0x0000000438527c20 */ /* 0x020fe20008410000 */
[----:B------:R-:W-:Y:S01]  /*0b40*/  FMUL.FTZ R87, R57, UR4 ;  /* 0x0000000439577c20 */ /* 0x000fe20008410000 */
[----:B------:R-:W-:Y:S01]  /*0b50*/  FMUL.FTZ R84, R58, UR4 ;  /* 0x000000043a547c20 */ /* 0x000fe20008410000 */
[----:B------:R-:W4:Y:S01]  /*0b60*/  LDS.128 R28, [R14+0x7800] ;  /* 0x007800000e1c7984 */ /* 0x000f220000000c00 */
        /* <DEDUP_REMOVED lines=9> */
[----:B------:R-:W5:Y:S01]  /*0c00*/  LDS.128 R56, [R14+0x9000] ;  /* 0x009000000e387984 */ /* 0x000f620000000c00 */
[----:B------:R-:W-:Y:S01]  /*0c10*/  FMUL.FTZ R86, R16, UR4 ;  /* 0x0000000410567c20 */ /* 0x000fe20008410000 */
[----:B------:R-:W-:Y:S01]  /*0c20*/  FMUL.FTZ R91, R17, UR4 ;  /* 0x00000004115b7c20 */ /* 0x000fe20008410000 */
[----:B------:R-:W-:Y:S01]  /*0c30*/  FMUL.FTZ R88, R18, UR4 ;  /* 0x0000000412587c20 */ /* 0x000fe20008410000 */
[----:B------:R-:W5:Y:S01]  /*0c40*/  LDS.128 R44, [R14+0x5800] ;  /* 0x005800000e2c7984 */ /* 0x000f620000000c00 */
[----:B------:R-:W-:Y:S01]  /*0c50*/  FMUL.FTZ R93, R19, UR4 ;  /* 0x00000004135d7c20 */ /* 0x000fe20008410000 */
[----:B0-----:R-:W-:Y:S01]  /*0c60*/  FMUL.FTZ R90, R53, UR4 ;  /* 0x00000004355a7c20 */ /* 0x001fe20008410000 */
[----:B------:R-:W-:Y:S01]  /*0c70*/  FMUL.FTZ R53, R54, UR4 ;  /* 0x0000000436357c20 */ /* 0x000fe20008410000 */
[----:B------:R-:W0:Y:S01]  /*0c80*/  LDS.128 R24, [R14+0x8000] ;  /* 0x008000000e187984 */ /* 0x000e220000000c00 */
[----:B------:R-:W-:Y:S01]  /*0c90*/  FMUL.FTZ R54, R55, UR4 ;  /* 0x0000000437367c20 */ /* 0x000fe20008410000 */
[----:B-1----:R-:W-:Y:S01]  /*0ca0*/  FMUL.FTZ R55, R49, UR4 ;  /* 0x0000000431377c20 */ /* 0x002fe20008410000 */
[----:B------:R-:W-:Y:S01]  /*0cb0*/  FMUL.FTZ R49, R50, UR4 ;  /* 0x0000000432317c20 */ /* 0x000fe20008410000 */
[----:B------:R-:W1:Y:S01]  /*0cc0*/  LDS.128 R16, [R14+0x9800] ;  /* 0x009800000e107984 */ /* 0x000e620000000c00 */
[----:B------:R-:W-:Y:S01]  /*0cd0*/  FMUL.FTZ R50, R51, UR4 ;  /* 0x0000000433327c20 */ /* 0x000fe20008410000 */
[----:B------:R-:W-:Y:S01]  /*0ce0*/  FMUL.FTZ R51, R41, UR4 ;  /* 0x0000000429337c20 */ /* 0x000fe20008410000 */
[----:B------:R-:W-:Y:S01]  /*0cf0*/  FMUL.FTZ R41, R42, UR4 ;  /* 0x000000042a297c20 */ /* 0x000fe20008410000 */
[----:B------:R-:W-:Y:S01]  /*0d00*/  FMUL.FTZ R42, R43, UR4 ;  /* 0x000000042b2a7c20 */ /* 0x000fe20008410000 */
[----:B--2---:R-:W-:Y:S01]  /*0d10*/  FMUL.FTZ R43, R37, UR4 ;  /* 0x00000004252b7c20 */ /* 0x004fe20008410000 */
        /* <DEDUP_REMOVED lines=8> */
[----:B---3--:R-:W-:Y:S01]  /*0da0*/  FMUL.FTZ R101, R20, UR4 ;  /* 0x0000000414657c20 */ /* 0x008fe20008410000 */
[----:B------:R-:W-:Y:S01]  /*0db0*/  FMUL.FTZ R104, R21, UR4 ;  /* 0x0000000415687c20 */ /* 0x000fe20008410000 */
[----:B------:R-:W-:Y:S01]  /*0dc0*/  FMUL.FTZ R103, R22, UR4 ;  /* 0x0000000416677c20 */ /* 0x000fe20008410000 */
[----:B------:R-:W-:Y:S01]  /*0dd0*/  FMUL.FTZ R106, R23, UR4 ;  /* 0x00000004176a7c20 */ /* 0x000fe20008410000 */
[----:B----4-:R-:W-:Y:S01]  /*0de0*/  FMUL.FTZ R35, R29, UR4 ;  /* 0x000000041d237c20 */ /* 0x010fe20008410000 */
[----:B------:R-:W-:Y:S01]  /*0df0*/  F2FP.F16.F32.PACK_AB R20, R15, R8 ;  /* 0x000000080f14723e */ /* 0x000fe200000000ff */
[----:B------:R-:W-:Y:S01]  /*0e00*/  FMUL.FTZ R29, R30, UR4 ;  /* 0x000000041e1d7c20 */ /* 0x000fe20008410000 */
[----:B------:R-:W-:Y:S01]  /*0e10*/  FMUL.FTZ R100, R31, UR4 ;  /* 0x000000041f647c20 */ /* 0x000fe20008410000 */
[----:B------:R-:W-:Y:S01]  /*0e20*/  F2FP.F16.F32.PACK_AB R21, R61, R10 ;  /* 0x0000000a3d15723e */ /* 0x000fe200000000ff */
[----:B------:R-:W-:Y:S01]  /*0e30*/  FMUL.FTZ R40, R40, UR4 ;  /* 0x0000000428287c20 */ /* 0x000fe20008410000 */
[----:B------:R-:W-:Y:S01]  /*0e40*/  F2FP.F16.F32.PACK_AB R22, R63, R12 ;  /* 0x0000000c3f16723e */ /* 0x000fe200000000ff */
[----:B------:R-:W-:Y:S01]  /*0e50*/  FMUL.FTZ R28, R28, UR4 ;  /* 0x000000041c1c7c20 */ /* 0x000fe20008410000 */
[----:B------:R-:W-:Y:S01]  /*0e60*/  F2FP.F16.F32.PACK_AB R23, R65, R60 ;  /* 0x0000003c4117723e */ /* 0x000fe200000000ff */
[----:B------:R-:W-:Y:S01]  /*0e70*/  FMUL.FTZ R32, R32, UR4 ;  /* 0x0000000420207c20 */ /* 0x000fe20008410000 */
[----:B-----5:R-:W-:Y:S01]  /*0e80*/  FMUL.FTZ R105, R57, UR4 ;  /* 0x0000000439697c20 */ /* 0x020fe20008410000 */
[----:B------:R-:W-:Y:S01]  /*0e90*/  LEA R8, R13, R2, 0x1 ;  /* 0x000000020d087211 */ /* 0x000fe200078e08ff */
[----:B------:R-:W-:Y:S01]  /*0ea0*/  FMUL.FTZ R57, R58, UR4 ;  /* 0x000000043a397c20 */ /* 0x000fe20008410000 */
[----:B------:R-:W-:Y:S01]  /*0eb0*/  FMUL.FTZ R58, R59, UR4 ;  /* 0x000000043b3a7c20 */ /* 0x000fe20008410000 */
[----:B------:R-:W-:Y:S01]  /*0ec0*/  FMUL.FTZ R44, R44, UR4 ;  /* 0x000000042c2c7c20 */ /* 0x000fe20008410000 */
[----:B------:R-:W-:Y:S01]  /*0ed0*/  FMUL.FTZ R45, R45, UR4 ;  /* 0x000000042d2d7c20 */ /* 0x000fe20008410000 */
[----:B------:R-:W-:Y:S01]  /*0ee0*/  FMUL.FTZ R46, R46, UR4 ;  /* 0x000000042e2e7c20 */ /* 0x000fe20008410000 */
[----:B------:R-:W-:Y:S01]  /*0ef0*/  FMUL.FTZ R47, R47, UR4 ;  /* 0x000000042f2f7c20 */ /* 0x000fe20008410000 */
[----:B0-----:R-:W-:Y:S01]  /*0f00*/  FMUL.FTZ R30, R24, UR4 ;  /* 0x00000004181e7c20 */ /* 0x001fe20008410000 */
[----:B------:R-:W-:Y:S01]  /*0f10*/  FMUL.FTZ R97, R25, UR4 ;  /* 0x0000000419617c20 */ /* 0x000fe20008410000 */
[----:B------:R-:W-:Y:S01]  /*0f20*/  FMUL.FTZ R31, R26, UR4 ;  /* 0x000000041a1f7c20 */ /* 0x000fe20008410000 */
[----:B------:R-:W-:Y:S01]  /*0f30*/  FMUL.FTZ R102, R27, UR4 ;  /* 0x000000041b667c20 */ /* 0x000fe20008410000 */
[----:B------:R-:W-:Y:S01]  /*0f40*/  F2FP.F16.F32.PACK_AB R24, R67, R62 ;  /* 0x0000003e4318723e */ /* 0x000fe200000000ff */
[----:B-1----:R-:W-:Y:S01]  /*0f50*/  FMUL.FTZ R10, R16, UR4 ;  /* 0x00000004100a7c20 */ /* 0x002fe20008410000 */
[----:B------:R-:W-:Y:S01]  /*0f60*/  F2FP.F16.F32.PACK_AB R25, R69, R64 ;  /* 0x000000404519723e */ /* 0x000fe200000000ff */
[----:B------:R-:W-:Y:S01]  /*0f70*/  FMUL.FTZ R61, R17, UR4 ;  /* 0x00000004113d7c20 */ /* 0x000fe20008410000 */
[----:B------:R-:W-:Y:S01]  /*0f80*/  F2FP.F16.F32.PACK_AB R26, R71, R66 ;  /* 0x00000042471a723e */ /* 0x000fe200000000ff */
[----:B------:R-:W-:Y:S01]  /*0f90*/  FMUL.FTZ R59, R18, UR4 ;  /* 0x00000004123b7c20 */ /* 0x000fe20008410000 */
[----:B------:R-:W-:Y:S01]  /*0fa0*/  F2FP.F16.F32.PACK_AB R27, R73, R68 ;  /* 0x00000044491b723e */ /* 0x000fe200000000ff */
[----:B------:R-:W-:Y:S01]  /*0fb0*/  FMUL.FTZ R60, R19, UR4 ;  /* 0x00000004133c7c20 */ /* 0x000fe20008410000 */
[----:B------:R-:W-:Y:S01]  /*0fc0*/  F2FP.F16.F32.PACK_AB R12, R75, R70 ;  /* 0x000000464b0c723e */ /* 0x000fe200000000ff */
[----:B------:R-:W-:Y:S01]  /*0fd0*/  FMUL.FTZ R56, R56, UR4 ;  /* 0x0000000438387c20 */ /* 0x000fe20008410000 */
[----:B------:R-:W-:Y:S01]  /*0fe0*/  F2FP.F16.F32.PACK_AB R13, R77, R72 ;  /* 0x000000484d0d723e */ /* 0x000fe200000000ff */
[----:B------:R0:W-:Y:S01]  /*0ff0*/  STSM.16.MT88.4 [R8+0x14000], R20 ;  /* 0x0140001408007844 */ /* 0x0001e20000004200 */
[----:B------:R-:W-:Y:S01]  /*1000*/  F2FP.F16.F32.PACK_AB R14, R79, R74 ;  /* 0x0000004a4f0e723e */ /* 0x000fe200000000ff */
[----:B------:R-:W-:Y:S01]  /*1010*/  ULDC UR4, c[0x0][0x244] ;  /* 0x0000910000047ab9 */ /* 0x000fe20000000800 */
[----:B------:R-:W-:Y:S01]  /*1020*/  F2FP.F16.F32.PACK_AB R15, R81, R76 ;  /* 0x0000004c510f723e */ /* 0x000fe200000000ff */
[----:B------:R-:W-:Y:S01]  /*1030*/  STSM.16.MT88.4 [R8+0x19000], R24 ;  /* 0x0190001808007844 */ /* 0x000fe20000004200 */
[----:B------:R-:W-:-:S02]  /*1040*/  F2FP.F16.F32.PACK_AB R16, R83, R78 ;  /* 0x0000004e5310723e */ /* 0x000fc400000000ff */
[----:B------:R-:W-:Y:S01]  /*1050*/  F2FP.F16.F32.PACK_AB R17, R85, R80 ;  /* 0x000000505511723e */ /* 0x000fe200000000ff */
[----:B------:R-:W-:Y:S01]  /*1060*/  STSM.16.MT88.4 [R8+0x14200], R12 ;  /* 0x0142000c08007844 */ /* 0x000fe20000004200 */
        /* <DEDUP_REMOVED lines=8> */
[----:B0-----:R-:W-:Y:S01]  /*10f0*/  F2FP.F16.F32.PACK_AB R20, R55, R48 ;  /* 0x000000303714723e */ /* 0x001fe200000000ff */
[----:B------:R-:W-:Y:S01]  /*1100*/  STSM.16.MT88.4 [R8+0x14400], R92 ;  /* 0x0144005c08007844 */ /* 0x000fe20000004200 */
[----:B------:R-:W-:Y:S02]  /*1110*/  F2FP.F16.F32.PACK_AB R21, R50, R49 ;  /* 0x000000313215723e */ /* 0x000fe400000000ff */
[----:B------:R-:W-:Y:S02]  /*1120*/  F2FP.F16.F32.PACK_AB R22, R45, R44 ;  /* 0x0000002c2d16723e */ /* 0x000fe400000000ff */
[----:B------:R-:W-:-:S02]  /*1130*/  F2FP.F16.F32.PACK_AB R23, R47, R46 ;  /* 0x0000002e2f17723e */ /* 0x000fc400000000ff */
[----:B------:R-:W-:Y:S01]  /*1140*/  F2FP.F16.F32.PACK_AB R42, R43, R36 ;  /* 0x000000242b2a723e */ /* 0x000fe200000000ff */
[----:B-1----:R-:W-:Y:S01]  /*1150*/  IMAD R18, R5, UR6, RZ ;  /* 0x0000000605127c24 */ /* 0x002fe2000f8e02ff */
[----:B------:R-:W-:Y:S01]  /*1160*/  F2FP.F16.F32.PACK_AB R33, R34, R33 ;  /* 0x000000212221723e */ /* 0x000fe200000000ff */
[----:B------:R0:W-:Y:S01]  /*1170*/  STSM.16.MT88.4 [R8+0x19400], R20 ;  /* 0x0194001408007844 */ /* 0x0001e20000004200 */
[----:B------:R-:W-:Y:S02]  /*1180*/  F2FP.F16.F32.PACK_AB R40, R51, R40 ;  /* 0x000000283328723e */ /* 0x000fe400000000ff */
        /* <DEDUP_REMOVED lines=10> */
[----:B------:R-:W-:Y:S02]  /*1230*/  F2FP.F16.F32.PACK_AB R57, R58, R57 ;  /* 0x000000393a39723e */ /* 0x000fe400000000ff */
[----:B------:R-:W-:Y:S01]  /*1240*/  F2FP.F16.F32.PACK_AB R56, R105, R56 ;  /* 0x000000386938723e */ /* 0x000fe200000000ff */
[----:B------:R-:W-:Y:S01]  /*1250*/  STSM.16.MT88.4 [R8+0x14800], R24 ;  /* 0x0148001808007844 */ /* 0x000fe20000004200 */
[----:B------:R-:W-:Y:S01]  /*1260*/  F2FP.F16.F32.PACK_AB R58, R61, R10 ;  /* 0x0000000a3d3a723e */ /* 0x000fe200000000ff */
[----:B------:R-:W-:Y:S01]  /*1270*/  IMAD R10, R11, 0x2, R2 ;  /* 0x000000020b0a7824 */ /* 0x000fe200078e0202 */
[----:B------:R-:W-:Y:S01]  /*1280*/  F2FP.F16.F32.PACK_AB R59, R60, R59 ;  /* 0x0000003b3c3b723e */ /* 0x000fe200000000ff */
[----:B------:R-:W-:Y:S01]  /*1290*/  VIADD R2, R2, 0x14000 ;  /* 0x0001400002027836 */ /* 0x000fe20000000000 */
[----:B0-----:R-:W-:Y:S01]  /*12a0*/  VIMNMX R22, R9, 0x50, PT ;  /* 0x0000005009167848 */ /* 0x001fe20003fe0100 */
[----:B------:R-:W-:Y:S01]  /*12b0*/  VIADD R9, R0, 0x8 ;  /* 0x0000000800097836 */ /* 0x000fe20000000000 */
[----:B------:R-:W-:Y:S01]  /*12c0*/  ISETP.GE.AND P0, PT, R96, UR4, PT ;  /* 0x0000000460007c0c */ /* 0x000fe2000bf06270 */
[----:B------:R0:W-:Y:S01]  /*12d0*/  STSM.16.MT88.4 [R8+0x19800], R56 ;  /* 0x0198003808007844 */ /* 0x0001e20000004200 */
[----:B------:R-:W-:Y:S01]  /*12e0*/  SHF.R.S32.HI R97, RZ, 0x1f, R96 ;  /* 0x0000001fff617819 */ /* 0x000fe20000011460 */
[----:B------:R-:W-:Y:S01]  /*12f0*/  ULDC.64 UR4, c[0x0][0x260] ;  /* 0x0000980000047ab9 */ /* 0x000fe20000000a00 */
[-C--:B------:R-:W-:Y:S01]  /*1300*/  ISETP.GE.OR P2, PT, R9, R22.reuse, P0 ;  /* 0x000000160900720c */ /* 0x080fe20000746670 */
[----:B------:R-:W-:Y:S01]  /*1310*/  BAR.SYNC.DEFER_BLOCKING 0x0 ;  /* 0x0000000000007b1d */ /* 0x000fe20000010000 */
[C---:B------:R-:W-:Y:S01]  /*1320*/  IMAD R9, R7.reuse, UR7, R18 ;  /* 0x0000000707097c24 */ /* 0x040fe2000f8e0212 */
[C---:B------:R-:W-:Y:S01]  /*1330*/  ISETP.GE.OR P3, PT, R0.reuse, R22, P0 ;  /* 0x000000160000720c */ /* 0x040fe20000766670 */
[----:B------:R-:W-:Y:S01]  /*1340*/  IMAD.WIDE.U32 R96, R7, UR6, R96 ;  /* 0x0000000607607c25 */ /* 0x000fe2000f8e0060 */
[----:B------:R-:W-:-:S02]  /*1350*/  IADD3 R16, P1, R0, R98, RZ ;  /* 0x0000006200107210 */ /* 0x000fc40007f3e0ff */
[C---:B------:R-:W-:Y:S01]  /*1360*/  IADD3 R5, R0.reuse, 0x10, RZ ;  /* 0x0000001000057810 */ /* 0x040fe20007ffe0ff */
[C---:B------:R-:W-:Y:S01]  /*1370*/  VIADD R7, R0.reuse, 0x28 ;  /* 0x0000002800077836 */ /* 0x040fe20000000000 */
[----:B------:R-:W-:Y:S01]  /*1380*/  IADD3 R97, R97, R9, RZ ;  /* 0x0000000961617210 */ /* 0x000fe20007ffe0ff */
[----:B------:R-:W-:Y:S01]  /*1390*/  IMAD R3, R3, UR4, RZ ;  /* 0x0000000403037c24 */ /* 0x000fe2000f8e02ff */
[----:B------:R-:W-:Y:S02]  /*13a0*/  LEA.HI.X.SX32 R17, R0, R99, 0x1, P1 ;  /* 0x0000006300117211 */ /* 0x000fe400008f0eff */
[-C--:B------:R-:W-:Y:S01]  /*13b0*/  ISETP.GE.OR P1, PT, R5, R22.reuse, P0 ;  /* 0x000000160500720c */ /* 0x080fe20000726670 */
[----:B------:R-:W-:Y:S01]  /*13c0*/  IMAD R3, R6, UR5, R3 ;  /* 0x0000000506037c24 */ /* 0x000fe2000f8e0203 */
[----:B------:R-:W-:Y:S01]  /*13d0*/  ISETP.GE.OR P4, PT, R7, R22, P0 ;  /* 0x000000160700720c */ /* 0x000fe20000786670 */
[C---:B0-----:R-:W-:Y:S01]  /*13e0*/  VIADD R8, R0.reuse, 0x18 ;  /* 0x0000001800087836 */ /* 0x041fe20000000000 */
[----:B------:R-:W-:Y:S01]  /*13f0*/  IADD3 R5, R0, 0x20, RZ ;  /* 0x0000002000057810 */ /* 0x000fe20007ffe0ff */
[----:B------:R-:W-:Y:S01]  /*1400*/  IMAD.WIDE.U32 R6, R6, UR4, R96 ;  /* 0x0000000406067c25 */ /* 0x000fe2000f8e0060 */
[----:B------:R-:W-:-:S02]  /*1410*/  LEA R2, R11, R2, 0x1 ;  /* 0x000000020b027211 */ /* 0x000fc400078e08ff */
[-C--:B------:R-:W-:Y:S01]  /*1420*/  ISETP.GE.OR P5, PT, R5, R22.reuse, P0 ;  /* 0x000000160500720c */ /* 0x080fe200007a6670 */
[----:B------:R-:W-:Y:S01]  /*1430*/  IMAD.WIDE R4, R4, 0x50, R16 ;  /* 0x0000005004047825 */ /* 0x000fe200078e0210 */
[----:B------:R-:W-:Y:S01]  /*1440*/  ISETP.GE.OR P6, PT, R8, R22, P0 ;  /* 0x000000160800720c */ /* 0x000fe200007c6670 */
[----:B------:R0:W1:Y:S02]  /*1450*/  LDS.128 R12, [R10+0x14900] ;  /* 0x014900000a0c7984 */ /* 0x0000640000000c00 */
[----:B------:R-:W-:Y:S01]  /*1460*/  VIADD R11, R0, 0x30 ;  /* 0x00000030000b7836 */ /* 0x000fe20000000000 */
[----:B------:R-:W-:Y:S01]  /*1470*/  IADD3 R3, R7, R3, RZ ;  /* 0x0000000307037210 */ /* 0x000fe20007ffe0ff */
[----:B------:R-:W-:Y:S08]  /*1480*/  @P3 BRA `(.L_x_1013) ;  /* 0x00000000002c3947 */ /* 0x000ff00003800000 */
[----:B------:R2:W3:Y:S01]  /*1490*/  LDS.128 R16, [R2] ;  /* 0x0000000002107984 */ /* 0x0004e20000000c00 */
[----:B------:R-:W-:Y:S02]  /*14a0*/  ULDC.64 UR4, c[0x0][0x250] ;  /* 0x0000940000047ab9 */ /* 0x000fe40000000a00 */
[----:B------:R-:W-:-:S04]  /*14b0*/  IMAD R21, R5, UR4, RZ ;  /* 0x0000000405157c24 */ /* 0x000fc8000f8e02ff */
[----:B------:R-:W-:Y:S02]  /*14c0*/  IMAD R21, R4, UR5, R21 ;  /* 0x0000000504157c24 */ /* 0x000fe4000f8e0215 */
[----:B--2---:R-:W-:-:S04]  /*14d0*/  IMAD.MOV.U32 R2, RZ, RZ, R6 ;  /* 0x000000ffff027224 */ /* 0x004fc800078e0006 */
[----:B------:R-:W-:Y:S01]  /*14e0*/  IMAD.WIDE.U32 R8, R4, UR4, R2 ;  /* 0x0000000404087c25 */ /* 0x000fe2000f8e0002 */
[----:B------:R-:W-:Y:S02]  /*14f0*/  ULDC.64 UR4, c[0x0][0x238] ;  /* 0x00008e0000047ab9 */ /* 0x000fe40000000a00 */
[----:B------:R-:W-:Y:S02]  /*1500*/  LEA R20, P3, R8, UR4, 0x1 ;  /* 0x0000000408147c11 */ /* 0x000fe4000f8608ff */
[----:B------:R-:W-:-:S04]  /*1510*/  IADD3 R9, R9, R21, RZ ;  /* 0x0000001509097210 */ /* 0x000fc80007ffe0ff */
[----:B------:R-:W-:-:S05]  /*1520*/  LEA.HI.X R21, R8, UR5, R9, 0x1, P3 ;  /* 0x0000000508157c11 */ /* 0x000fca00098f0c09 */
[----:B---3--:R2:W-:Y:S02]  /*1530*/  STG.E.128 desc[UR8][R20.64], R16 ;  /* 0x0000001014007986 */ /* 0x0085e4000c101d08 */
.L_x_1013:
[----:B------:R-:W-:Y:S05]  /*1540*/  BSYNC B0 ;  /* 0x0000000000007941 */ /* 0x000fea0003800000 */
.L_x_1012:
[----:B--2---:R2:W3:Y:S01]  /*1550*/  LDS.128 R16, [R10+0x14100] ;  /* 0x014100000a107984 */ /* 0x0044e20000000c00 */
[----:B------:R-:W-:Y:S01]  /*1560*/  BSSY B0, `(.L_x_1014) ;  /* 0x0000011000007945 */ /* 0x000fe20003800000 */
[----:B------:R-:W-:Y:S01]  /*1570*/  ISETP.GE.OR P3, PT, R11, R22, P0 ;  /* 0x000000160b00720c */ /* 0x000fe20000766670 */
[----:B------:R-:W-:Y:S02]  /*1580*/  VIADD R11, R0, 0x38 ;  /* 0x00000038000b7836 */ /* 0x000fe40000000000 */
[----:B------:R-:W-:Y:S10]  /*1590*/  @P2 BRA `(.L_x_1015) ;  /* 0x0000000000342947 */ /* 0x000ff40003800000 */
[----:B------:R-:W-:Y:S01]  /*15a0*/  IADD3 R21, P2, R4, 0x8, RZ ;  /* 0x0000000804157810 */ /* 0x000fe20007f5e0ff */
[----:B------:R-:W-:Y:S01]  /*15b0*/  ULDC.64 UR4, c[0x0][0x250] ;  /* 0x0000940000047ab9 */ /* 0x000fe20000000a00 */
[----:B------:R-:W-:Y:S02]  /*15c0*/  MOV R9, R3 ;  /* 0x0000000300097202 */ /* 0x000fe40000000f00 */
[----:B------:R-:W-:-:S05]  /*15d0*/  IADD3.X R8, RZ, R5, RZ, P2, !PT ;  /* 0x00000005ff087210 */ /* 0x000fca00017fe4ff */
        /* <DEDUP_REMOVED lines=9> */
.L_x_1015:
[----:B------:R-:W-:Y:S05]  /*1670*/  BSYNC B0 ;  /* 0x0000000000007941 */ /* 0x000fea0003800000 */
.L_x_1014:
[----:B---34-:R3:W4:Y:S01]  /*1680*/  LDS.128 R16, [R10+0x14200] ;  /* 0x014200000a107984 */ /* 0x0187220000000c00 */
[----:B------:R-:W-:Y:S01]  /*1690*/  BSSY B0, `(.L_x_1016) ;  /* 0x0000012000007945 */ /* 0x000fe20003800000 */
[----:B------:R-:W-:Y:S02]  /*16a0*/  ISETP.GE.OR P2, PT, R11, R22, P0 ;  /* 0x000000160b00720c */ /* 0x000fe40000746670 */
[C---:B------:R-:W-:Y:S01]  /*16b0*/  IADD3 R11, R0.reuse, 0x40, RZ ;  /* 0x00000040000b7810 */ /* 0x040fe20007ffe0ff */
[----:B------:R-:W-:Y:S01]  /*16c0*/  VIADD R0, R0, 0x48 ;  /* 0x0000004800007836 */ /* 0x000fe20000000000 */
[----:B------:R-:W-:Y:S09]  /*16d0*/  @P1 BRA `(.L_x_1017) ;  /* 0x0000000000341947 */ /* 0x000ff20003800000 */
        /* <DEDUP_REMOVED lines=13> */
.L_x_1017:
[----:B------:R-:W-:Y:S05]  /*17b0*/  BSYNC B0 ;  /* 0x0000000000007941 */ /* 0x000fea0003800000 */
.L_x_1016:
[----:B----4-:R4:W0:Y:S01]  /*17c0*/  LDS.128 R16, [R10+0x14300] ;  /* 0x014300000a107984 */ /* 0x0108220000000c00 */
[----:B------:R-:W-:Y:S01]  /*17d0*/  BSSY B0, `(.L_x_1018) ;  /* 0x0000011000007945 */ /* 0x000fe20003800000 */
[-C--:B------:R-:W-:Y:S02]  /*17e0*/  ISETP.GE.OR P1, PT, R11, R22.reuse, P0 ;  /* 0x000000160b00720c */ /* 0x080fe40000726670 */
[----:B------:R-:W-:Y:S01]  /*17f0*/  ISETP.GE.OR P0, PT, R0, R22, P0 ;  /* 0x000000160000720c */ /* 0x000fe20000706670 */
[----:B------:R-:W-:-:S12]  /*1800*/  @P6 BRA `(.L_x_1019) ;  /* 0x0000000000346947 */ /* 0x000fd80003800000 */
[----:B------:R-:W-:Y:S01]  /*1810*/  IADD3 R11, P6, R4, 0x18, RZ ;  /* 0x00000018040b7810 */ /* 0x000fe20007fde0ff */
[----:B------:R-:W-:Y:S01]  /*1820*/  ULDC.64 UR4, c[0x0][0x250] ;  /* 0x0000940000047ab9 */ /* 0x000fe20000000a00 */
[----:B------:R-:W-:Y:S01]  /*1830*/  MOV R9, R3 ;  /* 0x0000000300097202 */ /* 0x000fe20000000f00 */
[----:B------:R-:W-:Y:S01]  /*1840*/  IMAD.MOV.U32 R8, RZ, RZ, R6 ;  /* 0x000000ffff087224 */ /* 0x000fe200078e0006 */
[----:B------:R-:W-:-:S03]  /*1850*/  IADD3.X R0, RZ, R5, RZ, P6, !PT ;  /* 0x00000005ff007210 */ /* 0x000fc600037fe4ff */
        /* <DEDUP_REMOVED lines=8> */
.L_x_1019:
[----:B------:R-:W-:Y:S05]  /*18e0*/  BSYNC B0 ;  /* 0x0000000000007941 */ /* 0x000fea0003800000 */
.L_x_1018:
[----:B0-----:R0:W0:Y:S01]  /*18f0*/  LDS.128 R16, [R10+0x14400] ;  /* 0x014400000a107984 */ /* 0x0010220000000c00 */
[----:B------:R-:W-:Y:S04]  /*1900*/  BSSY B0, `(.L_x_1020) ;  /* 0x000000f000007945 */ /* 0x000fe80003800000 */
[----:B------:R-:W-:Y:S05]  /*1910*/  @P5 BRA `(.L_x_1021) ;  /* 0x0000000000345947 */ /* 0x000fea0003800000 */
        /* <DEDUP_REMOVED lines=13> */
.L_x_1021:
[----:B------:R-:W-:Y:S05]  /*19f0*/  BSYNC B0 ;  /* 0x0000000000007941 */ /* 0x000fea0003800000 */
.L_x_1020:
        /* <DEDUP_REMOVED lines=16> */
.L_x_1023:
[----:B------:R-:W-:Y:S05]  /*1b00*/  BSYNC B0 ;  /* 0x0000000000007941 */ /* 0x000fea0003800000 */
.L_x_1022:
        /* <DEDUP_REMOVED lines=16> */
.L_x_1025:
[----:B------:R-:W-:Y:S05]  /*1c10*/  BSYNC B0 ;  /* 0x0000000000007941 */ /* 0x000fea0003800000 */
.L_x_1024:
        /* <DEDUP_REMOVED lines=16> */
.L_x_1027:
[----:B------:R-:W-:Y:S05]  /*1d20*/  BSYNC B0 ;  /* 0x0000000000007941 */ /* 0x000fea0003800000 */
.L_x_1026:
[----:B0-234-:R-:W0:Y:S01]  /*1d30*/  LDS.128 R8, [R10+0x14800] ;  /* 0x014800000a087984 */ /* 0x01de220000000c00 */
        /* <DEDUP_REMOVED lines=15> */
.L_x_1029:
[----:B------:R-:W-:Y:S05]  /*1e30*/  BSYNC B0 ;  /* 0x0000000000007941 */ /* 0x000fea0003800000 */
.L_x_1028:
[----:B------:R-:W-:Y:S05]  /*1e40*/  @P0 EXIT ;  /* 0x000000000000094d */ /* 0x000fea0003800000 */
[----:B------:R-:W-:Y:S01]  /*1e50*/  IADD3 R7, P0, R4, 0x48, RZ ;  /* 0x0000004804077810 */ /* 0x000fe20007f1e0ff */
[----:B------:R-:W-:Y:S01]  /*1e60*/  ULDC.64 UR4, c[0x0][0x250] ;  /* 0x0000940000047ab9 */ /* 0x000fe20000000a00 */
[----:B------:R-:W-:Y:S02]  /*1e70*/  IMAD.MOV.U32 R2, RZ, RZ, R6 ;  /* 0x000000ffff027224 */ /* 0x000fe400078e0006 */
[----:B------:R-:W-:Y:S02]  /*1e80*/  IADD3.X R4, RZ, R5, RZ, P0, !PT ;  /* 0x00000005ff047210 */ /* 0x000fe400007fe4ff */
[----:B------:R-:W-:-:S04]  /*1e90*/  IMAD.WIDE.U32 R2, R7, UR4, R2 ;  /* 0x0000000407027c25 */ /* 0x000fc8000f8e0002 */
[----:B------:R-:W-:-:S04]  /*1ea0*/  IMAD R4, R4, UR4, RZ ;  /* 0x0000000404047c24 */ /* 0x000fc8000f8e02ff */
[----:B------:R-:W-:Y:S01]  /*1eb0*/  IMAD R7, R7, UR5, R4 ;  /* 0x0000000507077c24 */ /* 0x000fe2000f8e0204 */
[----:B------:R-:W-:Y:S02]  /*1ec0*/  ULDC.64 UR4, c[0x0][0x238] ;  /* 0x00008e0000047ab9 */ /* 0x000fe40000000a00 */
[----:B------:R-:W-:Y:S02]  /*1ed0*/  LEA R4, P0, R2, UR4, 0x1 ;  /* 0x0000000402047c11 */ /* 0x000fe4000f8008ff */
[----:B------:R-:W-:-:S04]  /*1ee0*/  IADD3 R3, R3, R7, RZ ;  /* 0x0000000703037210 */ /* 0x000fc80007ffe0ff */
[----:B------:R-:W-:-:S05]  /*1ef0*/  LEA.HI.X R5, R2, UR5, R3, 0x1, P0 ;  /* 0x0000000502057c11 */ /* 0x000fca00080f0c03 */
[----:B-1----:R-:W-:Y:S01]  /*1f00*/  STG.E.128 desc[UR8][R4.64], R12 ;  /* 0x0000000c04007986 */ /* 0x002fe2000c101d08 */
[----:B------:R-:W-:Y:S05]  /*1f10*/  EXIT ;  /* 0x000000000000794d */ /* 0x000fea0003800000 */
.L_x_1030:
        /* <DEDUP_REMOVED lines=14> */
.L_x_1157:


//--------------------- .text._ZN7cutlass13device_kernelIN5flash32FlashAttnBwdPostprocessConvertdQIN4cute5tupleIJNS3_1CILi64EEENS5_ILi256EEEEEENS_6half_tEfNS_4arch4Sm90ELi256ENS3_8TiledMMAINS3_8MMA_AtomIJNS3_4SM904GMMA25MMA_64x64x16_F32F16F16_SSILNSF_5MajorE1ELSH_0ELNSF_7ScaleInE1ELSI_1EEEEEENS3_6LayoutINS4_IJNS5_ILi2EEENS5_ILi1EEESN_EEENS4_IJSN_NS5_ILi0EEESP_EEEEENS4_IJNS3_10UnderscoreESS_SS_EEEEELb1EEEEEvNT_6ParamsE --------------------------
	.section	.text._ZN7cutlass13device_kernelIN5flash32FlashAttnBwdPostprocessConvertdQIN4cute5tupleIJNS3_1CILi64EEENS5_ILi256EEEEEENS_6half_tEfNS_4arch4Sm90ELi256ENS3_8TiledMMAINS3_8MMA_AtomIJNS3_4SM904GMMA25MMA_64x64x16_F32F16F16_SSILNSF_5MajorE1ELSH_0ELNSF_7ScaleInE1ELSI_1EEEEEENS3_6LayoutINS4_IJNS5_ILi2EEENS5_ILi1EEESN_EEENS4_IJSN_NS5_ILi0EEESP_EEEEENS4_IJNS3_10UnderscoreESS_SS_EEEEELb1EEEEEvNT_6ParamsE,"ax",@progbits
	.align	128
.text._ZN7cutlass13device_kernelIN5flash32FlashAttnBwdPostprocessConvertdQIN4cute5tupleIJNS3_1CILi64EEENS5_ILi256EEEEEENS_6half_tEfNS_4arch4Sm90ELi256ENS3_8TiledMMAINS3_8MMA_AtomIJNS3_4SM904GMMA25MMA_64x64x16_F32F16F16_SSILNSF_5MajorE1ELSH_0ELNSF_7ScaleInE1ELSI_1EEEEEENS3_6LayoutINS4_IJNS5_ILi2EEENS5_ILi1EEESN_EEENS4_IJSN_NS5_ILi0EEESP_EEEEENS4_IJNS3_10UnderscoreESS_SS_EEEEELb1EEEEEvNT_6ParamsE:
        .type           _ZN7cutlass13device_kernelIN5flash32FlashAttnBwdPostprocessConvertdQIN4cute5tupleIJNS3_1CILi64EEENS5_ILi256EEEEEENS_6half_tEfNS_4arch4Sm90ELi256ENS3_8TiledMMAINS3_8MMA_AtomIJNS3_4SM904GMMA25MMA_64x64x16_F32F16F16_SSILNSF_5MajorE1ELSH_0ELNSF_7ScaleInE1ELSI_1EEEEEENS3_6LayoutINS4_IJNS5_ILi2EEENS5_ILi1EEESN_EEENS4_IJSN_NS5_ILi0EEESP_EEEEENS4_IJNS3_10UnderscoreESS_SS_EEEEELb1EEEEEvNT_6ParamsE,@function
        .size           _ZN7cutlass13device_kernelIN5flash32FlashAttnBwdPostprocessConvertdQIN4cute5tupleIJNS3_1CILi64EEENS5_ILi256EEEEEENS_6half_tEfNS_4arch4Sm90ELi256ENS3_8TiledMMAINS3_8MMA_AtomIJNS3_4SM904GMMA25MMA_64x64x16_F32F16F16_SSILNSF_5MajorE1ELSH_0ELNSF_7ScaleInE1ELSI_1EEEEEENS3_6LayoutINS4_IJNS5_ILi2EEENS5_ILi1EEESN_EEENS4_IJSN_NS5_ILi0EEESP_EEEEENS4_IJNS3_10UnderscoreESS_SS_EEEEELb1EEEEEvNT_6ParamsE,(.L_x_1158 - _ZN7cutlass13device_kernelIN5flash32FlashAttnBwdPostprocessConvertdQIN4cute5tupleIJNS3_1CILi64EEENS5_ILi256EEEEEENS_6half_tEfNS_4arch4Sm90ELi256ENS3_8TiledMMAINS3_8MMA_AtomIJNS3_4SM904GMMA25MMA_64x64x16_F32F16F16_SSILNSF_5MajorE1ELSH_0ELNSF_7ScaleInE1ELSI_1EEEEEENS3_6LayoutINS4_IJNS5_ILi2EEENS5_ILi1EEESN_EEENS4_IJSN_NS5_ILi0EEESP_EEEEENS4_IJNS3_10UnderscoreESS_SS_EEEEELb1EEEEEvNT_6ParamsE)
        .other          _ZN7cutlass13device_kernelIN5flash32FlashAttnBwdPostprocessConvertdQIN4cute5tupleIJNS3_1CILi64EEENS5_ILi256EEEEEENS_6half_tEfNS_4arch4Sm90ELi256ENS3_8TiledMMAINS3_8MMA_AtomIJNS3_4SM904GMMA25MMA_64x64x16_F32F16F16_SSILNSF_5MajorE1ELSH_0ELNSF_7ScaleInE1ELSI_1EEEEEENS3_6LayoutINS4_IJNS5_ILi2EEENS5_ILi1EEESN_EEENS4_IJSN_NS5_ILi0EEESP_EEEEENS4_IJNS3_10UnderscoreESS_SS_EEEEELb1EEEEEvNT_6ParamsE,@"STO_CUDA_ENTRY STV_DEFAULT"
_ZN7cutlass13device_kernelIN5flash32FlashAttnBwdPostprocessConvertdQIN4cute5tupleIJNS3_1CILi64EEENS5_ILi256EEEEEENS_6half_tEfNS_4arch4Sm90ELi256ENS3_8TiledMMAINS3_8MMA_AtomIJNS3_4SM904GMMA25MMA_64x64x16_F32F16F16_SSILNSF_5MajorE1ELSH_0ELNSF_7ScaleInE1ELSI_1EEEEEENS3_6LayoutINS4_IJNS5_ILi2EEENS5_ILi1EEESN_EEENS4_IJSN_NS5_ILi0EEESP_EEEEENS4_IJNS3_10UnderscoreESS_SS_EEEEELb1EEEEEvNT_6ParamsE:
[----:B------:R-:W-:Y:S08]  /*0000*/  LDC R1, c[0x0][0x28] ;  /* 0x00000a00ff017b82 */ /* 0x000ff00000000800 */
[----:B------:R-:W0:Y:S01]  /*0010*/  LDC.64 R4, c[0x0][0x278] ;  /* 0x00009e00ff047b82 */ /* 0x000e220000000a00 */
[----:B------:R-:W1:Y:S01]  /*0020*/  S2R R15, SR_CTAID.Z ;  /* 0x00000000000f7919 */ /* 0x000e620000002700 */
[----:B------:R-:W-:-:S06]  /*0030*/  ULDC.64 UR8, c[0x0][0x208] ;  /* 0x0000820000087ab9 */ /* 0x000fcc0000000a00 */
[----:B------:R-:W2:Y:S08]  /*0040*/  LDC.64 R8, c[0x0][0x270] ;  /* 0x00009c00ff087b82 */ /* 0x000eb00000000a00 */
[----:B------:R-:W1:Y:S01]  /*0050*/  LDC.64 R2, c[0x0][0x270] ;  /* 0x00009c00ff027b82 */ /* 0x000e620000000a00 */
[----:B0-----:R-:W-:-:S04]  /*0060*/  ISETP.NE.U32.AND P2, PT, R4, RZ, PT ;  /* 0x000000ff0400720c */ /* 0x001fc80003f45070 */
[----:B------:R-:W-:Y:S02]  /*0070*/  ISETP.NE.AND.EX P2, PT, R5, RZ, PT, P2 ;  /* 0x000000ff0500720c */ /* 0x000fe40003f45320 */
[----:B--2---:R-:W-:-:S04]  /*0080*/  ISETP.NE.U32.AND P1, PT, R8, RZ, PT ;  /* 0x000000ff0800720c */ /* 0x004fc80003f25070 */
[----:B------:R-:W-:Y:S01]  /*0090*/  ISETP.NE.AND.EX P1, PT, R9, RZ, PT, P1 ;  /* 0x000000ff0900720c */ /* 0x000fe20003f25310 */
[----:B------:R-:W-:Y:S01]  /*00a0*/  ULDC UR4, c[0x0][0x240] ;  /* 0x0000900000047ab9 */ /* 0x000fe20000000800 */
[----:B-1----:R-:W-:-:S05]  /*00b0*/  IMAD.WIDE R2, R15, 0x4, R2 ;  /* 0x000000040f027825 */ /* 0x002fca00078e0202 */
[----:B------:R-:W0:Y:S01]  /*00c0*/  @P2 LDC.64 R6, c[0x0][0x278] ;  /* 0x00009e00ff062b82 */ /* 0x000e220000000a00 */
[----:B------:R-:W-:-:S05]  /*00d0*/  IMAD.U32 R0, RZ, RZ, UR4 ;  /* 0x00000004ff007e24 */ /* 0x000fca000f8e00ff */
[----:B------:R1:W5:Y:S01]  /*00e0*/  @P1 LDG.E R13, desc[UR8][R2.64] ;  /* 0x00000008020d1981 */ /* 0x000362000c1e1900 */
[----:B0-----:R-:W-:-:S05]  /*00f0*/  @P2 IMAD.WIDE R6, R15, 0x4, R6 ;  /* 0x000000040f062825 */ /* 0x001fca00078e0206 */
[----:B------:R1:W5:Y:S01]  /*0100*/  @P2 LDG.E R0, desc[UR8][R6.64] ;  /* 0x0000000806002981 */ /* 0x000362000c1e1900 */
[----:B------:R-:W-:Y:S01]  /*0110*/  ISETP.NE.U32.AND P0, PT, R8, RZ, PT ;  /* 0x000000ff0800720c */ /* 0x000fe20003f05070 */
[----:B------:R-:W0:Y:S03]  /*0120*/  S2R R4, SR_CTAID.X ;  /* 0x0000000000047919 */ /* 0x000e260000002500 */
[----:B------:R-:W-:Y:S01]  /*0130*/  ISETP.NE.AND.EX P0, PT, R9, RZ, PT, P0 ;  /* 0x000000ff0900720c */ /* 0x000fe20003f05300 */
[----:B0-----:R-:W-:Y:S01]  /*0140*/  IMAD.SHL.U32 R9, R4, 0x40, RZ ;  /* 0x0000004004097824 */ /* 0x001fe200078e00ff */
[----:B-1----:R-:W-:Y:S11]  /*0150*/  @P2 BRA `(.L_x_1031) ;  /* 0x0000000000102947 */ /* 0x002ff60003800000 */
[----:B------:R-:W-:Y:S05]  /*0160*/  @!P1 BRA `(.L_x_1031) ;  /* 0x00000000000c9947 */ /* 0x000fea0003800000 */
[----:B------:R-:W2:Y:S04]  /*0170*/  LDG.E R5, desc[UR8][R2.64] ;  /* 0x0000000802057981 */ /* 0x000ea8000c1e1900 */
[----:B-----5:R-:W2:Y:S02]  /*0180*/  LDG.E R0, desc[UR8][R2.64+0x4] ;  /* 0x0000040802007981 */ /* 0x020ea4000c1e1900 */
[----:B--2---:R-:W-:-:S07]  /*0190*/  IADD3 R0, -R5, R0, RZ ;  /* 0x0000000005007210 */ /* 0x004fce0007ffe1ff */
.L_x_1031:
[----:B-----5:R-:W-:-:S13]  /*01a0*/  ISETP.LE.AND P2, PT, R0, R9, PT ;  /* 0x000000090000720c */ /* 0x020fda0003f43270 */
[----:B------:R-:W-:Y:S05]  /*01b0*/  @P0 EXIT P2 ;  /* 0x000000000000094d */ /* 0x000fea0001000000 */
[----:B------:R-:W0:Y:S01]  /*01c0*/  S2R R8, SR_CTAID.Y ;  /* 0x0000000000087919 */ /* 0x000e220000002600 */
[C---:B------:R-:W-:Y:S01]  /*01d0*/  @P1 IMAD R2, R15.reuse, 0x40, R13 ;  /* 0x000000400f021824 */ /* 0x040fe200078e020d */
[----:B------:R-:W1:Y:S01]  /*01e0*/  LDC.64 R18, c[0x0][0x228] ;  /* 0x00008a00ff127b82 */ /* 0x000e620000000a00 */
[----:B------:R-:W-:Y:S01]  /*01f0*/  SHF.L.U32 R7, R4, 0xe, RZ ;  /* 0x0000000e04077819 */ /* 0x000fe200000006ff */
[----:B------:R-:W2:Y:S01]  /*0200*/  S2R R16, SR_TID.X ;  /* 0x0000000000107919 */ /* 0x000ea20000002100 */
[----:B------:R-:W-:Y:S01]  /*0210*/  SEL R6, R15, RZ, !P0 ;  /* 0x000000ff0f067207 */ /* 0x000fe20004000000 */
[----:B------:R-:W-:Y:S01]  /*0220*/  BSSY B0, `(.L_x_1032) ;  /* 0x0000031000007945 */ /* 0x000fe20003800000 */
[----:B------:R-:W-:Y:S01]  /*0230*/  @P1 SHF.R.S32.HI R3, RZ, 0x1f, R2 ;  /* 0x0000001fff031819 */ /* 0x000fe20000011402 */
[----:B------:R-:W3:Y:S02]  /*0240*/  S2R R17, SR_CgaCtaId ;  /* 0x0000000000117919 */ /* 0x000ee40000008800 */
[----:B------:R-:W4:Y:S01]  /*0250*/  LDC.64 R20, c[0x0][0x230] ;  /* 0x00008c00ff147b82 */ /* 0x000f220000000a00 */
[----:B------:R-:W-:-:S05]  /*0260*/  @P1 LEA.HI R3, R3, R2, RZ, 0x6 ;  /* 0x0000000203031211 */ /* 0x000fca00078f30ff */
[----:B------:R-:W-:Y:S02]  /*0270*/  @P1 IMAD.SHL.U32 R3, R3, 0x100, RZ ;  /* 0x0000010003031824 */ /* 0x000fe400078e00ff */
[----:B------:R-:W5:Y:S03]  /*0280*/  LDC.64 R22, c[0x0][0x210] ;  /* 0x00008400ff167b82 */ /* 0x000f660000000a00 */
[----:B------:R-:W-:Y:S02]  /*0290*/  @P1 LOP3.LUT R5, R3, 0xffffc000, RZ, 0xc0, !PT ;  /* 0xffffc00003051812 */ /* 0x000fe400078ec0ff */
[----:B------:R-:W-:Y:S02]  /*02a0*/  CS2R R2, SRZ ;  /* 0x0000000000027805 */ /* 0x000fe4000001ff00 */
[--C-:B------:R-:W-:Y:S01]  /*02b0*/  @P1 SHF.R.S32.HI R3, RZ, 0x1f, R5.reuse ;  /* 0x0000001fff031819 */ /* 0x100fe20000011405 */
[----:B------:R-:W-:-:S05]  /*02c0*/  @P1 IMAD.MOV.U32 R2, RZ, RZ, R5 ;  /* 0x000000ffff021224 */ /* 0x000fca00078e0005 */
        /* <DEDUP_REMOVED lines=9> */
[-C--:B----4-:R-:W-:Y:S02]  /*0360*/  IMAD R2, R3, R20.reuse, RZ ;  /* 0x0000001403027224 */ /* 0x090fe400078e02ff */
[----:B------:R-:W-:Y:S02]  /*0370*/  IMAD.IADD R11, R11, 0x1, R7 ;  /* 0x000000010b0b7824 */ /* 0x000fe400078e0207 */
[C---:B------:R-:W-:Y:S02]  /*0380*/  IMAD R7, R6.reuse, R21, R2 ;  /* 0x0000001506077224 */ /* 0x040fe400078e0202 */
[----:B------:R-:W-:-:S05]  /*0390*/  IMAD.WIDE.U32 R10, R6, R20, R10 ;  /* 0x00000014060a7225 */ /* 0x000fca00078e000a */
[----:B------:R-:W-:Y:S02]  /*03a0*/  IADD3 R2, R11, R7, RZ ;  /* 0x000000070b027210 */ /* 0x000fe40007ffe0ff */
        /* <DEDUP_REMOVED lines=19> */
.L_x_1034:
[----:B------:R-:W-:Y:S01]  /*04e0*/  @P0 ELECT P2, URZ, PT ;  /* 0x00000000003f082f */ /* 0x000fe20003840000 */
[----:B------:R1:W-:-:S12]  /*04f0*/  UBLKCP.S.G [UR6], [UR4], UR10 ;  /* 0x00000006040073ba */ /* 0x0003d8000800020a */
[----:B------:R-:W-:Y:S02]  /*0500*/  @P2 PLOP3.LUT P0, PT, P2, PT, PT, 0x8, 0x0 ;  /* 0x000000000000281c */ /* 0x000fe4000170e170 */
[----:B------:R-:W-:-:S11]  /*0510*/  PLOP3.LUT P2, PT, PT, PT, PT, 0x8, 0x0 ;  /* 0x000000000000781c */ /* 0x000fd60003f4e170 */
[----:B-1----:R-:W-:Y:S05]  /*0520*/  @P0 BRA.U.ANY `(.L_x_1034) ;  /* 0xfffffffd00ec0947 */ /* 0x002fea000393ffff */
.L_x_1033:
[----:B------:R-:W-:Y:S05]  /*0530*/  BSYNC B0 ;  /* 0x0000000000007941 */ /* 0x000fea0003800000 */
.L_x_1032:
[----:B------:R-:W-:Y:S01]  /*0540*/  BAR.SYNC.DEFER_BLOCKING 0x0 ;  /* 0x0000000000007b1d */ /* 0x000fe20000010000 */
[----:B------:R-:W-:Y:S02]  /*0550*/  MOV R2, 0x400 ;  /* 0x0000040000027802 */ /* 0x000fe40000000f00 */
[----:B------:R-:W-:Y:S02]  /*0560*/  CS2R R84, SRZ ;  /* 0x0000000000547805 */ /* 0x000fe4000001ff00 */
[----:B0-----:R-:W-:Y:S01]  /*0570*/  SHF.L.U32 R7, RZ, 0x1f, RZ ;  /* 0x0000001fff077819 */ /* 0x001fe200000006ff */
[--C-:B------:R-:W-:Y:S01]  /*0580*/  @P1 IMAD.MOV.U32 R84, RZ, RZ, R13.reuse ;  /* 0x000000ffff541224 */ /* 0x100fe200078e000d */
[----:B------:R-:W-:Y:S02]  /*0590*/  LEA R2, R17, R2, 0x18 ;  /* 0x0000000211027211 */ /* 0x000fe400078ec0ff */
[----:B------:R-:W-:-:S07]  /*05a0*/  @P1 SHF.R.S32.HI R85, RZ, 0x1f, R13 ;  /* 0x0000001fff551819 */ /* 0x000fce000001140d */
.L_x_1035:
[----:B0-----:R0:W1:Y:S02]  /*05b0*/  SYNCS.PHASECHK.TRANS64.TRYWAIT P0, [R2+URZ+0x18000], R7 ;  /* 0x01800007020075a7 */ /* 0x001064000800017f */
[----:B-1----:R-:W-:Y:S05]  /*05c0*/  @!P0 NANOSLEEP.SYNCS 0x989680 ;  /* 0x009896800000895d */ /* 0x002fea0003900000 */
[----:B------:R-:W1:Y:S02]  /*05d0*/  @!P0 SYNCS.PHASECHK.TRANS64 P0, [R2+URZ+0x18000], R7 ;  /* 0x01800007020085a7 */ /* 0x000e64000800007f */
[----:B-1----:R-:W-:Y:S05]  /*05e0*/  @!P0 BRA `(.L_x_1035) ;  /* 0xfffffffc00f08947 */ /* 0x002fea000383ffff */
[----:B0-----:R-:W-:Y:S01]  /*05f0*/  SHF.R.S32.HI R7, RZ, 0x1f, R16 ;  /* 0x0000001fff077819 */ /* 0x001fe20000011410 */
[----:B------:R-:W-:Y:S01]  /*0600*/  ULDC UR4, c[0x0][0x268] ;  /* 0x00009a0000047ab9 */ /* 0x000fe20000000800 */
[----:B------:R-:W-:Y:S01]  /*0610*/  VIADDMNMX R0, R0, -R9, 0x40, PT ;  /* 0x0000004000007446 */ /* 0x000fe20003800909 */
[----:B------:R-:W-:Y:S01]  /*0620*/  ULDC.64 UR6, c[0x0][0x258] ;  /* 0x0000960000067ab9 */ /* 0x000fe20000000a00 */
[-C--:B------:R-:W-:Y:S01]  /*0630*/  LEA.HI R10, R7, R16.reuse, RZ, 0x7 ;  /* 0x00000010070a7211 */ /* 0x080fe200078f38ff */
[----:B------:R-:W-:Y:S01]  /*0640*/  IMAD R5, R5, UR6, RZ ;  /* 0x0000000605057c24 */ /* 0x000fe2000f8e02ff */
[----:B------:R-:W-:Y:S01]  /*0650*/  LEA.HI R12, R7, R16, RZ, 0x4 ;  /* 0x00000010070c7211 */ /* 0x000fe200078f20ff */
[----:B------:R-:W-:Y:S01]  /*0660*/  BSSY B0, `(.L_x_1036) ;  /* 0x00000c8000007945 */ /* 0x000fe20003800000 */
[----:B------:R-:W-:Y:S02]  /*0670*/  LOP3.LUT R11, R10, 0xfffff80, RZ, 0xc0, !PT ;  /* 0x0fffff800a0b7812 */ /* 0x000fe400078ec0ff */
[----:B------:R-:W-:-:S02]  /*0680*/  SHF.R.S32.HI R10, RZ, 0x7, R10 ;  /* 0x00000007ff0a7819 */ /* 0x000fc4000001140a */
[-C--:B------:R-:W-:Y:S02]  /*0690*/  IADD3 R11, -R11, R16.reuse, RZ ;  /* 0x000000100b0b7210 */ /* 0x080fe40007ffe1ff */
[----:B------:R-:W-:Y:S02]  /*06a0*/  SHF.R.S32.HI R17, RZ, 0x4, R12 ;  /* 0x00000004ff117819 */ /* 0x000fe4000001140c */
[----:B------:R-:W-:Y:S01]  /*06b0*/  LEA.HI R20, R7, R16, RZ, 0x3 ;  /* 0x0000001007147211 */ /* 0x000fe200078f18ff */
[----:B------:R-:W-:Y:S01]  /*06c0*/  IMAD R11, R10, 0x800, R11 ;  /* 0x000008000a0b7824 */ /* 0x000fe200078e020b */
[----:B------:R-:W-:-:S03]  /*06d0*/  LEA.HI R18, R12, R17, RZ, 0x1 ;  /* 0x000000110c127211 */ /* 0x000fc600078f08ff */
[----:B------:R-:W-:Y:S01]  /*06e0*/  IMAD.SHL.U32 R81, R11, 0x4, RZ ;  /* 0x000000040b517824 */ /* 0x000fe200078e00ff */
[----:B------:R-:W-:Y:S02]  /*06f0*/  LEA.HI R11, R7, R16, RZ, 0x5 ;  /* 0x00000010070b7211 */ /* 0x000fe400078f28ff */
[----:B------:R-:W-:Y:S02]  /*0700*/  LOP3.LUT R18, R18, 0x3ffffe, RZ, 0xc0, !PT ;  /* 0x003ffffe12127812 */ /* 0x000fe400078ec0ff */
[----:B------:R-:W-:Y:S02]  /*0710*/  LOP3.LUT R13, R11, 0xffffffe0, RZ, 0xc0, !PT ;  /* 0xffffffe00b0d7812 */ /* 0x000fe400078ec0ff */
[----:B------:R-:W-:Y:S01]  /*0720*/  LEA R81, R81, R2, 0x2 ;  /* 0x0000000251517211 */ /* 0x000fe200078e10ff */
[----:B------:R-:W-:Y:S01]  /*0730*/  IMAD.IADD R25, R17, 0x1, -R18 ;  /* 0x0000000111197824 */ /* 0x000fe200078e0a12 */
[----:B------:R-:W-:Y:S01]  /*0740*/  SHF.R.S32.HI R7, RZ, 0x5, R11 ;  /* 0x00000005ff077819 */ /* 0x000fe2000001140b */
[----:B------:R-:W-:-:S02]  /*0750*/  IMAD.IADD R22, R16, 0x1, -R13 ;  /* 0x0000000110167824 */ /* 0x000fc400078e0a0d */
[----:B------:R-:W-:Y:S01]  /*0760*/  IMAD.SHL.U32 R16, R16, 0x40, RZ ;  /* 0x0000004010107824 */ /* 0x000fe200078e00ff */
[----:B------:R-:W0:Y:S01]  /*0770*/  LDS.128 R40, [R81] ;  /* 0x0000000051287984 */ /* 0x000e220000000c00 */
[C---:B------:R-:W-:Y:S01]  /*0780*/  IMAD.SHL.U32 R19, R7.reuse, 0x40, RZ ;  /* 0x0000004007137824 */ /* 0x040fe200078e00ff */
[----:B------:R-:W-:Y:S01]  /*0790*/  SHF.R.S32.HI R23, RZ, 0x1f, R22 ;  /* 0x0000001fff177819 */ /* 0x000fe20000011416 */
[----:B------:R-:W-:Y:S01]  /*07a0*/  IMAD R32, R10, 0x8, R25 ;  /* 0x000000080a207824 */ /* 0x000fe200078e0219 */
[----:B------:R-:W-:Y:S01]  /*07b0*/  LOP3.LUT R11, R16, 0x1c0, RZ, 0xc0, !PT ;  /* 0x000001c0100b7812 */ /* 0x000fe200078ec0ff */
[----:B------:R-:W1:Y:S01]  /*07c0*/  LDS.128 R44, [R81+0x800] ;  /* 0x00080000512c7984 */ /* 0x000e620000000c00 */
[----:B------:R-:W-:Y:S02]  /*07d0*/  SHF.L.U32 R16, R7, 0x4, RZ ;  /* 0x0000000407107819 */ /* 0x000fe400000006ff */
[----:B------:R-:W-:Y:S01]  /*07e0*/  LOP3.LUT R27, R19, 0x1c0, RZ, 0xc0, !PT ;  /* 0x000001c0131b7812 */ /* 0x000fe200078ec0ff */
[----:B------:R-:W2:Y:S01]  /*07f0*/  LDS.128 R52, [R81+0x1800] ;  /* 0x0018000051347984 */ /* 0x000ea20000000c00 */
[----:B------:R-:W-:-:S02]  /*0800*/  LOP3.LUT R21, R11, 0x30, R16, 0xf8, !PT ;  /* 0x000000300b157812 */ /* 0x000fc400078ef810 */
[----:B------:R-:W-:Y:S01]  /*0810*/  SHF.L.U32 R82, R22, 0x3, RZ ;  /* 0x0000000316527819 */ /* 0x000fe200000006ff */
[----:B------:R-:W3:Y:S01]  /*0820*/  LDS.128 R12, [R81+0x1000] ;  /* 0x00100000510c7984 */ /* 0x000ee20000000c00 */
[----:B------:R-:W-:Y:S02]  /*0830*/  LEA.HI R29, R23, R22, RZ, 0x3 ;  /* 0x00000016171d7211 */ /* 0x000fe400078f18ff */
[----:B------:R-:W-:Y:S01]  /*0840*/  LOP3.LUT R28, R27, 0x38, R82, 0xf8, !PT ;  /* 0x000000381b1c7812 */ /* 0x000fe200078ef852 */
[----:B------:R-:W4:Y:S01]  /*0850*/  LDS.128 R16, [R81+0x2000] ;  /* 0x0020000051107984 */ /* 0x000f220000000c00 */
[----:B------:R-:W-:Y:S01]  /*0860*/  SHF.R.U32.HI R31, RZ, 0x3, R27 ;  /* 0x00000003ff1f7819 */ /* 0x000fe2000001161b */
[----:B------:R-:W-:Y:S01]  /*0870*/  IMAD.SHL.U32 R10, R29, 0x200, RZ ;  /* 0x000002001d0a7824 */ /* 0x000fe200078e00ff */
[----:B------:R-:W-:Y:S01]  /*0880*/  LOP3.LUT R24, R21, 0x8, R20, 0xf8, !PT ;  /* 0x0000000815187812 */ /* 0x000fe200078ef814 */
[----:B------:R-:W-:Y:S01]  /*0890*/  LDS.128 R36, [R81+0x4800] ;  /* 0x0048000051247984 */ /* 0x000fe20000000c00 */
[----:B------:R-:W-:-:S02]  /*08a0*/  SHF.R.U32.HI R11, RZ, 0x3, R11 ;  /* 0x00000003ff0b7819 */ /* 0x000fc4000001160b */
[----:B------:R-:W-:Y:S01]  /*08b0*/  LOP3.LUT R33, R28, R31, RZ, 0x3c, !PT ;  /* 0x0000001f1c217212 */ /* 0x000fe200078e3cff */
[----:B------:R-:W5:Y:S01]  /*08c0*/  LDS.128 R20, [R81+0x2800] ;  /* 0x0028000051147984 */ /* 0x000f620000000c00 */
[----:B------:R-:W-:Y:S02]  /*08d0*/  LOP3.LUT R11, R24, R11, RZ, 0x3c, !PT ;  /* 0x0000000b180b7212 */ /* 0x000fe400078e3cff */
[----:B------:R-:W-:Y:S01]  /*08e0*/  LOP3.LUT R9, R33, 0x7ffff000, R10, 0xf8, !PT ;  /* 0x7ffff00021097812 */ /* 0x000fe200078ef80a */
[----:B------:R-:W5:Y:S01]  /*08f0*/  LDS.128 R24, [R81+0x3000] ;  /* 0x0030000051187984 */ /* 0x000f620000000c00 */
[----:B------:R-:W-:-:S03]  /*0900*/  LEA R11, R32, R11, 0x9 ;  /* 0x0000000b200b7211 */ /* 0x000fc600078e48ff */
[----:B------:R-:W5:Y:S02]  /*0910*/  LDS.128 R28, [R81+0x3800] ;  /* 0x00380000511c7984 */ /* 0x000f640000000c00 */
[--C-:B------:R-:W-:Y:S02]  /*0920*/  IMAD R11, R11, 0x2, R2.reuse ;  /* 0x000000020b0b7824 */ /* 0x100fe400078e0202 */
[----:B------:R-:W5:Y:S01]  /*0930*/  LDS.128 R32, [R81+0x4000] ;  /* 0x0040000051207984 */ /* 0x000f620000000c00 */
[----:B0-----:R-:W-:Y:S01]  /*0940*/  FMUL.FTZ R10, R40, UR4 ;  /* 0x00000004280a7c20 */ /* 0x001fe20008410000 */
[----:B------:R-:W-:Y:S01]  /*0950*/  FMUL.FTZ R57, R41, UR4 ;  /* 0x0000000429397c20 */ /* 0x000fe20008410000 */
[----:B------:R-:W-:Y:S01]  /*0960*/  FMUL.FTZ R56, R42, UR4 ;  /* 0x000000042a387c20 */ /* 0x000fe20008410000 */
[----:B------:R-:W-:Y:S01]  /*0970*/  FMUL.FTZ R59, R43, UR4 ;  /* 0x000000042b3b7c20 */ /* 0x000fe20008410000 */
[----:B------:R-:W0:Y:S01]  /*0980*/  LDS.128 R48, [R81+0x6000] ;  /* 0x0060000051307984 */ /* 0x000e220000000c00 */
[----:B-1----:R-:W-:Y:S01]  /*0990*/  FMUL.FTZ R58, R44, UR4 ;  /* 0x000000042c3a7c20 */ /* 0x002fe20008410000 */
[----:B------:R-:W-:Y:S01]  /*09a0*/  FMUL.FTZ R61, R45, UR4 ;  /* 0x000000042d3d7c20 */ /* 0x000fe20008410000 */
[----:B------:R-:W-:Y:S01]  /*09b0*/  FMUL.FTZ R60, R46, UR4 ;  /* 0x000000042e3c7c20 */ /* 0x000fe20008410000 */
[----:B------:R-:W1:Y:S01]  /*09c0*/  LDS.128 R40, [R81+0x5000] ;  /* 0x0050000051287984 */ /* 0x000e620000000c00 */
[----:B------:R-:W-:Y:S01]  /*09d0*/  FMUL.FTZ R63, R47, UR4 ;  /* 0x000000042f3f7c20 */ /* 0x000fe20008410000 */
[----:B--2---:R-:W-:Y:S01]  /*09e0*/  FMUL.FTZ R66, R52, UR4 ;  /* 0x0000000434427c20 */ /* 0x004fe20008410000 */
[----:B------:R-:W-:Y:S01]  /*09f0*/  FMUL.FTZ R71, R53, UR4 ;  /* 0x0000000435477c20 */ /* 0x000fe20008410000 */
[----:B------:R-:W2:Y:S01]  /*0a00*/  LDS.128 R44, [R81+0x5800] ;  /* 0x00580000512c7984 */ /* 0x000ea20000000c00 */
[----:B------:R-:W-:Y:S01]  /*0a10*/  FMUL.FTZ R68, R54, UR4 ;  /* 0x0000000436447c20 */ /* 0x000fe20008410000 */
[----:B------:R-:W-:Y:S01]  /*0a20*/  FMUL.FTZ R73, R55, UR4 ;  /* 0x0000000437497c20 */ /* 0x000fe20008410000 */
[----:B---3--:R-:W-:Y:S01]  /*0a30*/  FMUL.FTZ R62, R12, UR4 ;  /* 0x000000040c3e7c20 */ /* 0x008fe20008410000 */
[----:B------:R-:W-:Y:S01]  /*0a40*/  FMUL.FTZ R65, R13, UR4 ;  /* 0x000000040d417c20 */ /* 0x000fe20008410000 */
[----:B------:R-:W-:Y:S01]  /*0a50*/  FMUL.FTZ R64, R14, UR4 ;  /* 0x000000040e407c20 */ /* 0x000fe20008410000 */
[----:B------:R-:W-:Y:S01]  /*0a60*/  FMUL.FTZ R67, R15, UR4 ;  /* 0x000000040f437c20 */ /* 0x000fe20008410000 */
[----:B------:R-:W3:Y:S01]  /*0a70*/  LDS.128 R52, [R81+0x7000] ;  /* 0x0070000051347984 */ /* 0x000ee20000000c00 */
[----:B----4-:R-:W-:Y:S01]  /*0a80*/  FMUL.FTZ R69, R16, UR4 ;  /* 0x0000000410457c20 */ /* 0x010fe20008410000 */
[----:B------:R-:W-:Y:S01]  /*0a90*/  FMUL.FTZ R72, R17, UR4 ;  /* 0x0000000411487c20 */ /* 0x000fe20008410000 */
[----:B------:R-:W-:Y:S01]  /*0aa0*/  FMUL.FTZ R70, R18, UR4 ;  /* 0x0000000412467c20 */ /* 0x000fe20008410000 */
[----:B------:R-:W4:Y:S01]  /*0ab0*/  LDS.128 R12, [R81+0x6800] ;  /* 0x00680000510c7984 */ /* 0x000f220000000c00 */
[----:B------:R-:W-:Y:S01]  /*0ac0*/  FMUL.FTZ R75, R19, UR4 ;  /* 0x00000004134b7c20 */ /* 0x000fe20008410000 */
[----:B-----5:R-:W-:Y:S01]  /*0ad0*/  FMUL.FTZ R74, R20, UR4 ;  /* 0x00000004144a7c20 */ /* 0x020fe20008410000 */
[----:B------:R-:W-:Y:S01]  /*0ae0*/  FMUL.FTZ R77, R21, UR4 ;  /* 0x00000004154d7c20 */ /* 0x000fe20008410000 */
[----:B------:R5:W5:Y:S01]  /*0af0*/  LDS.128 R16, [R81+0x7800] ;  /* 0x0078000051107984 */ /* 0x000b620000000c00 */
        /* <DEDUP_REMOVED lines=18> */
[----:B------:R-:W-:Y:S01]  /*0c20*/  F2FP.F16.F32.PACK_AB R23, R73, R68 ;  /* 0x000000444917723e */ /* 0x000fe200000000ff */
[----:B0-----:R-:W-:Y:S01]  /*0c30*/  FMUL.FTZ R49, R49, UR4 ;  /* 0x0000000431317c20 */ /* 0x001fe20008410000 */
[----:B-1----:R-:W-:Y:S01]  /*0c40*/  FMUL.FTZ R39, R42, UR4 ;  /* 0x000000042a277c20 */ /* 0x002fe20008410000 */
        /* <DEDUP_REMOVED lines=13> */
[----:B------:R-:W-:Y:S01]  /*0d20*/  F2FP.F16.F32.PACK_AB R20, R65, R62 ;  /* 0x0000003e4114723e */ /* 0x000fe200000000ff */
[----:B----4-:R-:W-:Y:S01]  /*0d30*/  FMUL.FTZ R48, R12, UR4 ;  /* 0x000000040c307c20 */ /* 0x010fe20008410000 */
[----:B-----5:R-:W-:Y:S01]  /*0d40*/  FMUL.FTZ R81, R13, UR4 ;  /* 0x000000040d517c20 */ /* 0x020fe20008410000 */
        /* <DEDUP_REMOVED lines=13> */
[----:B------:R-:W-:Y:S01]  /*0e20*/  STSM.16.MT88.4 [R11+0x10000], R12 ;  /* 0x0100000c0b007844 */ /* 0x000fe20000004200 */
[----:B------:R-:W-:Y:S01]  /*0e30*/  F2FP.F16.F32.PACK_AB R73, R75, R70 ;  /* 0x000000464b49723e */ /* 0x000fe200000000ff */
[----:B------:R-:W-:Y:S01]  /*0e40*/  IMAD R10, R9, 0x2, R2 ;  /* 0x00000002090a7824 */ /* 0x000fe200078e0202 */
[----:B------:R-:W-:Y:S01]  /*0e50*/  F2FP.F16.F32.PACK_AB R26, R29, R26 ;  /* 0x0000001a1d1a723e */ /* 0x000fe200000000ff */
[----:B------:R0:W-:Y:S01]  /*0e60*/  STSM.16.MT88.4 [R11+0x10800], R20 ;  /* 0x010800140b007844 */ /* 0x0001e20000004200 */
[----:B------:R-:W-:Y:S01]  /*0e70*/  F2FP.F16.F32.PACK_AB R72, R72, R69 ;  /* 0x000000454848723e */ /* 0x000fe200000000ff */
[----:B------:R-:W-:Y:S01]  /*0e80*/  ULDC UR4, c[0x0][0x244] ;  /* 0x0000910000047ab9 */ /* 0x000fe20000000800 */
[----:B------:R-:W-:-:S02]  /*0e90*/  F2FP.F16.F32.PACK_AB R74, R77, R74 ;  /* 0x0000004a4d4a723e */ /* 0x000fc400000000ff */
[----:B------:R-:W-:Y:S02]  /*0ea0*/  F2FP.F16.F32.PACK_AB R75, R78, R76 ;  /* 0x0000004c4e4b723e */ /* 0x000fe400000000ff */
[----:B------:R-:W-:Y:S02]  /*0eb0*/  F2FP.F16.F32.PACK_AB R27, R30, R27 ;  /* 0x0000001b1e1b723e */ /* 0x000fe400000000ff */
[----:B------:R-:W-:Y:S01]  /*0ec0*/  F2FP.F16.F32.PACK_AB R29, R34, R31 ;  /* 0x0000001f221d723e */ /* 0x000fe200000000ff */
[----:B------:R-:W-:Y:S01]  /*0ed0*/  STSM.16.MT88.4 [R11+0x11000], R72 ;  /* 0x011000480b007844 */ /* 0x000fe20000004200 */
[----:B------:R-:W-:Y:S02]  /*0ee0*/  F2FP.F16.F32.PACK_AB R24, R79, R24 ;  /* 0x000000184f18723e */ /* 0x000fe400000000ff */
[----:B------:R-:W-:Y:S02]  /*0ef0*/  F2FP.F16.F32.PACK_AB R25, R80, R25 ;  /* 0x000000195019723e */ /* 0x000fe400000000ff */
[----:B------:R-:W-:-:S02]  /*0f00*/  F2FP.F16.F32.PACK_AB R30, R37, R32 ;  /* 0x00000020251e723e */ /* 0x000fc400000000ff */
[----:B------:R-:W-:Y:S01]  /*0f10*/  F2FP.F16.F32.PACK_AB R31, R38, R35 ;  /* 0x00000023261f723e */ /* 0x000fe200000000ff */
[----:B------:R-:W-:Y:S01]  /*0f20*/  STSM.16.MT88.4 [R11+0x11800], R24 ;  /* 0x011800180b007844 */ /* 0x000fe20000004200 */
[----:B------:R-:W-:Y:S02]  /*0f30*/  F2FP.F16.F32.PACK_AB R28, R33, R28 ;  /* 0x0000001c211c723e */ /* 0x000fe400000000ff */
[----:B------:R-:W-:Y:S02]  /*0f40*/  F2FP.F16.F32.PACK_AB R37, R42, R39 ;  /* 0x000000272a25723e */ /* 0x000fe400000000ff */
[----:B------:R-:W-:Y:S01]  /*0f50*/  F2FP.F16.F32.PACK_AB R38, R45, R40 ;  /* 0x000000282d26723e */ /* 0x000fe200000000ff */
[----:B------:R-:W-:Y:S01]  /*0f60*/  STSM.16.MT88.4 [R11+0x14000], R28 ;  /* 0x0140001c0b007844 */ /* 0x000fe20000004200 */
[----:B------:R-:W-:Y:S02]  /*0f70*/  F2FP.F16.F32.PACK_AB R36, R41, R36 ;  /* 0x000000242924723e */ /* 0x000fe400000000ff */
        /* <DEDUP_REMOVED lines=9> */
[----:B------:R-:W-:-:S02]  /*1010*/  F2FP.F16.F32.PACK_AB R54, R17, R16 ;  /* 0x000000101136723e */ /* 0x000fc400000000ff */
[----:B------:R-:W-:Y:S02]  /*1020*/  F2FP.F16.F32.PACK_AB R55, R18, R55 ;  /* 0x000000371237723e */ /* 0x000fe400000000ff */
[C---:B------:R-:W-:Y:S02]  /*1030*/  IADD3 R16, P1, R7.reuse, R84, RZ ;  /* 0x0000005407107210 */ /* 0x040fe40007f3e0ff */
[----:B------:R-:W-:Y:S01]  /*1040*/  ISETP.GE.AND P0, PT, R82, UR4, PT ;  /* 0x0000000452007c0c */ /* 0x000fe2000bf06270 */
[----:B------:R1:W-:Y:S01]  /*1050*/  STSM.16.MT88.4 [R11+0x15800], R52 ;  /* 0x015800340b007844 */ /* 0x0003e20000004200 */
[C---:B------:R-:W-:Y:S01]  /*1060*/  IADD3 R19, R7.reuse, 0x8, RZ ;  /* 0x0000000807137810 */ /* 0x040fe20007ffe0ff */
[----:B------:R-:W-:Y:S01]  /*1070*/  ULDC.64 UR4, c[0x0][0x260] ;  /* 0x0000980000047ab9 */ /* 0x000fe20000000a00 */
[--C-:B------:R-:W-:Y:S01]  /*1080*/  SHF.R.S32.HI R83, RZ, 0x1f, R82.reuse ;  /* 0x0000001fff537819 */ /* 0x100fe20000011452 */
[----:B------:R-:W-:Y:S01]  /*1090*/  BAR.SYNC.DEFER_BLOCKING 0x0 ;  /* 0x0000000000007b1d */ /* 0x000fe20000010000 */
[----:B------:R-:W-:Y:S01]  /*10a0*/  LEA.HI.X.SX32 R17, R7, R85, 0x1, P1 ;  /* 0x0000005507117211 */ /* 0x000fe200008f0eff */
[----:B------:R-:W-:Y:S01]  /*10b0*/  IMAD R3, R3, UR4, RZ ;  /* 0x0000000403037c24 */ /* 0x000fe2000f8e02ff */
[-C--:B------:R-:W-:Y:S01]  /*10c0*/  ISETP.GE.OR P1, PT, R7, R0.reuse, P0 ;  /* 0x000000000700720c */ /* 0x080fe20000726670 */
[----:B------:R-:W-:Y:S01]  /*10d0*/  IMAD.WIDE.U32 R82, R8, UR6, R82 ;  /* 0x0000000608527c25 */ /* 0x000fe2000f8e0052 */
[----:B------:R-:W-:-:S02]  /*10e0*/  ISETP.GE.OR P6, PT, R19, R0, P0 ;  /* 0x000000001300720c */ /* 0x000fc400007c6670 */
[C---:B0-----:R-:W-:Y:S01]  /*10f0*/  IADD3 R23, R7.reuse, 0x38, RZ ;  /* 0x0000003807177810 */ /* 0x041fe20007ffe0ff */
[----:B------:R-:W-:Y:S01]  /*1100*/  IMAD R19, R8, UR7, R5 ;  /* 0x0000000708137c24 */ /* 0x000fe2000f8e0205 */
[----:B------:R-:W-:Y:S01]  /*1110*/  IADD3 R8, R2, 0x10000, RZ ;  /* 0x0001000002087810 */ /* 0x000fe20007ffe0ff */
[C---:B------:R-:W-:Y:S02]  /*1120*/  VIADD R5, R7.reuse, 0x10 ;  /* 0x0000001007057836 */ /* 0x040fe40000000000 */
[----:B-1----:R-:W-:Y:S02]  /*1130*/  VIADD R11, R7, 0x18 ;  /* 0x00000018070b7836 */ /* 0x002fe40000000000 */
[----:B------:R-:W-:Y:S01]  /*1140*/  IMAD.IADD R83, R83, 0x1, R19 ;  /* 0x0000000153537824 */ /* 0x000fe200078e0213 */
[-C--:B------:R-:W-:Y:S01]  /*1150*/  ISETP.GE.OR P5, PT, R5, R0.reuse, P0 ;  /* 0x000000000500720c */ /* 0x080fe200007a6670 */
[C---:B------:R-:W-:Y:S01]  /*1160*/  IMAD R19, R6.reuse, UR5, R3 ;  /* 0x0000000506137c24 */ /* 0x040fe2000f8e0203 */
[----:B------:R-:W-:Y:S01]  /*1170*/  ISETP.GE.OR P4, PT, R11, R0, P0 ;  /* 0x000000000b00720c */ /* 0x000fe20000786670 */
[C---:B------:R-:W-:Y:S01]  /*1180*/  VIADD R11, R7.reuse, 0x28 ;  /* 0x00000028070b7836 */ /* 0x040fe20000000000 */
[----:B------:R-:W-:Y:S01]  /*1190*/  IADD3 R5, R7, 0x20, RZ ;  /* 0x0000002007057810 */ /* 0x000fe20007ffe0ff */
[----:B------:R-:W-:-:S03]  /*11a0*/  IMAD.WIDE.U32 R2, R6, UR4, R82 ;  /* 0x0000000406027c25 */ /* 0x000fc6000f8e0052 */
[-C--:B------:R-:W-:Y:S01]  /*11b0*/  ISETP.GE.OR P3, PT, R5, R0.reuse, P0 ;  /* 0x000000000500720c */ /* 0x080fe20000766670 */
[----:B------:R0:W1:Y:S01]  /*11c0*/  LDS.128 R12, [R10+0x11c00] ;  /* 0x011c00000a0c7984 */ /* 0x0000620000000c00 */
[----:B------:R-:W-:Y:S01]  /*11d0*/  ISETP.GE.OR P2, PT, R11, R0, P0 ;  /* 0x000000000b00720c */ /* 0x000fe20000746670 */
[----:B------:R-:W-:-:S04]  /*11e0*/  IMAD.WIDE R4, R4, 0x40, R16 ;  /* 0x0000004004047825 */ /* 0x000fc800078e0210 */
[----:B------:R-:W-:Y:S02]  /*11f0*/  VIADD R11, R7, 0x30 ;  /* 0x00000030070b7836 */ /* 0x000fe40000000000 */
[----:B------:R-:W-:Y:S02]  /*1200*/  IMAD R16, R9, 0x2, R8 ;  /* 0x0000000209107824 */ /* 0x000fe400078e0208 */
[----:B------:R-:W-:Y:S01]  /*1210*/  IMAD.IADD R7, R3, 0x1, R19 ;  /* 0x0000000103077824 */ /* 0x000fe200078e0213 */
[----:B0-----:R-:W-:Y:S06]  /*1220*/  @P1 BRA `(.L_x_1037) ;  /* 0x00000000002c1947 */ /* 0x001fec0003800000 */
[----:B------:R-:W0:Y:S01]  /*1230*/  LDS.128 R16, [R16] ;  /* 0x0000000010107984 */ /* 0x000e220000000c00 */
[----:B------:R-:W-:Y:S01]  /*1240*/  ULDC.64 UR4, c[0x0][0x250] ;  /* 0x0000940000047ab9 */ /* 0x000fe20000000a00 */
[----:B------:R-:W-:Y:S02]  /*1250*/  IMAD.MOV.U32 R6, RZ, RZ, R2 ;  /* 0x000000ffff067224 */ /* 0x000fe400078e0002 */
[----:B------:R-:W-:Y:S02]  /*1260*/  IMAD R21, R5, UR4, RZ ;  /* 0x0000000405157c24 */ /* 0x000fe4000f8e02ff */
[----:B------:R-:W-:-:S04]  /*1270*/  IMAD.WIDE.U32 R8, R4, UR4, R6 ;  /* 0x0000000404087c25 */ /* 0x000fc8000f8e0006 */
[----:B------:R-:W-:Y:S01]  /*1280*/  IMAD R21, R4, UR5, R21 ;  /* 0x0000000504157c24 */ /* 0x000fe2000f8e0215 */
[----:B------:R-:W-:Y:S02]  /*1290*/  ULDC.64 UR4, c[0x0][0x238] ;  /* 0x00008e0000047ab9 */ /* 0x000fe40000000a00 */
[----:B------:R-:W-:Y:S02]  /*12a0*/  LEA R20, P1, R8, UR4, 0x1 ;  /* 0x0000000408147c11 */ /* 0x000fe4000f8208ff */
[----:B------:R-:W-:-:S04]  /*12b0*/  IADD3 R9, R9, R21, RZ ;  /* 0x0000001509097210 */ /* 0x000fc80007ffe0ff */
[----:B------:R-:W-:-:S05]  /*12c0*/  LEA.HI.X R21, R8, UR5, R9, 0x1, P1 ;  /* 0x0000000508157c11 */ /* 0x000fca00088f0c09 */
[----:B0-----:R0:W-:Y:S02]  /*12d0*/  STG.E.128 desc[UR8][R20.64], R16 ;  /* 0x0000001014007986 */ /* 0x0011e4000c101d08 */
.L_x_1037:
[----:B------:R-:W-:Y:S05]  /*12e0*/  BSYNC B0 ;  /* 0x0000000000007941 */ /* 0x000fea0003800000 */
.L_x_1036:
[----:B0-----:R0:W2:Y:S01]  /*12f0*/  LDS.128 R16, [R10+0x10400] ;  /* 0x010400000a107984 */ /* 0x0010a20000000c00 */
[----:B------:R-:W-:Y:S01]  /*1300*/  BSSY B0, `(.L_x_1038) ;  /* 0x0000011000007945 */ /* 0x000fe20003800000 */
[-C--:B------:R-:W-:Y:S02]  /*1310*/  ISETP.GE.OR P1, PT, R11, R0.reuse, P0 ;  /* 0x000000000b00720c */ /* 0x080fe40000726670 */
[----:B------:R-:W-:Y:S01]  /*1320*/  ISETP.GE.OR P0, PT, R23, R0, P0 ;  /* 0x000000001700720c */ /* 0x000fe20000706670 */
[----:B------:R-:W-:-:S12]  /*1330*/  @P6 BRA `(.L_x_1039) ;  /* 0x0000000000346947 */ /* 0x000fd80003800000 */
[----:B------:R-:W-:Y:S01]  /*1340*/  IADD3 R11, P6, R4, 0x8, RZ ;  /* 0x00000008040b7810 */ /* 0x000fe20007fde0ff */
[----:B------:R-:W-:Y:S01]  /*1350*/  ULDC.64 UR4, c[0x0][0x250] ;  /* 0x0000940000047ab9 */ /* 0x000fe20000000a00 */
[----:B------:R-:W-:Y:S01]  /*1360*/  MOV R9, R7 ;  /* 0x0000000700097202 */ /* 0x000fe20000000f00 */
        /* <DEDUP_REMOVED lines=10> */
.L_x_1039:
[----:B------:R-:W-:Y:S05]  /*1410*/  BSYNC B0 ;  /* 0x0000000000007941 */ /* 0x000fea0003800000 */
.L_x_1038:
[----:B--23--:R2:W3:Y:S01]  /*1420*/  LDS.128 R16, [R10+0x10800] ;  /* 0x010800000a107984 */ /* 0x00c4e20000000c00 */
[----:B------:R-:W-:Y:S04]  /*1430*/  BSSY B0, `(.L_x_1040) ;  /* 0x000000f000007945 */ /* 0x000fe80003800000 */
[----:B------:R-:W-:Y:S05]  /*1440*/  @P5 BRA `(.L_x_1041) ;  /* 0x0000000000345947 */ /* 0x000fea0003800000 */
        /* <DEDUP_REMOVED lines=13> */
.L_x_1041:
[----:B------:R-:W-:Y:S05]  /*1520*/  BSYNC B0 ;  /* 0x0000000000007941 */ /* 0x000fea0003800000 */
.L_x_1040:
[----:B---34-:R3:W4:Y:S01]  /*1530*/  LDS.128 R16, [R10+0x10c00] ;  /* 0x010c00000a107984 */ /* 0x0187220000000c00 */
[----:B------:R-:W-:Y:S04]  /*1540*/  BSSY B0, `(.L_x_1042) ;  /* 0x000000f000007945 */ /* 0x000fe80003800000 */
[----:B------:R-:W-:Y:S05]  /*1550*/  @P4 BRA `(.L_x_1043) ;  /* 0x0000000000344947 */ /* 0x000fea0003800000 */
[----:B------:R-:W-:Y:S01]  /*1560*/  IADD3 R11, P4, R4, 0x18, RZ ;  /* 0x00000018040b7810 */ /* 0x000fe20007f9e0ff */
[----:B------:R-:W-:Y:S01]  /*1570*/  ULDC.64 UR4, c[0x0][0x250] ;  /* 0x0000940000047ab9 */ /* 0x000fe20000000a00 */
[----:B------:R-:W-:Y:S02]  /*1580*/  IMAD.MOV.U32 R8, RZ, RZ, R2 ;  /* 0x000000ffff087224 */ /* 0x000fe400078e0002 */
[----:B------:R-:W-:Y:S01]  /*1590*/  IADD3.X R0, RZ, R5, RZ, P4, !PT ;  /* 0x00000005ff007210 */ /* 0x000fe200027fe4ff */
[----:B------:R-:W-:-:S04]  /*15a0*/  IMAD.MOV.U32 R9, RZ, RZ, R7 ;  /* 0x000000ffff097224 */ /* 0x000fc800078e0007 */
[----:B------:R-:W-:Y:S02]  /*15b0*/  IMAD R0, R0, UR4, RZ ;  /* 0x0000000400007c24 */ /* 0x000fe4000f8e02ff */
[----:B------:R-:W-:-:S04]  /*15c0*/  IMAD.WIDE.U32 R8, R11, UR4, R8 ;  /* 0x000000040b087c25 */ /* 0x000fc8000f8e0008 */
[----:B------:R-:W-:Y:S01]  /*15d0*/  IMAD R11, R11, UR5, R0 ;  /* 0x000000050b0b7c24 */ /* 0x000fe2000f8e0200 */
[----:B------:R-:W-:Y:S02]  /*15e0*/  ULDC.64 UR4, c[0x0][0x238] ;  /* 0x00008e0000047ab9 */ /* 0x000fe40000000a00 */
[----:B------:R-:W-:Y:S02]  /*15f0*/  LEA R20, P4, R8, UR4, 0x1 ;  /* 0x0000000408147c11 */ /* 0x000fe4000f8808ff */
[----:B------:R-:W-:-:S04]  /*1600*/  IADD3 R9, R9, R11, RZ ;  /* 0x0000000b09097210 */ /* 0x000fc80007ffe0ff */
[----:B------:R-:W-:-:S05]  /*1610*/  LEA.HI.X R21, R8, UR5, R9, 0x1, P4 ;  /* 0x0000000508157c11 */ /* 0x000fca000a0f0c09 */
[----:B----4-:R4:W-:Y:S02]  /*1620*/  STG.E.128 desc[UR8][R20.64], R16 ;  /* 0x0000001014007986 */ /* 0x0109e4000c101d08 */
.L_x_1043:
[----:B------:R-:W-:Y:S05]  /*1630*/  BSYNC B0 ;  /* 0x0000000000007941 */ /* 0x000fea0003800000 */
.L_x_1042:
[----:B----4-:R4:W0:Y:S01]  /*1640*/  LDS.128 R16, [R10+0x11000] ;  /* 0x011000000a107984 */ /* 0x0108220000000c00 */
        /* <DEDUP_REMOVED lines=15> */
.L_x_1045:
[----:B------:R-:W-:Y:S05]  /*1740*/  BSYNC B0 ;  /* 0x0000000000007941 */ /* 0x000fea0003800000 */
.L_x_1044:
        /* <DEDUP_REMOVED lines=16> */
.L_x_1047:
[----:B------:R-:W-:Y:S05]  /*1850*/  BSYNC B0 ;  /* 0x0000000000007941 */ /* 0x000fea0003800000 */
.L_x_1046:
        /* <DEDUP_REMOVED lines=16> */
.L_x_1049:
[----:B------:R-:W-:Y:S05]  /*1960*/  BSYNC B0 ;  /* 0x0000000000007941 */ /* 0x000fea0003800000 */
.L_x_1048:
[----:B------:R-:W-:Y:S05]  /*1970*/  @P0 EXIT ;  /* 0x000000000000094d */ /* 0x000fea0003800000 */
[----:B0-2---:R-:W-:Y:S01]  /*1980*/  IADD3 R9, P0, R4, 0x38, RZ ;  /* 0x0000003804097810 */ /* 0x005fe20007f1e0ff */
[----:B------:R-:W-:Y:S01]  /*1990*/  ULDC.64 UR4, c[0x0][0x250] ;  /* 0x0000940000047ab9 */ /* 0x000fe20000000a00 */
[----:B------:R-:W-:Y:S02]  /*19a0*/  IMAD.MOV.U32 R3, RZ, RZ, R7 ;  /* 0x000000ffff037224 */ /* 0x000fe400078e0007 */
[----:B------:R-:W-:Y:S01]  /*19b0*/  IADD3.X R4, RZ, R5, RZ, P0, !PT ;  /* 0x00000005ff047210 */ /* 0x000fe200007fe4ff */
        /* <DEDUP_REMOVED lines=9> */
.L_x_1050:
        /* <DEDUP_REMOVED lines=11> */
.L_x_1158:


//--------------------- .text._ZN7cutlass13device_kernelIN5flash11enable_sm90INS1_16FlashAttnBwdSm90INS1_25CollectiveMainloopBwdSm90ILi2ELi1ELi1EN4cute5tupleIJNS5_1CILi1EEES8_S8_EEENS6_IJNS7_ILi64EEENS7_ILi80EEENS7_ILi256EEEEEENS_6half_tEfNS_4arch4Sm90ELb1ELb0ELb1ELb1ELb0ELb0ELb1ELb1ELi2ELi1ELi1ELi1ELb0EEENS1_24CollectiveEpilogueBwdGQAISD_fSG_Li256ELb1ELb0EEENS1_25SingleTileBwdLPTSchedulerILb1ELi80ELb0EEEEEEEEEvNT_6ParamsE --------------------------
	.section	.text._ZN7cutlass13device_kernelIN5flash11enable_sm90INS1_16FlashAttnBwdSm90INS1_25CollectiveMainloopBwdSm90ILi2ELi1ELi1EN4cute5tupleIJNS5_1CILi1EEES8_S8_EEENS6_IJNS7_ILi64EEENS7_ILi80EEENS7_ILi256EEEEEENS_6half_tEfNS_4arch4Sm90ELb1ELb0ELb1ELb1ELb0ELb0ELb1ELb1ELi2ELi1ELi1ELi1ELb0EEENS1_24CollectiveEpilogueBwdGQAISD_fSG_Li256ELb1ELb0EEENS1_25SingleTileBwdLPTSchedulerILb1ELi80ELb0EEEEEEEEEvNT_6ParamsE,"ax",@progbits
	.align	128
.text._ZN7cutlass13device_kernelIN5flash11enable_sm90INS1_16FlashAttnBwdSm90INS1_25CollectiveMainloopBwdSm90ILi2ELi1ELi1EN4cute5tupleIJNS5_1CILi1EEES8_S8_EEENS6_IJNS7_ILi64EEENS7_ILi80EEENS7_ILi256EEEEEENS_6half_tEfNS_4arch4Sm90ELb1ELb0ELb1ELb1ELb0ELb0ELb1ELb1ELi2ELi1ELi1ELi1ELb0EEENS1_24CollectiveEpilogueBwdGQAISD_fSG_Li256ELb1ELb0EEENS1_25SingleTileBwdLPTSchedulerILb1ELi80ELb0EEEEEEEEEvNT_6ParamsE:
        .type           _ZN7cutlass13device_kernelIN5flash11enable_sm90INS1_16FlashAttnBwdSm90INS1_25CollectiveMainloopBwdSm90ILi2ELi1ELi1EN4cute5tupleIJNS5_1CILi1EEES8_S8_EEENS6_IJNS7_ILi64EEENS7_ILi80EEENS7_ILi256EEEEEENS_6half_tEfNS_4arch4Sm90ELb1ELb0ELb1ELb1ELb0ELb0ELb1ELb1ELi2ELi1ELi1ELi1ELb0EEENS1_24CollectiveEpilogueBwdGQAISD_fSG_Li256ELb1ELb0EEENS1_25SingleTileBwdLPTSchedulerILb1ELi80ELb0EEEEEEEEEvNT_6ParamsE,@function
        .size           _ZN7cutlass13device_kernelIN5flash11enable_sm90INS1_16FlashAttnBwdSm90INS1_25CollectiveMainloopBwdSm90ILi2ELi1ELi1EN4cute5tupleIJNS5_1CILi1EEES8_S8_EEENS6_IJNS7_ILi64EEENS7_ILi80EEENS7_ILi256EEEEEENS_6half_tEfNS_4arch4Sm90ELb1ELb0ELb1ELb1ELb0ELb0ELb1ELb1ELi2ELi1ELi1ELi1ELb0EEENS1_24CollectiveEpilogueBwdGQAISD_fSG_Li256ELb1ELb0EEENS1_25SingleTileBwdLPTSchedulerILb1ELi80ELb0EEEEEEEEEvNT_6ParamsE,(.L_x_1159 - _ZN7cutlass13device_kernelIN5flash11enable_sm90INS1_16FlashAttnBwdSm90INS1_25CollectiveMainloopBwdSm90ILi2ELi1ELi1EN4cute5tupleIJNS5_1CILi1EEES8_S8_EEENS6_IJNS7_ILi64EEENS7_ILi80EEENS7_ILi256EEEEEENS_6half_tEfNS_4arch4Sm90ELb1ELb0ELb1ELb1ELb0ELb0ELb1ELb1ELi2ELi1ELi1ELi1ELb0EEENS1_24CollectiveEpilogueBwdGQAISD_fSG_Li256ELb1ELb0EEENS1_25SingleTileBwdLPTSchedulerILb1ELi80ELb0EEEEEEEEEvNT_6ParamsE)
        .other          _ZN7cutlass13device_kernelIN5flash11enable_sm90INS1_16FlashAttnBwdSm90INS1_25CollectiveMainloopBwdSm90ILi2ELi1ELi1EN4cute5tupleIJNS5_1CILi1EEES8_S8_EEENS6_IJNS7_ILi64EEENS7_ILi80EEENS7_ILi256EEEEEENS_6half_tEfNS_4arch4Sm90ELb1ELb0ELb1ELb1ELb0ELb0ELb1ELb1ELi2ELi1ELi1ELi1ELb0EEENS1_24CollectiveEpilogueBwdGQAISD_fSG_Li256ELb1ELb0EEENS1_25SingleTileBwdLPTSchedulerILb1ELi80ELb0EEEEEEEEEvNT_6ParamsE,@"STO_CUDA_ENTRY STV_DEFAULT"
_ZN7cutlass13device_kernelIN5flash11enable_sm90INS1_16FlashAttnBwdSm90INS1_25CollectiveMainloopBwdSm90ILi2ELi1ELi1EN4cute5tupleIJNS5_1CILi1EEES8_S8_EEENS6_IJNS7_ILi64EEENS7_ILi80EEENS7_ILi256EEEEEENS_6half_tEfNS_4arch4Sm90ELb1ELb0ELb1ELb1ELb0ELb0ELb1ELb1ELi2ELi1ELi1ELi1ELb0EEENS1_24CollectiveEpilogueBwdGQAISD_fSG_Li256ELb1ELb0EEENS1_25SingleTileBwdLPTSchedulerILb1ELi80ELb0EEEEEEEEEvNT_6ParamsE:
        /* <DEDUP_REMOVED lines=24> */
.L_x_1052:
[----:B------:R-:W-:Y:S05]  /*0180*/  BSYNC B0 ;  /* 0x0000000000007941 */ /* 0x000fea0003800000 */
.L_x_1051:
        /* <DEDUP_REMOVED lines=19> */
[----:B------:R1:W-:Y:S01]  /*02c0*/  STL [R1+0x14], R2 ;  /* 0x0000140201007387 */ /* 0x0003e20000100800 */
        /* <DEDUP_REMOVED lines=19> */
.L_x_1053:
        /* <DEDUP_REMOVED lines=20> */
.L_x_1054:
[----:B------:R-:W-:Y:S01]  /*0540*/  PLOP3.LUT P0, PT, PT, PT, UP0, 0x80, 0x0 ;  /* 0x000000000000781c */ /* 0x000fe20003f0f008 */
[----:B------:R-:W-:Y:S01]  /*0550*/  NOP ;  /* 0x0000000000007918 */ /* 0x000fe20000000000 */
[----:B------:R-:W-:Y:S01]  /*0560*/  BSSY B0, `(.L_x_1055) ;  /* 0x0000ba5000007945 */ /* 0x000fe20003800000 */
[----:B------:R-:W-:Y:S01]  /*0570*/  LOP3.LUT R11, R21, 0x7f, RZ, 0xc0, !PT ;  /* 0x0000007f150b7812 */ /* 0x000fe200078ec0ff */
[----:B-1234-:R-:W-:Y:S09]  /*0580*/  BAR.SYNC.DEFER_BLOCKING 0x0 ;  /* 0x0000000000007b1d */ /* 0x01eff20000010000 */
[----:B------:R-:W-:Y:S05]  /*0590*/  @!P0 BRA `(.L_x_1056) ;  /* 0x00000094003c8947 */ /* 0x000fea0003800000 */
.L_x_1057:
        /* <DEDUP_REMOVED lines=17> */
[----:B------:R-:W1:Y:S01]  /*06b0*/  LDC R2, c[0x0][0x8e4] ;  /* 0x00023900ff027b82 */ /* 0x000e620000000800 */
[----:B------:R-:W-:Y:S01]  /*06c0*/  IMAD.U32 R3, RZ, RZ, UR4 ;  /* 0x00000004ff037e24 */ /* 0x000fe2000f8e00ff */
[----:B-1----:R-:W-:-:S13]  /*06d0*/  ISETP.NE.AND P0, PT, R2, 0x1, PT ;  /* 0x000000010200780c */ /* 0x002fda0003f05270 */
[----:B------:R-:W1:Y:S02]  /*06e0*/  @P0 LDC.64 R4, c[0x0][0x8e8] ;  /* 0x00023a00ff040b82 */ /* 0x000e640000000a00 */
[----:B-1----:R-:W-:-:S05]  /*06f0*/  @P0 IMAD.HI.U32 R0, R4, UR4, RZ ;  /* 0x0000000404000c27 */ /* 0x002fca000f8e00ff */
[----:B------:R-:W-:-:S05]  /*0700*/  @P0 SHF.R.U32.HI R3, RZ, R5, R0 ;  /* 0x00000005ff030219 */ /* 0x000fca0000011600 */
[----:B------:R1:W-:Y:S01]  /*0710*/  STL [R1+0x10], R3 ;  /* 0x0000100301007387 */ /* 0x0003e20000100800 */
[----:B------:R-:W-:Y:S01]  /*0720*/  IMAD R0, R3, R2, RZ ;  /* 0x0000000203007224 */ /* 0x000fe200078e02ff */
[----:B------:R-:W-:Y:S06]  /*0730*/  BRA `(.L_x_1059) ;  /* 0x0000000000207947 */ /* 0x000fec0003800000 */
.L_x_1058:
[----:B------:R-:W1:Y:S01]  /*0740*/  LDC R2, c[0x0][0x8cc] ;  /* 0x00023300ff027b82 */ /* 0x000e620000000800 */
[----:B------:R-:W-:Y:S01]  /*0750*/  IMAD.U32 R3, RZ, RZ, UR4 ;  /* 0x00000004ff037e24 */ /* 0x000fe2000f8e00ff */
[----:B-1----:R-:W-:-:S13]  /*0760*/  ISETP.NE.AND P0, PT, R2, 0x1, PT ;  /* 0x000000010200780c */ /* 0x002fda0003f05270 */
[----:B------:R-:W1:Y:S02]  /*0770*/  @P0 LDC.64 R4, c[0x0][0x8d0] ;  /* 0x00023400ff040b82 */ /* 0x000e640000000a00 */
[----:B-1----:R-:W-:-:S05]  /*0780*/  @P0 IMAD.HI.U32 R0, R4, UR4, RZ ;  /* 0x0000000404000c27 */ /* 0x002fca000f8e00ff */
[----:B------:R-:W-:-:S05]  /*0790*/  @P0 SHF.R.U32.HI R3, RZ, R5, R0 ;  /* 0x00000005ff030219 */ /* 0x000fca0000011600 */
[----:B------:R2:W-:Y:S01]  /*07a0*/  STL [R1+0x10], R3 ;  /* 0x0000100301007387 */ /* 0x0005e20000100800 */
[----:B------:R-:W-:-:S07]  /*07b0*/  IMAD R0, R3, R2, RZ ;  /* 0x0000000203007224 */ /* 0x000fce00078e02ff */
.L_x_1059:
[----:B------:R-:W3:Y:S01]  /*07c0*/  LDC R2, c[0x0][0x8c0] ;  /* 0x00023000ff027b82 */ /* 0x000ee20000000800 */
[----:B------:R-:W-:Y:S01]  /*07d0*/  IADD3 R0, -R0, UR4, RZ ;  /* 0x0000000400007c10 */ /* 0x000fe2000fffe1ff */
[----:B------:R-:W-:Y:S02]  /*07e0*/  ULDC.64 UR4, c[0x0][0x900] ;  /* 0x0002400000047ab9 */ /* 0x000fe40000000a00 */
[----:B------:R-:W-:-:S04]  /*07f0*/  ISETP.NE.U32.AND P0, PT, RZ, UR4, PT ;  /* 0x00000004ff007c0c */ /* 0x000fc8000bf05070 */
[----:B------:R-:W4:Y:S01]  /*0800*/  LDC R5, c[0x0][0x8cc] ;  /* 0x00023300ff057b82 */ /* 0x000f220000000800 */
[----:B------:R-:W-:Y:S02]  /*0810*/  ISETP.NE.AND.EX P0, PT, RZ, UR5, PT, P0 ;  /* 0x00000005ff007c0c */ /* 0x000fe4000bf05300 */
[----:B---3--:R-:W-:Y:S01]  /*0820*/  ISETP.NE.AND P1, PT, R2, 0x1, PT ;  /* 0x000000010200780c */ /* 0x008fe20003f25270 */
[----:B----4-:R-:W-:-:S04]  /*0830*/  IMAD R4, R5, UR6, R0 ;  /* 0x0000000605047c24 */ /* 0x010fc8000f8e0200 */
[----:B------:R-:W-:-:S08]  /*0840*/  IMAD.MOV.U32 R5, RZ, RZ, R4 ;  /* 0x000000ffff057224 */ /* 0x000fd000078e0004 */
[----:B-12---:R-:W1:Y:S08]  /*0850*/  @P1 LDC R3, c[0x0][0x8c4] ;  /* 0x00023100ff031b82 */ /* 0x006e700000000800 */
[----:B------:R-:W2:Y:S01]  /*0860*/  @P1 LDC R7, c[0x0][0x8c8] ;  /* 0x00023200ff071b82 */ /* 0x000ea20000000800 */
[----:B-1----:R-:W-:-:S05]  /*0870*/  @P1 IMAD.HI.U32 R0, R4, R3, RZ ;  /* 0x0000000304001227 */ /* 0x002fca00078e00ff */
[----:B--2---:R-:W-:-:S05]  /*0880*/  @P1 SHF.R.U32.HI R5, RZ, R7, R0 ;  /* 0x00000007ff051219 */ /* 0x004fca0000011600 */
[----:B------:R-:W-:-:S04]  /*0890*/  IMAD.MOV R3, RZ, RZ, -R5 ;  /* 0x000000ffff037224 */ /* 0x000fc800078e0a05 */
[----:B------:R-:W-:-:S05]  /*08a0*/  IMAD R0, R2, R3, R4 ;  /* 0x0000000302007224 */ /* 0x000fca00078e0204 */
[----:B------:R1:W-:Y:S01]  /*08b0*/  STL [R1+0xc], R0 ;  /* 0x00000c0001007387 */ /* 0x0003e20000100800 */
[----:B------:R-:W-:Y:S05]  /*08c0*/  @!P0 BRA `(.L_x_1060) ;  /* 0x0000000000148947 */ /* 0x000fea0003800000 */
[----:B------:R-:W2:Y:S01]  /*08d0*/  LDC.64 R2, c[0x0][0x900] ;  /* 0x00024000ff027b82 */ /* 0x000ea20000000a00 */
[----:B------:R-:W-:Y:S01]  /*08e0*/  ULDC.64 UR4, c[0x0][0x208] ;  /* 0x0000820000047ab9 */ /* 0x000fe20000000a00 */
[----:B--2---:R-:W-:-:S05]  /*08f0*/  IMAD.WIDE R2, R5, 0x4, R2 ;  /* 0x0000000405027825 */ /* 0x004fca00078e0202 */
[----:B-1----:R2:W5:Y:S01]  /*0900*/  LDG.E R0, desc[UR4][R2.64] ;  /* 0x0000000402007981 */ /* 0x002562000c1e1900 */
[----:B------:R-:W-:Y:S05]  /*0910*/  BRA `(.L_x_1061) ;  /* 0x0000000000307947 */ /* 0x000fea0003800000 */
.L_x_1060:
[----:B------:R-:W-:Y:S02]  /*0920*/  ULDC.64 UR4, c[0x0][0x8f8] ;  /* 0x00023e0000047ab9 */ /* 0x000fe40000000a00 */
[----:B------:R-:W-:-:S04]  /*0930*/  ISETP.NE.U32.AND P0, PT, RZ, UR4, PT ;  /* 0x00000004ff007c0c */ /* 0x000fc8000bf05070 */
[----:B------:R-:W-:-:S13]  /*0940*/  ISETP.NE.AND.EX P0, PT, RZ, UR5, PT, P0 ;  /* 0x00000005ff007c0c */ /* 0x000fda000bf05300 */
[----:B------:R-:W-:Y:S05]  /*0950*/  @!P0 BRA `(.L_x_1062) ;  /* 0x00000000001c8947 */ /* 0x000fea0003800000 */
[----:B------:R-:W2:Y:S01]  /*0960*/  LDC.64 R2, c[0x0][0x8f8] ;  /* 0x00023e00ff027b82 */ /* 0x000ea20000000a00 */
[----:B------:R-:W-:Y:S01]  /*0970*/  ULDC.64 UR4, c[0x0][0x208] ;  /* 0x0000820000047ab9 */ /* 0x000fe20000000a00 */
[----:B--2---:R-:W-:-:S05]  /*0980*/  IMAD.WIDE R2, R5, 0x4, R2 ;  /* 0x0000000405027825 */ /* 0x004fca00078e0202 */
[----:B-1----:R-:W2:Y:S04]  /*0990*/  LDG.E R0, desc[UR4][R2.64] ;  /* 0x0000000402007981 */ /* 0x002ea8000c1e1900 */
[----:B------:R-:W2:Y:S02]  /*09a0*/  LDG.E R7, desc[UR4][R2.64+0x4] ;  /* 0x0000040402077981 */ /* 0x000ea4000c1e1900 */
[----:B--2---:R-:W-:Y:S01]  /*09b0*/  IMAD.IADD R0, R7, 0x1, -R0 ;  /* 0x0000000107007824 */ /* 0x004fe200078e0a00 */
[----:B------:R-:W-:Y:S06]  /*09c0*/  BRA `(.L_x_1061) ;  /* 0x0000000000047947 */ /* 0x000fec0003800000 */
.L_x_1062:
[----:B-1----:R-:W1:Y:S02]  /*09d0*/  LDC R0, c[0x0][0x8f4] ;  /* 0x00023d00ff007b82 */ /* 0x002e640000000800 */
.L_x_1061:
[----:B------:R-:W3:Y:S01]  /*09e0*/  LDL R10, [R1+0x10] ;  /* 0x00001000010a7983 */ /* 0x000ee20000100800 */
[----:B-1---5:R-:W-:-:S04]  /*09f0*/  VIADD R0, R0, 0x4f ;  /* 0x0000004f00007836 */ /* 0x022fc80000000000 */
[----:B------:R-:W-:-:S05]  /*0a00*/  IMAD.HI R0, R0, 0x66666667, RZ ;  /* 0x6666666700007827 */ /* 0x000fca00078e02ff */
[----:B--2---:R-:W-:-:S04]  /*0a10*/  SHF.R.U32.HI R3, RZ, 0x1f, R0 ;  /* 0x0000001fff037819 */ /* 0x004fc80000011600 */
[----:B------:R-:W-:-:S04]  /*0a20*/  LEA.HI.SX32 R3, R0, R3, 0x1b ;  /* 0x0000000300037211 */ /* 0x000fc800078fdaff */
[----:B---3--:R-:W-:-:S04]  /*0a30*/  ISETP.GE.AND P0, PT, R10, R3, PT ;  /* 0x000000030a00720c */ /* 0x008fc80003f06270 */
[----:B------:R-:W-:-:S04]  /*0a40*/  SEL R12, R5, 0xffffffff, !P0 ;  /* 0xffffffff050c7807 */ /* 0x000fc80004000000 */
[----:B------:R-:W-:Y:S01]  /*0a50*/  ISETP.GE.AND P0, PT, R12, RZ, PT ;  /* 0x000000ff0c00720c */ /* 0x000fe20003f06270 */
[----:B------:R1:W-:-:S12]  /*0a60*/  STL [R1+0x8], R12 ;  /* 0x0000080c01007387 */ /* 0x0003d80000100800 */
[----:B-1----:R-:W-:Y:S05]  /*0a70*/  @!P0 BRA `(.L_x_1063) ;  /* 0x000000b4004c8947 */ /* 0x002fea0003800000 */
        /* <DEDUP_REMOVED lines=11> */
[----:B------:R-:W3:Y:S08]  /*0b30*/  @P0 LDC.64 R4, c[0x0][0x780] ;  /* 0x0001e000ff040b82 */ /* 0x000ef00000000a00 */
[----:B------:R-:W4:Y:S01]  /*0b40*/  LDC R9, c[0x0][0x290] ;  /* 0x0000a400ff097b82 */ /* 0x000f220000000800 */
[----:B---3--:R-:W-:-:S05]  /*0b50*/  @P0 IMAD.WIDE R4, R12, 0x4, R4 ;  /* 0x000000040c040825 */ /* 0x008fca00078e0204 */
[----:B-1----:R1:W5:Y:S01]  /*0b60*/  @P0 LDG.E R0, desc[UR4][R4.64] ;  /* 0x0000000404000981 */ /* 0x002362000c1e1900 */
[----:B------:R-:W-:Y:S02]  /*0b70*/  ULDC.64 UR4, c[0x0][0x788] ;  /* 0x0001e20000047ab9 */ /* 0x000fe40000000a00 */
[----:B------:R-:W-:-:S04]  /*0b80*/  ISETP.NE.U32.AND P2, PT, RZ, UR4, PT ;  /* 0x00000004ff007c0c */ /* 0x000fc8000bf45070 */
[----:B------:R-:W-:Y:S01]  /*0b90*/  ISETP.NE.AND.EX P2, PT, RZ, UR5, PT, P2 ;  /* 0x00000005ff007c0c */ /* 0x000fe2000bf45320 */
[----:B--2---:R-:W-:-:S05]  /*0ba0*/  @P1 IMAD R2, R12, 0x40, R2 ;  /* 0x000000400c021824 */ /* 0x004fca00078e0202 */
[----:B------:R-:W-:-:S04]  /*0bb0*/  @P1 SHF.R.S32.HI R3, RZ, 0x1f, R2 ;  /* 0x0000001fff031819 */ /* 0x000fc80000011402 */
[----:B------:R-:W-:-:S05]  /*0bc0*/  @P1 LEA.HI R3, R3, R2, RZ, 0x6 ;  /* 0x0000000203031211 */ /* 0x000fca00078f30ff */
[----:B------:R-:W-:-:S05]  /*0bd0*/  @P1 IMAD.SHL.U32 R3, R3, 0x100, RZ ;  /* 0x0000010003031824 */ /* 0x000fca00078e00ff */
[----:B------:R-:W-:Y:S02]  /*0be0*/  @P1 LOP3.LUT R8, R3, 0xffffc000, RZ, 0xc0, !PT ;  /* 0xffffc00003081812 */ /* 0x000fe400078ec0ff */
[----:B------:R-:W-:Y:S02]  /*0bf0*/  CS2R R2, SRZ ;  /* 0x0000000000027805 */ /* 0x000fe4000001ff00 */
[----:B-1----:R-:W-:Y:S01]  /*0c00*/  @P1 SHF.R.S32.HI R5, RZ, 0x1f, R8 ;  /* 0x0000001fff051819 */ /* 0x002fe20000011408 */
[----:B----4-:R-:W-:Y:S06]  /*0c10*/  @P0 BRA `(.L_x_1064) ;  /* 0x0000000000140947 */ /* 0x010fec0003800000 */
[----:B------:R-:W-:Y:S05]  /*0c20*/  @!P1 BRA `(.L_x_1064) ;  /* 0x0000000000109947 */ /* 0x000fea0003800000 */
[----:B------:R-:W-:Y:S02]  /*0c30*/  ULDC.64 UR4, c[0x0][0x208] ;  /* 0x0000820000047ab9 */ /* 0x000fe40000000a00 */
[----:B------:R-:W2:Y:S04]  /*0c40*/  LDG.E R11, desc[UR4][R6.64] ;  /* 0x00000004060b7981 */ /* 0x000ea8000c1e1900 */
[----:B-----5:R-:W2:Y:S02]  /*0c50*/  LDG.E R0, desc[UR4][R6.64+0x4] ;  /* 0x0000040406007981 */ /* 0x020ea4000c1e1900 */
[----:B--2---:R-:W-:-:S07]  /*0c60*/  IMAD.IADD R0, R0, 0x1, -R11 ;  /* 0x0000000100007824 */ /* 0x004fce00078e0a0b */
.L_x_1064:
        /* <DEDUP_REMOVED lines=8> */
.L_x_1065:
        /* <DEDUP_REMOVED lines=10> */
.L_x_1066:
[----:B-1---5:R-:W-:Y:S01]  /*0d90*/  IMAD.IADD R4, R0, 0x1, -R9 ;  /* 0x0000000100047824 */ /* 0x022fe200078e0a09 */
[----:B------:R-:W-:Y:S01]  /*0da0*/  ULDC UR4, c[0x0][0x74c] ;  /* 0x0001d30000047ab9 */ /* 0x000fe20000000800 */
[----:B------:R-:W-:Y:S02]  /*0db0*/  PLOP3.LUT P0, PT, PT, PT, PT, 0x80, 0x0 ;  /* 0x000000000000781c */ /* 0x000fe40003f0f070 */
[----:B------:R-:W-:Y:S01]  /*0dc0*/  CS2R R136, SRZ ;  /* 0x0000000000887805 */ /* 0x000fe2000001ff00 */
[----:B------:R-:W-:Y:S01]  /*0dd0*/  IMAD R5, R10, 0x50, R4 ;  /* 0x000000500a057824 */ /* 0x000fe200078e0204 */
[----:B------:R-:W-:Y:S01]  /*0de0*/  CS2R R138, SRZ ;  /* 0x00000000008a7805 */ /* 0x000fe2000001ff00 */
[----:B------:R-:W-:Y:S01]  /*0df0*/  VIADD R4, R0, 0x3f ;  /* 0x0000003f00047836 */ /* 0x000fe20000000000 */
[----:B------:R-:W-:Y:S01]  /*0e00*/  CS2R R140, SRZ ;  /* 0x00000000008c7805 */ /* 0x000fe2000001ff00 */
[----:B------:R-:W-:Y:S01]  /*0e10*/  VIADD R6, R5, -UR4 ;  /* 0x8000000405067c36 */ /* 0x000fe20008000000 */
[----:B------:R-:W-:-:S02]  /*0e20*/  CS2R R142, SRZ ;  /* 0x00000000008e7805 */ /* 0x000fc4000001ff00 */
[----:B------:R-:W-:Y:S02]  /*0e30*/  CS2R R176, SRZ ;  /* 0x0000000000b07805 */ /* 0x000fe4000001ff00 */
[----:B------:R-:W-:Y:S02]  /*0e40*/  SHF.R.S32.HI R5, RZ, 0x1f, R4 ;  /* 0x0000001fff057819 */ /* 0x000fe40000011404 */
[----:B------:R-:W-:Y:S02]  /*0e50*/  CS2R R178, SRZ ;  /* 0x0000000000b27805 */ /* 0x000fe4000001ff00 */
[----:B------:R-:W-:Y:S02]  /*0e60*/  SHF.R.S32.HI R7, RZ, 0x1f, R6 ;  /* 0x0000001fff077819 */ /* 0x000fe40000011406 */
[----:B------:R-:W-:Y:S02]  /*0e70*/  CS2R R180, SRZ ;  /* 0x0000000000b47805 */ /* 0x000fe4000001ff00 */
[----:B------:R-:W-:-:S02]  /*0e80*/  LEA.HI R5, R5, R4, RZ, 0x6 ;  /* 0x0000000405057211 */ /* 0x000fc400078f30ff */
[----:B------:R-:W-:Y:S02]  /*0e90*/  CS2R R182, SRZ ;  /* 0x0000000000b67805 */ /* 0x000fe4000001ff00 */
[----:B------:R-:W-:Y:S02]  /*0ea0*/  LEA.HI R7, R7, R6, RZ, 0x6 ;  /* 0x0000000607077211 */ /* 0x000fe400078f30ff */
[----:B------:R-:W-:Y:S02]  /*0eb0*/  CS2R R144, SRZ ;  /* 0x0000000000907805 */ /* 0x000fe4000001ff00 */
[----:B------:R-:W-:Y:S02]  /*0ec0*/  SHF.R.S32.HI R237, RZ, 0x6, R5 ;  /* 0x00000006ffed7819 */ /* 0x000fe40000011405 */
[----:B------:R-:W-:Y:S02]  /*0ed0*/  CS2R R146, SRZ ;  /* 0x0000000000927805 */ /* 0x000fe4000001ff00 */
[----:B------:R-:W-:-:S02]  /*0ee0*/  SHF.R.S32.HI R7, RZ, 0x6, R7 ;  /* 0x00000006ff077819 */ /* 0x000fc40000011407 */
[----:B------:R-:W-:Y:S02]  /*0ef0*/  CS2R R148, SRZ ;  /* 0x0000000000947805 */ /* 0x000fe4000001ff00 */
[----:B------:R-:W-:Y:S02]  /*0f00*/  CS2R R150, SRZ ;  /* 0x0000000000967805 */ /* 0x000fe4000001ff00 */
[----:B------:R-:W-:Y:S02]  /*0f10*/  CS2R R184, SRZ ;  /* 0x0000000000b87805 */ /* 0x000fe4000001ff00 */
[----:B------:R-:W-:Y:S02]  /*0f20*/  VIMNMX R6, RZ, R7, !PT ;  /* 0x00000007ff067248 */ /* 0x000fe40007fe0100 */
[----:B------:R-:W-:Y:S02]  /*0f30*/  CS2R R186, SRZ ;  /* 0x0000000000ba7805 */ /* 0x000fe4000001ff00 */
[----:B------:R-:W-:-:S02]  /*0f40*/  CS2R R188, SRZ ;  /* 0x0000000000bc7805 */ /* 0x000fc4000001ff00 */
[----:B------:R-:W-:Y:S02]  /*0f50*/  CS2R R190, SRZ ;  /* 0x0000000000be7805 */ /* 0x000fe4000001ff00 */
[----:B------:R-:W-:Y:S02]  /*0f60*/  ISETP.GT.AND P2, PT, R237, R6, PT ;  /* 0x00000006ed00720c */ /* 0x000fe40003f44270 */
        /* <DEDUP_REMOVED lines=63> */
[----:B------:R-:W-:Y:S01]  /*1360*/  CS2R R134, SRZ ;  /* 0x0000000000867805 */ /* 0x000fe2000001ff00 */
[----:B------:R-:W-:Y:S06]  /*1370*/  @!P2 BRA `(.L_x_1067) ;  /* 0x0000007c0064a947 */ /* 0x000fec0003800000 */
[----:B------:R-:W1:Y:S01]  /*1380*/  S2R R8, SR_CgaCtaId ;  /* 0x0000000000087919 */ /* 0x000e620000008800 */
[----:B------:R-:W-:Y:S01]  /*1390*/  VIADD R21, R21, 0xffffff80 ;  /* 0xffffff8015157836 */ /* 0x000fe20000000000 */
[----:B------:R-:W-:Y:S02]  /*13a0*/  MOV R17, 0x400 ;  /* 0x0000040000117802 */ /* 0x000fe40000000f00 */
[----:B------:R-:W-:Y:S02]  /*13b0*/  SHF.L.U32 R16, RZ, 0x1f, RZ ;  /* 0x0000001fff107819 */ /* 0x000fe400000006ff */
[----:B------:R-:W-:-:S04]  /*13c0*/  SHF.R.S32.HI R4, RZ, 0x1f, R21 ;  /* 0x0000001fff047819 */ /* 0x000fc80000011415 */
[CC--:B------:R-:W-:Y:S02]  /*13d0*/  LEA.HI R5, R4.reuse, R21.reuse, RZ, 0x7 ;  /* 0x0000001504057211 */ /* 0x0c0fe400078f38ff */
[CC--:B------:R-:W-:Y:S02]  /*13e0*/  LEA.HI R10, R4.reuse, R21.reuse, RZ, 0x5 ;  /* 0x00000015040a7211 */ /* 0x0c0fe400078f28ff */
[----:B------:R-:W-:Y:S02]  /*13f0*/  SHF.R.S32.HI R7, RZ, 0x7, R5 ;  /* 0x00000007ff077819 */ /* 0x000fe40000011405 */
[----:B------:R-:W-:Y:S02]  /*1400*/  LEA.HI R13, R4, R21, RZ, 0x4 ;  /* 0x00000015040d7211 */ /* 0x000fe400078f20ff */
[--C-:B------:R-:W-:Y:S02]  /*1410*/  SHF.R.S32.HI R12, RZ, 0x5, R10.reuse ;  /* 0x00000005ff0c7819 */ /* 0x100fe4000001140a */
[----:B------:R-:W-:-:S02]  /*1420*/  SHF.R.S32.HI R11, RZ, 0x1f, R10 ;  /* 0x0000001fff0b7819 */ /* 0x000fc4000001140a */
[----:B------:R-:W-:Y:S02]  /*1430*/  LOP3.LUT R4, R5, 0xffffff80, RZ, 0xc0, !PT ;  /* 0xffffff8005047812 */ /* 0x000fe400078ec0ff */
[----:B------:R-:W-:Y:S02]  /*1440*/  LEA.HI R11, R11, R12, RZ, 0x2 ;  /* 0x0000000c0b0b7211 */ /* 0x000fe400078f10ff */
[----:B------:R-:W-:Y:S01]  /*1450*/  LOP3.LUT R14, R13, 0xffffff0, RZ, 0xc0, !PT ;  /* 0x0ffffff00d0e7812 */ /* 0x000fe200078ec0ff */
[----:B------:R-:W-:Y:S01]  /*1460*/  IMAD.IADD R10, R21, 0x1, -R4 ;  /* 0x00000001150a7824 */ /* 0x000fe200078e0a04 */
[----:B------:R-:W-:Y:S02]  /*1470*/  LOP3.LUT R13, R11, 0xfffffc, RZ, 0xc0, !PT ;  /* 0x00fffffc0b0d7812 */ /* 0x000fe400078ec0ff */
[----:B------:R-:W-:Y:S01]  /*1480*/  LEA.HI R15, R7, R7, RZ, 0x1 ;  /* 0x00000007070f7211 */ /* 0x000fe200078f08ff */
[----:B------:R-:W-:Y:S01]  /*1490*/  IMAD.IADD R14, R21, 0x1, -R14 ;  /* 0x00000001150e7824 */ /* 0x000fe200078e0a0e */
[----:B-1----:R-:W-:Y:S01]  /*14a0*/  LEA R17, R8, R17, 0x18 ;  /* 0x0000001108117211 */ /* 0x002fe200078ec0ff */
[----:B------:R-:W-:Y:S01]  /*14b0*/  IMAD.IADD R13, R12, 0x1, -R13 ;  /* 0x000000010c0d7824 */ /* 0x000fe200078e0a0d */
[----:B------:R-:W1:Y:S01]  /*14c0*/  SHFL.IDX PT, R8, R7, RZ, 0x1f ;  /* 0x00001fff07087589 */ /* 0x000e6200000e0000 */
[----:B------:R-:W-:Y:S01]  /*14d0*/  SHF.R.S32.HI R11, RZ, 0x1f, R10 ;  /* 0x0000001fff0b7819 */ /* 0x000fe2000001140a */
[----:B------:R-:W2:Y:S01]  /*14e0*/  SYNCS.PHASECHK.TRANS64.TRYWAIT P0, [R17+URZ+0x31800], R16 ;  /* 0x03180010110075a7 */ /* 0x000ea2000800017f */
[----:B------:R-:W-:Y:S01]  /*14f0*/  LOP3.LUT R12, R15, 0x1ffffffe, RZ, 0xc0, !PT ;  /* 0x1ffffffe0f0c7812 */ /* 0x000fe200078ec0ff */
[----:B------:R-:W-:-:S02]  /*1500*/  IMAD R14, R7, 0x40, R14 ;  /* 0x00000040070e7824 */ /* 0x000fc400078e020e */
[C---:B------:R-:W-:Y:S02]  /*1510*/  IMAD R15, R7.reuse, 0x800, R10 ;  /* 0x00000800070f7824 */ /* 0x040fe400078e020a */
[----:B------:R-:W-:Y:S01]  /*1520*/  IMAD.IADD R12, R7, 0x1, -R12 ;  /* 0x00000001070c7824 */ /* 0x000fe200078e0a0c */
[----:B-1----:R-:W-:-:S04]  /*1530*/  LEA.HI R4, R8, R8, RZ, 0x1 ;  /* 0x0000000808047211 */ /* 0x002fc800078f08ff */
[----:B------:R-:W-:-:S05]  /*1540*/  LOP3.LUT R5, R4, 0xfffffffe, RZ, 0xc0, !PT ;  /* 0xfffffffe04057812 */ /* 0x000fca00078ec0ff */
[----:B------:R-:W-:Y:S01]  /*1550*/  IMAD.IADD R4, R8, 0x1, -R5 ;  /* 0x0000000108047824 */ /* 0x000fe200078e0a05 */
[----:B------:R-:W-:-:S04]  /*1560*/  LEA.HI R5, R11, R10, RZ, 0x2 ;  /* 0x0000000a0b057211 */ /* 0x000fc800078f10ff */
[--C-:B------:R-:W-:Y:S02]  /*1570*/  SHF.R.S32.HI R7, RZ, 0x2, R5.reuse ;  /* 0x00000002ff077819 */ /* 0x100fe40000011405 */
[----:B------:R-:W-:Y:S01]  /*1580*/  SHF.R.S32.HI R8, RZ, 0x1f, R5 ;  /* 0x0000001fff087819 */ /* 0x000fe20000011405 */
[----:B--2---:R-:W-:Y:S06]  /*1590*/  @P0 BRA `(.L_x_1068) ;  /* 0x0000000000080947 */ /* 0x004fec0003800000 */
[----:B------:R-:W1:Y:S02]  /*15a0*/  SYNCS.PHASECHK.TRANS64.TRYWAIT P0, [R17+URZ+0x31800], R16 ;  /* 0x03180010110075a7 */ /* 0x000e64000800017f */
[----:B-1----:R-:W-:Y:S05]  /*15b0*/  @!P0 BRA `(.L_x_1069) ;  /* 0x000000a800848947 */ /* 0x002fea0003800000 */
.L_x_1068:
[----:B------:R-:W2:Y:S04]  /*15c0*/  LDL R20, [R1+0xc] ;  /* 0x00000c0001147983 */ /* 0x000ea80000100800 */
[----:B------:R-:W3:Y:S04]  /*15d0*/  LDL R19, [R1+0x8] ;  /* 0x0000080001137983 */ /* 0x000ee80000100800 */
[----:B------:R-:W4:Y:S04]  /*15e0*/  LDL R18, [R1+0x14] ;  /* 0x0000140001127983 */ /* 0x000f280000100800 */
[----:B------:R-:W5:Y:S01]  /*15f0*/  LDL R21, [R1+0x10] ;  /* 0x0000100001157983 */ /* 0x000f620000100800 */
[----:B------:R-:W-:Y:S01]  /*1600*/  LEA.HI R8, R8, R7, RZ, 0x3 ;  /* 0x0000000708087211 */ /* 0x000fe200078f18ff */
[----:B------:R-:W-:Y:S01]  /*1610*/  IMAD R14, R13, 0x10, R14 ;  /* 0x000000100d0e7824 */ /* 0x000fe200078e020e */
[----:B------:R-:W-:Y:S01]  /*1620*/  LOP3.LUT R5, R5, 0x7ffffffc, RZ, 0xc0, !PT ;  /* 0x7ffffffc05057812 */ /* 0x000fe200078ec0ff */
[----:B------:R-:W-:Y:S01]  /*1630*/  ULDC.64 UR4, c[0x0][0x2d8] ;  /* 0x0000b60000047ab9 */ /* 0x000fe20000000a00 */
[----:B------:R-:W-:Y:S01]  /*1640*/  LOP3.LUT R8, R8, 0xfffffff8, RZ, 0xc0, !PT ;  /* 0xfffffff808087812 */ /* 0x000fe200078ec0ff */
[----:B------:R-:W-:Y:S01]  /*1650*/  IMAD.SHL.U32 R13, R15, 0x4, RZ ;  /* 0x000000040f0d7824 */ /* 0x000fe200078e00ff */
[----:B------:R-:W-:Y:S01]  /*1660*/  LEA.HI R11, R11, R10, RZ, 0x5 ;  /* 0x0000000a0b0b7211 */ /* 0x000fe200078f28ff */
[----:B------:R-:W-:Y:S01]  /*1670*/  IMAD.IADD R5, R10, 0x1, -R5 ;  /* 0x000000010a057824 */ /* 0x000fe200078e0a05 */
[----:B------:R-:W-:Y:S01]  /*1680*/  CS2R R214, SRZ ;  /* 0x0000000000d67805 */ /* 0x000fe2000001ff00 */
[----:B------:R-:W-:Y:S01]  /*1690*/  IMAD.IADD R8, R7, 0x1, -R8 ;  /* 0x0000000107087824 */ /* 0x000fe200078e0a08 */
[----:B------:R-:W-:Y:S01]  /*16a0*/  IADD3 R2, P0, R13, R2, RZ ;  /* 0x000000020d027210 */ /* 0x000fe20007f1e0ff */
[----:B------:R-:W-:Y:S01]  /*16b0*/  IMAD R12, R12, 0x4, R5 ;  /* 0x000000040c0c7824 */ /* 0x000fe200078e0205 */
[----:B------:R-:W-:-:S02]  /*16c0*/  SHF.R.S32.HI R11, RZ, 0x5, R11 ;  /* 0x00000005ff0b7819 */ /* 0x000fc4000001140b */
[----:B------:R-:W-:Y:S02]  /*16d0*/  CS2R R212, SRZ ;  /* 0x0000000000d47805 */ /* 0x000fe4000001ff00 */
[----:B------:R-:W-:Y:S01]  /*16e0*/  LEA.HI.X.SX32 R3, R13, R3, 0x1, P0 ;  /* 0x000000030d037211 */ /* 0x000fe200000f0eff */
[----:B------:R-:W-:Y:S01]  /*16f0*/  IMAD.SHL.U32 R228, R12, 0x2, RZ ;  /* 0x000000020ce47824 */ /* 0x000fe200078e00ff */
        /* <DEDUP_REMOVED lines=78> */
[----:B------:R-:W-:Y:S01]  /*1be0*/  ULDC UR61, c[0x0][0x75c] ;  /* 0x0001d700003d7ab9 */ /* 0x000fe20000000800 */
[----:B------:R-:W-:Y:S01]  /*1bf0*/  UMOV UR60, URZ ;  /* 0x0000003f003c7c82 */ /* 0x000fe20008000000 */
[----:B--2---:R-:W-:-:S05]  /*1c00*/  SHF.R.S32.HI R7, RZ, 0x1f, R20 ;  /* 0x0000001fff077819 */ /* 0x004fca0000011414 */
[----:B------:R-:W-:Y:S01]  /*1c10*/  IMAD R5, R7, UR4, RZ ;  /* 0x0000000407057c24 */ /* 0x000fe2000f8e02ff */
[----:B---3--:R-:W-:Y:S02]  /*1c20*/  SHF.R.S32.HI R7, RZ, 0x1f, R19 ;  /* 0x0000001fff077819 */ /* 0x008fe40000011413 */
[----:B----4-:R-:W-:Y:S01]  /*1c30*/  R2UR UR6, R18 ;  /* 0x00000000120672ca */ /* 0x010fe200000e0000 */
[----:B------:R-:W-:Y:S01]  /*1c40*/  IMAD R18, R11, 0x10, R8 ;  /* 0x000000100b127824 */ /* 0x000fe200078e0208 */
[----:B------:R-:W-:Y:S01]  /*1c50*/  SEL R7, R7, RZ, !P1 ;  /* 0x000000ff07077207 */ /* 0x000fe20004800000 */
[----:B-----5:R-:W-:Y:S02]  /*1c60*/  IMAD R9, R21, -0x50, R9 ;  /* 0xffffffb015097824 */ /* 0x020fe400078e0209 */
[----:B------:R-:W-:Y:S01]  /*1c70*/  IMAD.WIDE.U32 R2, R20, UR4, R2 ;  /* 0x0000000414027c25 */ /* 0x000fe2000f8e0002 */
[----:B------:R-:W-:-:S03]  /*1c80*/  SEL R231, R19, RZ, !P1 ;  /* 0x000000ff13e77207 */ /* 0x000fc60004800000 */
[----:B------:R-:W-:Y:S01]  /*1c90*/  IMAD R11, R20, UR5, R5 ;  /* 0x00000005140b7c24 */ /* 0x000fe2000f8e0205 */
[----:B------:R-:W-:Y:S01]  /*1ca0*/  IADD3 R5, -R0, 0x1, R9 ;  /* 0x0000000100057810 */ /* 0x000fe20007ffe109 */
[----:B------:R-:W-:Y:S02]  /*1cb0*/  ULDC.64 UR4, c[0x0][0x2e0] ;  /* 0x0000b80000047ab9 */ /* 0x000fe40000000a00 */
[----:B------:R-:W-:Y:S02]  /*1cc0*/  IMAD R0, R7, UR4, RZ ;  /* 0x0000000407007c24 */ /* 0x000fe4000f8e02ff */
[----:B------:R-:W-:Y:S02]  /*1cd0*/  IMAD.IADD R3, R3, 0x1, R11 ;  /* 0x0000000103037824 */ /* 0x000fe400078e020b */
[--C-:B------:R-:W-:Y:S02]  /*1ce0*/  IMAD.IADD R229, R9, 0x1, -R228.reuse ;  /* 0x0000000109e57824 */ /* 0x100fe400078e0ae4 */
[----:B------:R-:W-:-:S02]  /*1cf0*/  IMAD.IADD R228, R5, 0x1, -R228 ;  /* 0x0000000105e47824 */ /* 0x000fc400078e0ae4 */
[C---:B------:R-:W-:Y:S02]  /*1d00*/  IMAD R5, R231.reuse, UR5, R0 ;  /* 0x00000005e7057c24 */ /* 0x040fe4000f8e0200 */
[----:B------:R-:W-:Y:S01]  /*1d10*/  IMAD.WIDE.U32 R230, R231, UR4, R2 ;  /* 0x00000004e7e67c25 */ /* 0x000fe2000f8e0002 */
[----:B------:R-:W-:-:S03]  /*1d20*/  ULOP3.LUT UR4, UR6, 0x1, URZ, 0xfc, !UPT ;  /* 0x0000000106047892 */ /* 0x000fc6000f8efc3f */
[----:B------:R-:W-:-:S03]  /*1d30*/  IMAD.IADD R5, R231, 0x1, R5 ;  /* 0x00000001e7057824 */ /* 0x000fc600078e0205 */
[----:B------:R-:W-:-:S05]  /*1d40*/  IMAD.U32 R0, RZ, RZ, UR4 ;  /* 0x00000004ff007e24 */ /* 0x000fca000f8e00ff */
[----:B------:R2:W-:Y:S04]  /*1d50*/  STL [R1+0x4], R0 ;  /* 0x0000040001007387 */ /* 0x0005e80000100800 */
[----:B------:R3:W-:Y:S01]  /*1d60*/  STL [R1], R5 ;  /* 0x0000000501007387 */ /* 0x0007e20000100800 */
[----:B------:R-:W-:Y:S02]  /*1d70*/  IMAD.MOV.U32 R3, RZ, RZ, R6 ;  /* 0x000000ffff037224 */ /* 0x000fe400078e0006 */
[----:B--2---:R-:W-:Y:S02]  /*1d80*/  IMAD.SHL.U32 R0, R14, 0x8, RZ ;  /* 0x000000080e007824 */ /* 0x004fe400078e00ff */
[----:B------:R-:W-:Y:S02]  /*1d90*/  IMAD.MOV.U32 R19, RZ, RZ, RZ ;  /* 0x000000ffff137224 */ /* 0x000fe400078e00ff */
[----:B------:R-:W-:-:S02]  /*1da0*/  IMAD.MOV.U32 R2, RZ, RZ, RZ ;  /* 0x000000ffff027224 */ /* 0x000fc400078e00ff */
[----:B---3--:R-:W-:-:S07]  /*1db0*/  IMAD R0, R0, 0x2, R17 ;  /* 0x0000000200007824 */ /* 0x008fce00078e0211 */
.L_x_1080:
[----:B--2---:R-:W2:Y:S02]  /*1dc0*/  LDL R5, [R1+0x4] ;  /* 0x0000040001057983 */ /* 0x004ea40000100800 */
[----:B--2---:R-:W-:-:S13]  /*1dd0*/  R2UR UR4, R5 ;  /* 0x00000000050472ca */ /* 0x004fda00000e0000 */
[----:B------:R-:W-:-:S06]  /*1de0*/  UISETP.NE.AND UP0, UPT, UR4, 0x3, UPT ;  /* 0x000000030400788c */ /* 0x000fcc000bf05270 */
[----:B------:R-:W-:-:S13]  /*1df0*/  PLOP3.LUT P0, PT, PT, PT, UP0, 0x80, 0x0 ;  /* 0x000000000000781c */ /* 0x000fda0003f0f008 */
[----:B------:R-:W-:Y:S05]  /*1e00*/  @!P0 BRA `(.L_x_1070) ;  /* 0x0000000000048947 */ /* 0x000fea0003800000 */
[----:B------:R-:W-:Y:S01]  /*1e10*/  BPT.TRAP 0x1 ;  /* 0x000000040000795c */ /* 0x000fe20000300000 */
.L_x_1070:
[----:B-1----:R-:W-:Y:S01]  /*1e20*/  IMAD R16, R2, 0x8, R17 ;  /* 0x0000000802107824 */ /* 0x002fe200078e0211 */
[----:B------:R-:W-:-:S04]  /*1e30*/  SHF.L.U32 R9, R19, 0x1f, RZ ;  /* 0x0000001f13097819 */ /* 0x000fc800000006ff */
[----:B------:R1:W2:Y:S01]  /*1e40*/  SYNCS.PHASECHK.TRANS64.TRYWAIT P1, [R16+URZ+0x31810], R9 ;  /* 0x03181009100075a7 */ /* 0x0002a2000802017f */
[----:B------:R-:W-:Y:S05]  /*1e50*/  @!P0 BRA `(.L_x_1071) ;  /* 0x0000000000048947 */ /* 0x000fea0003800000 */
[----:B------:R-:W-:Y:S01]  /*1e60*/  BPT.TRAP 0x1 ;  /* 0x000000040000795c */ /* 0x000fe20000300000 */
.L_x_1071:
        /* <DEDUP_REMOVED lines=11> */
.L_x_1072:
        /* <DEDUP_REMOVED lines=438> */
.L_x_1074:
[----:B------:R-:W-:-:S05]  /*3a80*/  IMAD.U32 R10, RZ, RZ, UR60 ;  /* 0x0000003cff0a7e24 */ /* 0x000fca000f8e00ff */
[----:B------:R-:W-:-:S04]  /*3a90*/  SHF.L.U32 R10, R10, 0x1f, RZ ;  /* 0x0000001f0a0a7819 */ /* 0x000fc800000006ff */
[----:B------:R1:W4:Y:S01]  /*3aa0*/  SYNCS.PHASECHK.TRANS64.TRYWAIT P1, [R17+URZ+0x31830], R10 ;  /* 0x0318300a110075a7 */ /* 0x000322000802017f */
[----:B------:R-:W-:Y:S05]  /*3ab0*/  @!P0 BRA `(.L_x_1075) ;  /* 0x0000000000048947 */ /* 0x000fea0003800000 */
[----:B------:R-:W-:Y:S01]  /*3ac0*/  BPT.TRAP 0x1 ;  /* 0x000000040000795c */ /* 0x000fe20000300000 */
.L_x_1075:
        /* <DEDUP_REMOVED lines=11> */
.L_x_1076:
        /* <DEDUP_REMOVED lines=437> */
[----:B------:R-:W-:Y:S02]  /*56d0*/  IMAD R29, R3, 0x40, R18 ;  /* 0x00000040031d7824 */ /* 0x000fe400078e0212 */
[----:B------:R-:W-:Y:S01]  /*56e0*/  FMUL.FTZ R11, R27, UR61 ;  /* 0x0000003d1b0b7c20 */ /* 0x000fe20008410000 */
[----:B------:R-:W1:Y:S01]  /*56f0*/  MUFU.TANH R8, R8 ;  /* 0x0000000800087308 */ /* 0x000e620000002400 */
[----:B------:R-:W-:Y:S01]  /*5700*/  FMUL.FTZ R20, R32, UR61 ;  /* 0x0000003d20147c20 */ /* 0x000fe20008410000 */
[----:B------:R-:W-:Y:S01]  /*5710*/  FMUL.FTZ R21, R33, UR61 ;  /* 0x0000003d21157c20 */ /* 0x000fe20008410000 */
[----:B------:R-:W-:Y:S01]  /*5720*/  VIADDMNMX R27, R29, R228, R229, PT ;  /* 0x000000e41d1b7246 */ /* 0x000fe200038001e5 */
[----:B------:R-:W-:Y:S01]  /*5730*/  FMUL.FTZ R24, R36, UR61 ;  /* 0x0000003d24187c20 */ /* 0x000fe20008410000 */
[----:B------:R-:W-:Y:S01]  /*5740*/  FMUL.FTZ R25, R37, UR61 ;  /* 0x0000003d25197c20 */ /* 0x000fe20008410000 */
[----:B------:R-:W-:Y:S01]  /*5750*/  FMUL.FTZ R10, R26, UR61 ;  /* 0x0000003d1a0a7c20 */ /* 0x000fe20008410000 */
[C---:B------:R-:W-:Y:S01]  /*5760*/  ISETP.GT.AND P6, PT, R27.reuse, RZ, PT ;  /* 0x000000ff1b00720c */ /* 0x040fe20003fc4270 */
[----:B------:R-:W4:Y:S01]  /*5770*/  MUFU.TANH R9, R9 ;  /* 0x0000000900097308 */ /* 0x000f220000002400 */
[C---:B------:R-:W-:Y:S01]  /*5780*/  ISETP.GT.AND P1, PT, R27.reuse, 0x1, PT ;  /* 0x000000011b00780c */ /* 0x040fe20003f24270 */
[----:B------:R-:W-:Y:S01]  /*5790*/  FMUL.FTZ R14, R30, UR61 ;  /* 0x0000003d1e0e7c20 */ /* 0x000fe20008410000 */
[----:B------:R-:W-:Y:S01]  /*57a0*/  ISETP.GT.AND P2, PT, R27, 0x10, PT ;  /* 0x000000101b00780c */ /* 0x000fe20003f44270 */
[----:B------:R-:W-:Y:S01]  /*57b0*/  FMUL.FTZ R15, R31, UR61 ;  /* 0x0000003d1f0f7c20 */ /* 0x000fe20008410000 */
[C---:B------:R-:W-:Y:S01]  /*57c0*/  ISETP.GT.AND P3, PT, R27.reuse, 0x11, PT ;  /* 0x000000111b00780c */ /* 0x040fe20003f64270 */
[----:B------:R-:W-:Y:S01]  /*57d0*/  FMUL.FTZ R26, R40, UR61 ;  /* 0x0000003d281a7c20 */ /* 0x000fe20008410000 */
[C---:B------:R-:W-:Y:S01]  /*57e0*/  ISETP.GT.AND P4, PT, R27.reuse, 0x20, PT ;  /* 0x000000201b00780c */ /* 0x040fe20003f84270 */
[----:B------:R-:W5:Y:S01]  /*57f0*/  MUFU.TANH R12, R12 ;  /* 0x0000000c000c7308 */ /* 0x000f620000002400 */
[----:B-1----:R-:W-:Y:S01]  /*5800*/  FSEL R235, R8, -INF , P6 ;  /* 0xff80000008eb7808 */ /* 0x002fe20003000000 */
[----:B------:R-:W-:Y:S01]  /*5810*/  FMUL.FTZ R22, R34, UR61 ;  /* 0x0000003d22167c20 */ /* 0x000fe20008410000 */
[----:B------:R-:W-:Y:S01]  /*5820*/  ISETP.GT.AND P5, PT, R27, 0x21, PT ;  /* 0x000000211b00780c */ /* 0x000fe20003fa4270 */
[----:B------:R-:W-:Y:S01]  /*5830*/  FMUL.FTZ R23, R35, UR61 ;  /* 0x0000003d23177c20 */ /* 0x000fe20008410000 */
[----:B------:R-:W-:Y:S01]  /*5840*/  ISETP.GT.AND P6, PT, R27, 0x30, PT ;  /* 0x000000301b00780c */ /* 0x000fe20003fc4270 */
[----:B------:R-:W-:Y:S01]  /*5850*/  FMUL.FTZ R28, R38, UR61 ;  /* 0x0000003d261c7c20 */ /* 0x000fe20008410000 */
[----:B------:R-:W-:Y:S01]  /*5860*/  IADD3 R34, R228, 0x8, R29 ;  /* 0x00000008e4227810 */ /* 0x000fe20007ffe01d */
[----:B------:R-:W1:Y:S01]  /*5870*/  MUFU.TANH R13, R13 ;  /* 0x0000000d000d7308 */ /* 0x000e620000002400 */
[----:B----4-:R-:W-:Y:S01]  /*5880*/  FSEL R233, R9, -INF , P1 ;  /* 0xff80000009e97808 */ /* 0x010fe20000800000 */
[----:B------:R-:W-:Y:S01]  /*5890*/  FMUL.FTZ R29, R39, UR61 ;  /* 0x0000003d271d7c20 */ /* 0x000fe20008410000 */
[----:B------:R-:W-:Y:S01]  /*58a0*/  ISETP.GT.AND P1, PT, R27, 0x31, PT ;  /* 0x000000311b00780c */ /* 0x000fe20003f24270 */
[----:B------:R-:W-:Y:S01]  /*58b0*/  FMUL.FTZ R30, R42, UR61 ;  /* 0x0000003d2a1e7c20 */ /* 0x000fe20008410000 */
[----:B------:R-:W-:Y:S01]  /*58c0*/  VIMNMX R34, R229, R34, PT ;  /* 0x00000022e5227248 */ /* 0x000fe20003fe0100 */
[--C-:B--2---:R-:W-:Y:S01]  /*58d0*/  FFMA.FTZ R235, R235, UR4, -R7.reuse ;  /* 0x00000004ebeb7c23 */ /* 0x104fe20008010807 */
[----:B------:R-:W-:Y:S01]  /*58e0*/  FFMA.FTZ R233, R233, UR4, -R7 ;  /* 0x00000004e9e97c23 */ /* 0x000fe20008010807 */
[----:B------:R-:W2:Y:S01]  /*58f0*/  MUFU.TANH R20, R20 ;  /* 0x0000001400147308 */ /* 0x000ea20000002400 */
[C---:B-----5:R-:W-:Y:S01]  /*5900*/  FSEL R232, R12.reuse, -INF , P2 ;  /* 0xff8000000ce87808 */ /* 0x060fe20001000000 */
[----:B------:R-:W-:Y:S01]  /*5910*/  FFMA.FTZ R9, -R9, R9, 1 ;  /* 0x3f80000009097423 */ /* 0x000fe20000010109 */
[----:B------:R-:W-:Y:S01]  /*5920*/  ISETP.GT.AND P2, PT, R27, 0x40, PT ;  /* 0x000000401b00780c */ /* 0x000fe20003f44270 */
[----:B------:R-:W-:-:S02]  /*5930*/  FFMA.FTZ R12, -R12, R12, 1 ;  /* 0x3f8000000c0c7423 */ /* 0x000fc4000001010c */
[--C-:B------:R-:W-:Y:S02]  /*5940*/  FFMA.FTZ R232, R232, UR4, -R7.reuse ;  /* 0x00000004e8e87c23 */ /* 0x100fe40008010807 */
[----:B------:R-:W4:Y:S01]  /*5950*/  MUFU.TANH R21, R21 ;  /* 0x0000001500157308 */ /* 0x000f220000002400 */
[----:B-1----:R-:W-:Y:S02]  /*5960*/  FSEL R227, R13, -INF , P3 ;  /* 0xff8000000de37808 */ /* 0x002fe40001800000 */
[----:B------:R-:W-:Y:S01]  /*5970*/  ISETP.GT.AND P3, PT, R27, 0x41, PT ;  /* 0x000000411b00780c */ /* 0x000fe20003f64270 */
[----:B------:R-:W-:Y:S02]  /*5980*/  FMUL.FTZ R27, R41, UR61 ;  /* 0x0000003d291b7c20 */ /* 0x000fe40008410000 */
[----:B------:R-:W-:Y:S02]  /*5990*/  FFMA.FTZ R227, R227, UR4, -R7 ;  /* 0x00000004e3e37c23 */ /* 0x000fe40008010807 */
[----:B------:R-:W1:Y:S01]  /*59a0*/  MUFU.TANH R24, R24 ;  /* 0x0000001800187308 */ /* 0x000e620000002400 */
[----:B--2---:R-:W-:-:S02]  /*59b0*/  FSEL R224, R20, -INF , P4 ;  /* 0xff80000014e07808 */ /* 0x004fc40002000000 */
[----:B------:R-:W-:-:S03]  /*59c0*/  ISETP.GT.AND P4, PT, R34, RZ, PT ;  /* 0x000000ff2200720c */ /* 0x000fc60003f84270 */
[----:B------:R-:W-:Y:S02]  /*59d0*/  FFMA.FTZ R224, R224, UR4, -R7 ;  /* 0x00000004e0e07c23 */ /* 0x000fe40008010807 */
[----:B------:R-:W2:Y:S01]  /*59e0*/  MUFU.TANH R25, R25 ;  /* 0x0000001900197308 */ /* 0x000ea20000002400 */
[----:B----4-:R-:W-:Y:S02]  /*59f0*/  FSEL R41, R21, -INF , P5 ;  /* 0xff80000015297808 */ /* 0x010fe40002800000 */
[----:B------:R-:W-:-:S03]  /*5a00*/  ISETP.GT.AND P5, PT, R34, 0x1, PT ;  /* 0x000000012200780c */ /* 0x000fc60003fa4270 */
[----:B------:R-:W-:Y:S02]  /*5a10*/  FFMA.FTZ R41, R41, UR4, -R7 ;  /* 0x0000000429297c23 */ /* 0x000fe40008010807 */
[----:B------:R-:W4:Y:S01]  /*5a20*/  MUFU.TANH R10, R10 ;  /* 0x0000000a000a7308 */ /* 0x000f220000002400 */
[----:B-1----:R-:W-:Y:S02]  /*5a30*/  FSEL R32, R24, -INF , P6 ;  /* 0xff80000018207808 */ /* 0x002fe40003000000 */
[----:B------:R-:W-:-:S03]  /*5a40*/  ISETP.GT.AND P6, PT, R34, 0x10, PT ;  /* 0x000000102200780c */ /* 0x000fc60003fc4270 */
[----:B------:R-:W-:Y:S02]  /*5a50*/  FFMA.FTZ R32, R32, UR4, -R7 ;  /* 0x0000000420207c23 */ /* 0x000fe40008010807 */
[----:B------:R-:W1:Y:S01]  /*5a60*/  MUFU.TANH R11, R11 ;  /* 0x0000000b000b7308 */ /* 0x000e620000002400 */
[----:B--2---:R-:W-:Y:S02]  /*5a70*/  FSEL R31, R25, -INF , P1 ;  /* 0xff800000191f7808 */ /* 0x004fe40000800000 */
[----:B------:R-:W-:-:S03]  /*5a80*/  ISETP.GT.AND P1, PT, R34, 0x11, PT ;  /* 0x000000112200780c */ /* 0x000fc60003f24270 */
[----:B------:R-:W-:Y:S02]  /*5a90*/  FFMA.FTZ R31, R31, UR4, -R7 ;  /* 0x000000041f1f7c23 */ /* 0x000fe40008010807 */
[----:B------:R-:W2:Y:S01]  /*5aa0*/  MUFU.TANH R14, R14 ;  /* 0x0000000e000e7308 */ /* 0x000ea20000002400 */
[----:B----4-:R-:W-:Y:S02]  /*5ab0*/  FSEL R37, R10, -INF , P4 ;  /* 0xff8000000a257808 */ /* 0x010fe40002000000 */
[----:B------:R-:W-:-:S05]  /*5ac0*/  ISETP.GT.AND P4, PT, R34, 0x30, PT ;  /* 0x000000302200780c */ /* 0x000fca0003f84270 */
[----:B------:R-:W4:Y:S01]  /*5ad0*/  MUFU.TANH R15, R15 ;  /* 0x0000000f000f7308 */ /* 0x000f220000002400 */
[----:B-1----:R-:W-:Y:S02]  /*5ae0*/  FSEL R234, R11, -INF , P5 ;  /* 0xff8000000bea7808 */ /* 0x002fe40002800000 */
[----:B------:R-:W-:-:S03]  /*5af0*/  ISETP.GT.AND P5, PT, R34, 0x31, PT ;  /* 0x000000312200780c */ /* 0x000fc60003fa4270 */
[----:B---3--:R-:W-:Y:S02]  /*5b00*/  FFMA.FTZ R234, R234, UR4, -R6 ;  /* 0x00000004eaea7c23 */ /* 0x008fe40008010806 */
[----:B------:R-:W1:Y:S01]  /*5b10*/  MUFU.TANH R26, R26 ;  /* 0x0000001a001a7308 */ /* 0x000e620000002400 */
[----:B--2---:R-:W-:Y:S02]  /*5b20*/  FSEL R35, R14, -INF , P6 ;  /* 0xff8000000e237808 */ /* 0x004fe40003000000 */
[----:B------:R-:W-:-:S03]  /*5b30*/  ISETP.GT.AND P6, PT, R34, 0x40, PT ;  /* 0x000000402200780c */ /* 0x000fc60003fc4270 */
[----:B------:R-:W-:Y:S02]  /*5b40*/  FFMA.FTZ R35, R35, UR4, -R6 ;  /* 0x0000000423237c23 */ /* 0x000fe40008010806 */
[----:B------:R-:W2:Y:S01]  /*5b50*/  MUFU.TANH R27, R27 ;  /* 0x0000001b001b7308 */ /* 0x000ea20000002400 */
[----:B----4-:R-:W-:Y:S02]  /*5b60*/  FSEL R36, R15, -INF , P1 ;  /* 0xff8000000f247808 */ /* 0x010fe40000800000 */
[----:B------:R-:W-:-:S05]  /*5b70*/  ISETP.GT.AND P1, PT, R34, 0x41, PT ;  /* 0x000000412200780c */ /* 0x000fca0003f24270 */
[----:B------:R-:W3:Y:S01]  /*5b80*/  MUFU.TANH R22, R22 ;  /* 0x0000001600167308 */ /* 0x000ee20000002400 */
[----:B-1----:R-:W-:Y:S02]  /*5b90*/  FSEL R33, R26, -INF , P2 ;  /* 0xff8000001a217808 */ /* 0x002fe40001000000 */
[----:B------:R-:W-:-:S03]  /*5ba0*/  ISETP.GT.AND P2, PT, R34, 0x20, PT ;  /* 0x000000202200780c */ /* 0x000fc60003f44270 */
[--C-:B------:R-:W-:Y:S02]  /*5bb0*/  FFMA.FTZ R33, R33, UR4, -R7.reuse ;  /* 0x0000000421217c23 */ /* 0x100fe40008010807 */
[----:B------:R-:W1:Y:S01]  /*5bc0*/  MUFU.TANH R23, R23 ;  /* 0x0000001700177308 */ /* 0x000e620000002400 */
[----:B--2---:R-:W-:Y:S02]  /*5bd0*/  FSEL R39, R27, -INF , P3 ;  /* 0xff8000001b277808 */ /* 0x004fe40001800000 */
[----:B------:R-:W-:Y:S01]  /*5be0*/  ISETP.GT.AND P3, PT, R34, 0x21, PT ;  /* 0x000000212200780c */ /* 0x000fe20003f64270 */
[----:B------:R-:W-:Y:S01]  /*5bf0*/  FMUL.FTZ R34, R43, UR61 ;  /* 0x0000003d2b227c20 */ /* 0x000fe20008410000 */
[--C-:B------:R-:W-:Y:S01]  /*5c00*/  FFMA.FTZ R43, R36, UR4, -R6.reuse ;  /* 0x00000004242b7c23 */ /* 0x100fe20008010806 */
[----:B------:R-:W-:Y:S01]  /*5c10*/  FFMA.FTZ R39, R39, UR4, -R7 ;  /* 0x0000000427277c23 */ /* 0x000fe20008010807 */
[----:B------:R-:W-:Y:S01]  /*5c20*/  FFMA.FTZ R7, R37, UR4, -R6 ;  /* 0x0000000425077c23 */ /* 0x000fe20008010806 */
[----:B------:R-:W2:Y:S01]  /*5c30*/  MUFU.TANH R28, R28 ;  /* 0x0000001c001c7308 */ /* 0x000ea20000002400 */
[----:B---3--:R-:W-:-:S05]  /*5c40*/  FSEL R38, R22, -INF , P2 ;  /* 0xff80000016267808 */ /* 0x008fca0001000000 */
[----:B------:R-:W-:Y:S02]  /*5c50*/  FFMA.FTZ R38, R38, UR4, -R6 ;  /* 0x0000000426267c23 */ /* 0x000fe40008010806 */
        /* <DEDUP_REMOVED lines=9> */
[----:B------:R-:W3:Y:S01]  /*5cf0*/  MUFU.EX2 R235, R235 ;  /* 0x000000eb00eb7308 */ /* 0x000ee20000000800 */
[----:B-1----:R-:W-:-:S05]  /*5d00*/  FSEL R36, R30, -INF , P6 ;  /* 0xff8000001e247808 */ /* 0x002fca0003000000 */
[----:B------:R-:W-:Y:S02]  /*5d10*/  FFMA.FTZ R36, R36, UR4, -R6 ;  /* 0x0000000424247c23 */ /* 0x000fe40008010806 */
[----:B------:R-:W-:Y:S01]  /*5d20*/  MUFU.EX2 R233, R233 ;  /* 0x000000e900e97308 */ /* 0x000fe20000000800 */
[----:B--2---:R-:W-:-:S05]  /*5d30*/  FSEL R226, R34, -INF , P1 ;  /* 0xff80000022e27808 */ /* 0x004fca0000800000 */
[----:B------:R-:W-:Y:S01]  /*5d40*/  FFMA.FTZ R226, R226, UR4, -R6 ;  /* 0x00000004e2e27c23 */ /* 0x000fe20008010806 */
[----:B------:R-:W-:Y:S01]  /*5d50*/  IMAD R6, R18, 0x4, R17 ;  /* 0x0000000412067824 */ /* 0x000fe200078e0211 */
[----:B------:R-:W-:Y:S04]  /*5d60*/  MUFU.EX2 R234, R234 ;  /* 0x000000ea00ea7308 */ /* 0x000fe80000000800 */
[----:B------:R-:W1:Y:S04]  /*5d70*/  LDS R225, [R6+0x2c300] ;  /* 0x02c3000006e17984 */ /* 0x000e680000000800 */
[----:B------:R2:W4:Y:S01]  /*5d80*/  LDS R236, [R6+0x2c320] ;  /* 0x02c3200006ec7984 */ /* 0x0005220000000800 */
[----:B------:R-:W-:-:S02]  /*5d90*/  WARPGROUP.DEPBAR.LE gsb0, 0x0 ;  /* 0x00008000000079c5 */ /* 0x000fc40000010000 */
[----:B------:R-:W-:Y:S01]  /*5da0*/  MUFU.EX2 R232, R232 ;  /* 0x000000e800e87308 */ /* 0x000fe20000000800 */
[----:B--2---:R-:W-:-:S07]  /*5db0*/  FFMA.FTZ R6, -R8, R8, 1 ;  /* 0x3f80000008067423 */ /* 0x004fce0000010108 */
[----:B------:R-:W2:Y:S08]  /*5dc0*/  MUFU.EX2 R8, R7 ;  /* 0x0000000700087308 */ /* 0x000eb00000000800 */
[----:B------:R-:W5:Y:S08]  /*5dd0*/  MUFU.EX2 R31, R31 ;  /* 0x0000001f001f7308 */ /* 0x000f700000000800 */
[----:B------:R-:W-:Y:S08]  /*5de0*/  MUFU.EX2 R227, R227 ;  /* 0x000000e300e37308 */ /* 0x000ff00000000800 */
[----:B------:R-:W-:Y:S01]  /*5df0*/  MUFU.EX2 R224, R224 ;  /* 0x000000e000e07308 */ /* 0x000fe20000000800 */
[--C-:B-1----:R-:W-:Y:S01]  /*5e00*/  FADD.FTZ R44, R44, -R225.reuse ;  /* 0x800000e12c2c7221 */ /* 0x102fe20000010000 */
[----:B------:R-:W-:-:S06]  /*5e10*/  FADD.FTZ R45, R45, -R225 ;  /* 0x800000e12d2d7221 */ /* 0x000fcc0000010000 */
[----:B------:R-:W1:Y:S01]  /*5e20*/  MUFU.EX2 R33, R33 ;  /* 0x0000002100217308 */ /* 0x000e620000000800 */
[----:B---3--:R-:W-:Y:S01]  /*5e30*/  FMUL.FTZ R44, R235, R44 ;  /* 0x0000002ceb2c7220 */ /* 0x008fe20000410000 */
[----:B--2---:R-:W-:Y:S01]  /*5e40*/  F2FP.F16.F32.PACK_AB R7, R234, R8 ;  /* 0x00000008ea07723e */ /* 0x004fe200000000ff */
[----:B------:R-:W-:Y:S01]  /*5e50*/  FMUL.FTZ R45, R233, R45 ;  /* 0x0000002de92d7220 */ /* 0x000fe20000410000 */
[--C-:B------:R-:W-:Y:S01]  /*5e60*/  FADD.FTZ R217, R217, -R225.reuse ;  /* 0x800000e1d9d97221 */ /* 0x100fe20000010000 */
[----:B------:R-:W-:Y:S01]  /*5e70*/  FMUL.FTZ R44, R6, R44 ;  /* 0x0000002c062c7220 */ /* 0x000fe20000410000 */
[----:B------:R-:W-:Y:S01]  /*5e80*/  F2FP.F16.F32.PACK_AB R6, R233, R235 ;  /* 0x000000ebe906723e */ /* 0x000fe200000000ff */
[----:B------:R-:W-:Y:S01]  /*5e90*/  BAR.SYNC.DEFER_BLOCKING 0x9, 0x100 ;  /* 0x0244000000007b1d */ /* 0x000fe20000010000 */
[----:B------:R-:W-:Y:S01]  /*5ea0*/  FMUL.FTZ R9, R9, R45 ;  /* 0x0000002d09097220 */ /* 0x000fe20000410000 */
[--C-:B------:R-:W-:Y:S01]  /*5eb0*/  FADD.FTZ R45, R52, -R225.reuse ;  /* 0x800000e1342d7221 */ /* 0x100fe20000010000 */
[--C-:B------:R-:W-:Y:S01]  /*5ec0*/  FADD.FTZ R52, R53, -R225.reuse ;  /* 0x800000e135347221 */ /* 0x100fe20000010000 */
[----:B----4-:R-:W-:Y:S01]  /*5ed0*/  FADD.FTZ R53, R46, -R236 ;  /* 0x800000ec2e357221 */ /* 0x010fe20000010000 */
[--C-:B------:R-:W-:Y:S01]  /*5ee0*/  FADD.FTZ R220, R220, -R225.reuse ;  /* 0x800000e1dcdc7221 */ /* 0x100fe20000010000 */
[----:B------:R-:W-:-:S02]  /*5ef0*/  FADD.FTZ R48, R48, -R225 ;  /* 0x800000e130307221 */ /* 0x000fc40000010000 */
[----:B------:R-:W-:Y:S01]  /*5f00*/  FMUL.FTZ R53, R8, R53 ;  /* 0x0000003508357220 */ /* 0x000fe20000410000 */
[----:B------:R-:W-:Y:S01]  /*5f10*/  FFMA.FTZ R8, -R20, R20, 1 ;  /* 0x3f80000014087423 */ /* 0x000fe20000010114 */
[----:B------:R-:W-:Y:S01]  /*5f20*/  FFMA.FTZ R20, -R24, R24, 1 ;  /* 0x3f80000018147423 */ /* 0x000fe20000010118 */
[----:B------:R-:W-:Y:S01]  /*5f30*/  FFMA.FTZ R24, -R26, R26, 1 ;  /* 0x3f8000001a187423 */ /* 0x000fe2000001011a */
[----:B------:R-:W-:Y:S01]  /*5f40*/  FADD.FTZ R221, R221, -R225 ;  /* 0x800000e1dddd7221 */ /* 0x000fe20000010000 */
[----:B------:R-:W-:Y:S01]  /*5f50*/  MUFU.EX2 R35, R35 ;  /* 0x0000002300237308 */ /* 0x000fe20000000800 */
[----:B------:R-:W-:Y:S01]  /*5f60*/  FFMA.FTZ R10, -R10, R10, 1 ;  /* 0x3f8000000a0a7423 */ /* 0x000fe2000001010a */
[--C-:B------:R-:W-:Y:S01]  /*5f70*/  FADD.FTZ R50, R50, -R236.reuse ;  /* 0x800000ec32327221 */ /* 0x100fe20000010000 */
[----:B------:R-:W-:-:S05]  /*5f80*/  FADD.FTZ R51, R51, -R236 ;  /* 0x800000ec33337221 */ /* 0x000fca0000010000 */
[----:B------:R-:W-:Y:S01]  /*5f90*/  MUFU.EX2 R226, R226 ;  /* 0x000000e200e27308 */ /* 0x000fe20000000800 */
[----:B------:R-:W-:-:S07]  /*5fa0*/  FADD.FTZ R55, R55, -R236 ;  /* 0x800000ec37377221 */ /* 0x000fce0000010000 */
[----:B------:R-:W-:Y:S01]  /*5fb0*/  MUFU.EX2 R41, R41 ;  /* 0x0000002900297308 */ /* 0x000fe20000000800 */
[----:B------:R2:W-:Y:S01]  /*5fc0*/  STSM.16.M88.2 [R0+0x2c500], R6 ;  /* 0x02c5000600007844 */ /* 0x0005e20000000100 */
[----:B------:R-:W-:Y:S01]  /*5fd0*/  FMUL.FTZ R48, R232, R48 ;  /* 0x00000030e8307220 */ /* 0x000fe20000410000 */
[----:B-----5:R-:W-:-:S05]  /*5fe0*/  FMUL.FTZ R26, R31, R217 ;  /* 0x000000d91f1a7220 */ /* 0x020fca0000410000 */
[----:B------:R-:W-:Y:S01]  /*5ff0*/  MUFU.EX2 R32, R32 ;  /* 0x0000002000207308 */ /* 0x000fe20000000800 */
[----:B------:R-:W-:-:S07]  /*6000*/  FMUL.FTZ R12, R12, R48 ;  /* 0x000000300c0c7220 */ /* 0x000fce0000410000 */
[----:B------:R-:W-:Y:S01]  /*6010*/  MUFU.EX2 R42, R42 ;  /* 0x0000002a002a7308 */ /* 0x000fe20000000800 */
[--C-:B------:R-:W-:Y:S01]  /*6020*/  FADD.FTZ R54, R54, -R236.reuse ;  /* 0x800000ec36367221 */ /* 0x100fe20000010000 */
[----:B------:R-:W-:Y:S01]  /*6030*/  FFMA.FTZ R23, -R23, R23, 1 ;  /* 0x3f80000017177423 */ /* 0x000fe20000010117 */
[--C-:B------:R-:W-:Y:S01]  /*6040*/  FADD.FTZ R223, R223, -R236.reuse ;  /* 0x800000ecdfdf7221 */ /* 0x100fe20000010000 */
[----:B------:R-:W-:Y:S01]  /*6050*/  FFMA.FTZ R22, -R22, R22, 1 ;  /* 0x3f80000016167423 */ /* 0x000fe20000010116 */
[--C-:B------:R-:W-:Y:S01]  /*6060*/  FADD.FTZ R218, R218, -R236.reuse ;  /* 0x800000ecdada7221 */ /* 0x100fe20000010000 */
[--C-:B------:R-:W-:Y:S01]  /*6070*/  FADD.FTZ R222, R222, -R236.reuse ;  /* 0x800000ecdede7221 */ /* 0x100fe20000010000 */
[--C-:B------:R-:W-:Y:S01]  /*6080*/  FADD.FTZ R219, R219, -R236.reuse ;  /* 0x800000ecdbdb7221 */ /* 0x100fe20000010000 */
[----:B--2---:R-:W2:Y:S01]  /*6090*/  MUFU.EX2 R6, R39 ;  /* 0x0000002700067308 */ /* 0x004ea20000000800 */
[----:B------:R-:W-:Y:S01]  /*60a0*/  FFMA.FTZ R7, -R13, R13, 1 ;  /* 0x3f8000000d077423 */ /* 0x000fe2000001010d */
[----:B------:R-:W-:Y:S01]  /*60b0*/  FFMA.FTZ R13, -R21, R21, 1 ;  /* 0x3f800000150d7423 */ /* 0x000fe20000010115 */
[----:B------:R-:W-:Y:S01]  /*60c0*/  FFMA.FTZ R21, -R25, R25, 1 ;  /* 0x3f80000019157423 */ /* 0x000fe20000010119 */
[----:B-1----:R-:W-:Y:S01]  /*60d0*/  FMUL.FTZ R25, R33, R220 ;  /* 0x000000dc21197220 */ /* 0x002fe20000410000 */
[----:B------:R-:W-:Y:S01]  /*60e0*/  FFMA.FTZ R29, -R29, R29, 1 ;  /* 0x3f8000001d1d7423 */ /* 0x000fe2000001011d */
[----:B------:R-:W-:Y:S01]  /*60f0*/  FADD.FTZ R47, R47, -R236 ;  /* 0x800000ec2f2f7221 */ /* 0x000fe20000010000 */
[----:B------:R-:W-:Y:S01]  /*6100*/  FMUL.FTZ R21, R21, R26 ;  /* 0x0000001a15157220 */ /* 0x000fe20000410000 */
[----:B------:R-:W-:Y:S01]  /*6110*/  FMUL.FTZ R24, R24, R25 ;  /* 0x0000001918187220 */ /* 0x000fe20000410000 */
[----:B------:R-:W-:Y:S01]  /*6120*/  FFMA.FTZ R25, -R27, R27, 1 ;  /* 0x3f8000001b197423 */ /* 0x000fe2000001011b */
[----:B------:R-:W1:Y:S01]  /*6130*/  MUFU.EX2 R46, R43 ;  /* 0x0000002b002e7308 */ /* 0x000e620000000800 */
[----:B------:R-:W-:Y:S01]  /*6140*/  FADD.FTZ R48, R49, -R225 ;  /* 0x800000e131307221 */ /* 0x000fe20000010000 */
[----:B------:R-:W-:Y:S01]  /*6150*/  FFMA.FTZ R28, -R28, R28, 1 ;  /* 0x3f8000001c1c7423 */ /* 0x000fe2000001011c */
[----:B------:R-:W-:Y:S01]  /*6160*/  FFMA.FTZ R30, -R30, R30, 1 ;  /* 0x3f8000001e1e7423 */ /* 0x000fe2000001011e */
[----:B------:R-:W-:Y:S01]  /*6170*/  UMOV UR57, 0x40000040 ;  /* 0x4000004000397882 */ /* 0x000fe20000000000 */
[----:B------:R-:W-:Y:S01]  /*6180*/  UMOV UR59, 0x40 ;  /* 0x00000040003b7882 */ /* 0x000fe20000000000 */
[----:B------:R-:W-:Y:S01]  /*6190*/  UMOV UR15, 0x40 ;  /* 0x00000040000f7882 */ /* 0x000fe20000000000 */
[----:B--2---:R-:W-:Y:S01]  /*61a0*/  FMUL.FTZ R26, R6, R221 ;  /* 0x000000dd061a7220 */ /* 0x004fe20000410000 */
[----:B------:R-:W-:Y:S01]  /*61b0*/  UMOV UR11, 0x40 ;  /* 0x00000040000b7882 */ /* 0x000fe20000000000 */
[----:B------:R-:W-:Y:S01]  /*61c0*/  UMOV UR19, 0x40 ;  /* 0x0000004000137882 */ /* 0x000fe20000000000 */
[----:B------:R-:W-:Y:S01]  /*61d0*/  UMOV UR49, 0x40000040 ;  /* 0x4000004000317882 */ /* 0x000fe20000000000 */
[----:B------:R-:W-:Y:S01]  /*61e0*/  FMUL.FTZ R25, R25, R26 ;  /* 0x0000001a19197220 */ /* 0x000fe20000410000 */
[----:B------:R-:W-:Y:S01]  /*61f0*/  FFMA.FTZ R26, -R14, R14, 1 ;  /* 0x3f8000000e1a7423 */ /* 0x000fe2000001010e */
[----:B------:R-:W-:-:S02]  /*6200*/  VIADD R14, R17, 0x2c500 ;  /* 0x0002c500110e7836 */ /* 0x000fc40000000000 */
[----:B------:R-:W-:Y:S01]  /*6210*/  FMUL.FTZ R48, R227, R48 ;  /* 0x00000030e3307220 */ /* 0x000fe20000410000 */
[----:B------:R-:W-:Y:S01]  /*6220*/  FMUL.FTZ R53, R10, R53 ;  /* 0x000000350a357220 */ /* 0x000fe20000410000 */
[----:B------:R-:W-:Y:S01]  /*6230*/  UMOV UR51, 0x40 ;  /* 0x0000004000337882 */ /* 0x000fe20000000000 */
[----:B------:R-:W-:Y:S01]  /*6240*/  UMOV UR55, 0x40 ;  /* 0x0000004000377882 */ /* 0x000fe20000000000 */
[----:B------:R-:W-:Y:S01]  /*6250*/  SHF.R.U32.HI R14, RZ, 0x4, R14 ;  /* 0x00000004ff0e7819 */ /* 0x000fe2000001160e */
[----:B------:R-:W-:Y:S01]  /*6260*/  FMUL.FTZ R7, R7, R48 ;  /* 0x0000003007077220 */ /* 0x000fe20000410000 */
[----:B------:R2:W3:Y:S01]  /*6270*/  MUFU.EX2 R10, R37 ;  /* 0x00000025000a7308 */ /* 0x0004e20000000800 */
[----:B------:R-:W-:Y:S01]  /*6280*/  FFMA.FTZ R48, -R11, R11, 1 ;  /* 0x3f8000000b307423 */ /* 0x000fe2000001010b */
[----:B------:R-:W-:Y:S01]  /*6290*/  FADD.FTZ R49, R216, -R225 ;  /* 0x800000e1d8317221 */ /* 0x000fe20000010000 */
[----:B------:R-:W-:Y:S01]  /*62a0*/  FMUL.FTZ R11, R35, R50 ;  /* 0x00000032230b7220 */ /* 0x000fe20000410000 */
[----:B------:R-:W-:Y:S01]  /*62b0*/  LOP3.LUT R27, R14, 0x3fff, RZ, 0xc0, !PT ;  /* 0x00003fff0e1b7812 */ /* 0x000fe200078ec0ff */
[----:B-1----:R-:W-:Y:S01]  /*62c0*/  FMUL.FTZ R14, R46, R51 ;  /* 0x000000332e0e7220 */ /* 0x002fe20000410000 */
[----:B------:R-:W-:Y:S01]  /*62d0*/  UMOV UR47, 0x40 ;  /* 0x00000040002f7882 */ /* 0x000fe20000000000 */
[----:B------:R-:W-:Y:S01]  /*62e0*/  UMOV UR29, 0x40000040 ;  /* 0x40000040001d7882 */ /* 0x000fe20000000000 */
[----:B------:R-:W1:Y:S01]  /*62f0*/  MUFU.EX2 R225, R38 ;  /* 0x0000002600e17308 */ /* 0x000e620000000800 */
[----:B--2---:R-:W-:Y:S01]  /*6300*/  FFMA.FTZ R37, -R15, R15, 1 ;  /* 0x3f8000000f257423 */ /* 0x004fe2000001010f */
[----:B------:R-:W-:Y:S01]  /*6310*/  LOP3.LUT R27, R27, 0x80000, RZ, 0xfc, !PT ;  /* 0x000800001b1b7812 */ /* 0x000fe200078efcff */
[----:B------:R-:W-:Y:S01]  /*6320*/  FMUL.FTZ R26, R26, R11 ;  /* 0x0000000b1a1a7220 */ /* 0x000fe20000410000 */
[----:B------:R-:W-:Y:S01]  /*6330*/  UMOV UR31, 0x40 ;  /* 0x00000040001f7882 */ /* 0x000fe20000000000 */
[----:B------:R-:W-:Y:S01]  /*6340*/  FMUL.FTZ R37, R37, R14 ;  /* 0x0000000e25257220 */ /* 0x000fe20000410000 */
[----:B------:R-:W-:Y:S01]  /*6350*/  UMOV UR43, 0x40 ;  /* 0x00000040002b7882 */ /* 0x000fe20000000000 */
[----:B------:R-:W-:Y:S01]  /*6360*/  UMOV UR39, 0x40 ;  /* 0x0000004000277882 */ /* 0x000fe20000000000 */
[----:B------:R-:W2:Y:S01]  /*6370*/  MUFU.EX2 R11, R40 ;  /* 0x00000028000b7308 */ /* 0x000ea20000000800 */
[----:B------:R-:W-:Y:S01]  /*6380*/  VIADD R14, R27, 0x80 ;  /* 0x000000801b0e7836 */ /* 0x000fe20000000000 */
[----:B------:R-:W-:Y:S01]  /*6390*/  UMOV UR35, 0x40 ;  /* 0x0000004000237882 */ /* 0x000fe20000000000 */
[----:B------:R-:W-:Y:S01]  /*63a0*/  UMOV UR27, 0x40 ;  /* 0x00000040001b7882 */ /* 0x000fe20000000000 */
[----:B------:R-:W-:Y:S01]  /*63b0*/  UMOV UR23, 0x40 ;  /* 0x0000004000177882 */ /* 0x000fe20000000000 */
[----:B------:R-:W4:Y:S01]  /*63c0*/  LDL R235, [R1] ;  /* 0x0000000001eb7983 */ /* 0x000f220000100800 */
[----:B------:R-:W-:Y:S01]  /*63d0*/  R2UR UR4, R14 ;  /* 0x000000000e0472ca */ /* 0x000fe200000e0000 */
[----:B---3--:R-:W-:Y:S01]  /*63e0*/  FMUL.FTZ R14, R10, R55 ;  /* 0x000000370a0e7220 */ /* 0x008fe20000410000 */
[----:B------:R3:W5:Y:S01]  /*63f0*/  MUFU.EX2 R15, R36 ;  /* 0x00000024000f7308 */ /* 0x0007620000000800 */
[----:B-1----:R-:W-:Y:S01]  /*6400*/  FMUL.FTZ R39, R225, R54 ;  /* 0x00000036e1277220 */ /* 0x002fe20000410000 */
[----:B------:R-:W-:Y:S01]  /*6410*/  FMUL.FTZ R223, R226, R223 ;  /* 0x000000dfe2df7220 */ /* 0x000fe20000410000 */
[----:B------:R-:W-:Y:S01]  /*6420*/  FMUL.FTZ R23, R23, R14 ;  /* 0x0000000e17177220 */ /* 0x000fe20000410000 */
[----:B------:R-:W-:Y:S01]  /*6430*/  FFMA.FTZ R14, -R34, R34, 1 ;  /* 0x3f800000220e7423 */ /* 0x000fe20000010122 */
[----:B------:R-:W-:Y:S01]  /*6440*/  FMUL.FTZ R45, R224, R45 ;  /* 0x0000002de02d7220 */ /* 0x000fe20000410000 */
[----:B------:R-:W-:Y:S01]  /*6450*/  F2FP.F16.F32.PACK_AB R232, R227, R232 ;  /* 0x000000e8e3e8723e */ /* 0x000fe200000000ff */
[----:B------:R-:W-:Y:S01]  /*6460*/  FMUL.FTZ R47, R234, R47 ;  /* 0x0000002fea2f7220 */ /* 0x000fe20000410000 */
[----:B------:R-:W-:Y:S01]  /*6470*/  F2FP.F16.F32.PACK_AB R233, R46, R35 ;  /* 0x000000232ee9723e */ /* 0x000fe200000000ff */
[----:B---3--:R-:W-:Y:S01]  /*6480*/  FMUL.FTZ R36, R22, R39 ;  /* 0x0000002716247220 */ /* 0x008fe20000410000 */
[----:B--2---:R-:W-:Y:S01]  /*6490*/  FMUL.FTZ R39, R11, R218 ;  /* 0x000000da0b277220 */ /* 0x004fe20000410000 */
[----:B------:R-:W-:Y:S01]  /*64a0*/  F2FP.F16.F32.PACK_AB R224, R41, R224 ;  /* 0x000000e029e0723e */ /* 0x000fe200000000ff */
[----:B------:R-:W-:Y:S01]  /*64b0*/  FMUL.FTZ R223, R14, R223 ;  /* 0x000000df0edf7220 */ /* 0x000fe20000410000 */
[----:B------:R-:W-:Y:S01]  /*64c0*/  F2FP.F16.F32.PACK_AB R225, R10, R225 ;  /* 0x000000e10ae1723e */ /* 0x000fe200000000ff */
[----:B------:R-:W-:Y:S01]  /*64d0*/  STSM.16.M88.2 [R0+0x2cd00], R232 ;  /* 0x02cd00e800007844 */ /* 0x000fe20000000100 */
[----:B------:R-:W-:Y:S01]  /*64e0*/  F2FP.F16.F32.PACK_AB R10, R31, R32 ;  /* 0x000000201f0a723e */ /* 0x000fe200000000ff */
[C---:B------:R-:W-:Y:S01]  /*64f0*/  FMUL.FTZ R22, R42.reuse, R219 ;  /* 0x000000db2a167220 */ /* 0x040fe20000410000 */
[----:B-----5:R-:W-:Y:S01]  /*6500*/  FMUL.FTZ R43, R15, R222 ;  /* 0x000000de0f2b7220 */ /* 0x020fe20000410000 */
[----:B------:R-:W-:Y:S01]  /*6510*/  F2FP.F16.F32.PACK_AB R11, R42, R11 ;  /* 0x0000000b2a0b723e */ /* 0x000fe200000000ff */
[----:B------:R-:W-:Y:S01]  /*6520*/  STSM.16.M88.2 [R0+0x2d500], R224 ;  /* 0x02d500e000007844 */ /* 0x000fe20000000100 */
[----:B------:R-:W-:Y:S01]  /*6530*/  F2FP.F16.F32.PACK_AB R14, R6, R33 ;  /* 0x00000021060e723e */ /* 0x000fe200000000ff */
[----:B------:R-:W-:Y:S01]  /*6540*/  FMUL.FTZ R29, R29, R22 ;  /* 0x000000161d1d7220 */ /* 0x000fe20000410000 */
[----:B------:R-:W-:Y:S01]  /*6550*/  F2FP.F16.F32.PACK_AB R15, R226, R15 ;  /* 0x0000000fe20f723e */ /* 0x000fe200000000ff */
[----:B------:R-:W-:Y:S01]  /*6560*/  STSM.16.M88.2 [R0+0x2dd00], R10 ;  /* 0x02dd000a00007844 */ /* 0x000fe20000000100 */
[----:B------:R-:W-:-:S02]  /*6570*/  IMAD R22, R4, 0x2000, R5 ;  /* 0x0000200004167824 */ /* 0x000fc400078e0205 */
[----:B------:R-:W-:Y:S01]  /*6580*/  FMUL.FTZ R52, R41, R52 ;  /* 0x0000003429347220 */ /* 0x000fe20000410000 */
[----:B------:R-:W-:Y:S01]  /*6590*/  FMUL.FTZ R49, R32, R49 ;  /* 0x0000003120317220 */ /* 0x000fe20000410000 */
[----:B------:R1:W-:Y:S01]  /*65a0*/  STSM.16.M88.2 [R0+0x2e500], R14 ;  /* 0x02e5000e00007844 */ /* 0x0003e20000000100 */
[----:B------:R-:W-:Y:S01]  /*65b0*/  VIADD R38, R27, 0x100 ;  /* 0x000001001b267836 */ /* 0x000fe20000000000 */
[----:B------:R-:W-:Y:S01]  /*65c0*/  SHF.R.U32.HI R6, RZ, 0x4, R22 ;  /* 0x00000004ff067819 */ /* 0x000fe20000011616 */
[----:B------:R-:W-:Y:S01]  /*65d0*/  FMUL.FTZ R48, R48, R47 ;  /* 0x0000002f30307220 */ /* 0x000fe20000410000 */
[----:B------:R2:W-:Y:S06]  /*65e0*/  MEMBAR.ALL.CTA ;  /* 0x0000000000007992 */ /* 0x0005ec0000008000 */
[----:B--2---:R-:W2:Y:S01]  /*65f0*/  FENCE.VIEW.ASYNC.S ;  /* 0x00000000000073c6 */ /* 0x004ea20000000000 */
[----:B------:R-:W-:Y:S01]  /*6600*/  FMUL.FTZ R8, R8, R45 ;  /* 0x0000002d08087220 */ /* 0x000fe20000410000 */
[----:B------:R-:W-:Y:S01]  /*6610*/  FMUL.FTZ R13, R13, R52 ;  /* 0x000000340d0d7220 */ /* 0x000fe20000410000 */
[----:B------:R-:W-:Y:S01]  /*6620*/  FMUL.FTZ R20, R20, R49 ;  /* 0x0000003114147220 */ /* 0x000fe20000410000 */
[----:B------:R-:W-:Y:S01]  /*6630*/  R2UR UR5, R38 ;  /* 0x00000000260572ca */ /* 0x000fe200000e0000 */
[----:B------:R-:W-:Y:S01]  /*6640*/  FMUL.FTZ R28, R28, R39 ;  /* 0x000000271c1c7220 */ /* 0x000fe20000410000 */
[----:B------:R-:W-:Y:S01]  /*6650*/  LOP3.LUT R6, R6, 0x3fff, RZ, 0xc0, !PT ;  /* 0x00003fff06067812 */ /* 0x000fe200078ec0ff */
[----:B------:R-:W-:-:S02]  /*6660*/  VIADD R38, R27, 0x180 ;  /* 0x000001801b267836 */ /* 0x000fc40000000000 */
[----:B------:R-:W-:Y:S01]  /*6670*/  FMUL.FTZ R34, R30, R43 ;  /* 0x0000002b1e227220 */ /* 0x000fe20000410000 */
[----:B------:R-:W-:Y:S01]  /*6680*/  F2FP.F16.F32.PACK_AB R44, R9, R44 ;  /* 0x0000002c092c723e */ /* 0x000fe200000000ff */
[----:B------:R-:W-:Y:S01]  /*6690*/  VIADD R5, R27, 0x200 ;  /* 0x000002001b057836 */ /* 0x000fe20000000000 */
[----:B------:R-:W-:Y:S01]  /*66a0*/  F2FP.F16.F32.PACK_AB R45, R48, R53 ;  /* 0x00000035302d723e */ /* 0x000fe200000000ff */
[----:B------:R-:W-:Y:S01]  /*66b0*/  UMOV UR13, UR57 ;  /* 0x00000039000d7c82 */ /* 0x000fe20008000000 */
        /* <DEDUP_REMOVED lines=9> */
[C---:B------:R-:W-:Y:S01]  /*6750*/  VIADD R7, R27.reuse, 0x10 ;  /* 0x000000101b077836 */ /* 0x040fe20000000000 */
[C---:B------:R-:W-:Y:S01]  /*6760*/  R2UR UR56, R6.reuse ;  /* 0x00000000063872ca */ /* 0x040fe200000e0000 */
[----:B--2---:R-:W-:Y:S01]  /*6770*/  BAR.SYNC.DEFER_BLOCKING 0x9, 0x100 ;  /* 0x0244000000007b1d */ /* 0x004fe20000010000 */
[----:B------:R-:W-:Y:S01]  /*6780*/  R2UR UR58, R27 ;  /* 0x000000001b3a72ca */ /* 0x000fe200000e0000 */
[----:B-1----:R-:W-:Y:S01]  /*6790*/  VIADD R14, R6, 0x180 ;  /* 0x00000180060e7836 */ /* 0x002fe20000000000 */
[----:B------:R-:W-:Y:S01]  /*67a0*/  F2FP.F16.F32.PACK_AB R21, R29, R28 ;  /* 0x0000001c1d15723e */ /* 0x000fe200000000ff */
[----:B------:R-:W-:Y:S01]  /*67b0*/  VIADD R15, R27, 0x30 ;  /* 0x000000301b0f7836 */ /* 0x000fe20000000000 */
[----:B------:R-:W-:Y:S01]  /*67c0*/  F2FP.F16.F32.PACK_AB R24, R25, R24 ;  /* 0x000000181918723e */ /* 0x000fe200000000ff */
[----:B------:R-:W-:Y:S01]  /*67d0*/  UMOV UR53, UR49 ;  /* 0x0000003100357c82 */ /* 0x000fe20008000000 */
[----:B------:R-:W-:Y:S01]  /*67e0*/  R2UR UR6, R38 ;  /* 0x00000000260672ca */ /* 0x000fe200000e0000 */
[----:B------:R-:W-:Y:S01]  /*67f0*/  UMOV UR45, UR49 ;  /* 0x00000031002d7c82 */ /* 0x000fe20008000000 */
[----:B------:R-:W-:Y:S01]  /*6800*/  F2FP.F16.F32.PACK_AB R25, R223, R34 ;  /* 0x00000022df19723e */ /* 0x000fe200000000ff */
        /* <DEDUP_REMOVED lines=8> */
[----:B------:R-:W-:Y:S01]  /*6890*/  UMOV UR37, UR29 ;  /* 0x0000001d00257c82 */ /* 0x000fe20008000000 */
[----:B------:R-:W-:Y:S01]  /*68a0*/  UMOV UR33, UR29 ;  /* 0x0000001d00217c82 */ /* 0x000fe20008000000 */
[----:B------:R-:W-:Y:S01]  /*68b0*/  UMOV UR18, UR6 ;  /* 0x0000000600127c82 */ /* 0x000fe20008000000 */
[----:B------:R-:W-:Y:S01]  /*68c0*/  R2UR UR48, R5 ;  /* 0x00000000053072ca */ /* 0x000fe200000e0000 */
[----:B------:R-:W-:Y:S01]  /*68d0*/  VIADD R5, R27, 0x90 ;  /* 0x000000901b057836 */ /* 0x000fe20000000000 */
[----:B------:R-:W-:Y:S01]  /*68e0*/  R2UR UR5, R7 ;  /* 0x00000000070572ca */ /* 0x000fe200000e0000 */
[----:B------:R-:W-:Y:S01]  /*68f0*/  STSM.16.M88.2 [R0+0x2ed00], R44 ;  /* 0x02ed002c00007844 */ /* 0x000fe20000000100 */
[----:B------:R-:W-:Y:S01]  /*6900*/  VIADD R7, R27, 0x20 ;  /* 0x000000201b077836 */ /* 0x000fe20000000000 */
[----:B------:R-:W-:Y:S01]  /*6910*/  UMOV UR25, UR29 ;  /* 0x0000001d00197c82 */ /* 0x000fe20008000000 */
[----:B------:R-:W-:Y:S01]  /*6920*/  R2UR UR4, R5 ;  /* 0x00000000050472ca */ /* 0x000fe200000e0000 */
[----:B------:R-:W-:Y:S01]  /*6930*/  STSM.16.M88.2 [R0+0x2f500], R30 ;  /* 0x02f5001e00007844 */ /* 0x000fe20000000100 */
[----:B------:R-:W-:Y:S01]  /*6940*/  VIADD R5, R27, 0x190 ;  /* 0x000001901b057836 */ /* 0x000fe20000000000 */
[----:B------:R-:W-:Y:S01]  /*6950*/  R2UR UR30, R7 ;  /* 0x00000000071e72ca */ /* 0x000fe200000e0000 */
[----:B------:R-:W-:Y:S01]  /*6960*/  VIADD R7, R27, 0x120 ;  /* 0x000001201b077836 */ /* 0x000fe20000000000 */
[----:B------:R-:W-:Y:S01]  /*6970*/  STSM.16.M88.2 [R0+0x2fd00], R8 ;  /* 0x02fd000800007844 */ /* 0x000fe20000000100 */
[----:B------:R-:W-:Y:S01]  /*6980*/  MOV R216, UR58 ;  /* 0x0000003a00d87c02 */ /* 0x000fe20008000f00 */
[----:B------:R-:W-:Y:S01]  /*6990*/  UMOV UR52, UR48 ;  /* 0x0000003000347c82 */ /* 0x000fe20008000000 */
[----:B------:R-:W-:Y:S01]  /*69a0*/  R2UR UR54, R5 ;  /* 0x00000000053672ca */ /* 0x000fe200000e0000 */
[----:B------:R1:W-:Y:S01]  /*69b0*/  STSM.16.M88.2 [R0+0x30500], R20 ;  /* 0x0305001400007844 */ /* 0x0003e20000000100 */
[----:B------:R-:W-:Y:S01]  /*69c0*/  VIADD R5, R27, 0x210 ;  /* 0x000002101b057836 */ /* 0x000fe20000000000 */
[----:B------:R-:W-:Y:S01]  /*69d0*/  UMOV UR44, UR48 ;  /* 0x00000030002c7c82 */ /* 0x000fe20008000000 */
[----:B------:R-:W-:Y:S01]  /*69e0*/  R2UR UR38, R7 ;  /* 0x00000000072672ca */ /* 0x000fe200000e0000 */
[----:B------:R2:W-:Y:S01]  /*69f0*/  STSM.16.M88.2 [R0+0x30d00], R24 ;  /* 0x030d001800007844 */ /* 0x0005e20000000100 */
[----:B------:R-:W-:Y:S01]  /*6a00*/  WARPGROUP.ARRIVE ;  /* 0x00000000000079c5 */ /* 0x000fe20000000000 */
[----:B------:R-:W-:Y:S01]  /*6a10*/  R2UR UR46, R5 ;  /* 0x00000000052e72ca */ /* 0x000fe200000e0000 */
[----:B------:R-:W-:Y:S01]  /*6a20*/  VIADD R5, R6, 0x100 ;  /* 0x0000010006057836 */ /* 0x000fe20000000000 */
[----:B------:R-:W-:Y:S01]  /*6a30*/  MOV R217, UR59 ;  /* 0x0000003b00d97c02 */ /* 0x000fe20008000f00 */
[----:B------:R-:W-:-:S02]  /*6a40*/  VIADD R7, R17, 0x2ed00 ;  /* 0x0002ed0011077836 */ /* 0x000fc40000000000 */
[----:B------:R-:W-:Y:S01]  /*6a50*/  HGMMA.64x16x16.F32 R56, gdesc[UR56].tnspA.tnspB, R56 ;  /* 0x60200000383879f0 */ /* 0x000fe20008700838 */
[----:B------:R-:W-:Y:S01]  /*6a60*/  R2UR UR28, R5 ;  /* 0x00000000051c72ca */ /* 0x000fe200000e0000 */
[C---:B------:R-:W-:Y:S01]  /*6a70*/  VIADD R5, R27.reuse, 0xa0 ;  /* 0x000000a01b057836 */ /* 0x040fe20000000000 */
[----:B------:R-:W-:Y:S01]  /*6a80*/  SHF.R.U32.HI R7, RZ, 0x4, R7 ;  /* 0x00000004ff077819 */ /* 0x000fe20000011607 */
[----:B------:R-:W-:Y:S01]  /*6a90*/  HGMMA.64x16x16.F32 R64, gdesc[UR12].tnspA.tnspB, R64 ;  /* 0x602000000c4079f0 */ /* 0x000fe20008700840 */
[----:B-1----:R-:W-:Y:S01]  /*6aa0*/  VIADD R20, R27, 0xb0 ;  /* 0x000000b01b147836 */ /* 0x002fe20000000000 */
[----:B------:R-:W-:Y:S01]  /*6ab0*/  UMOV UR12, UR14 ;  /* 0x0000000e000c7c82 */ /* 0x000fe20008000000 */
        /* <DEDUP_REMOVED lines=21> */
[----:B------:R-:W-:Y:S01]  /*6c10*/  UMOV UR40, UR28 ;  /* 0x0000001c00287c82 */ /* 0x000fe20008000000 */
[----:B------:R-:W-:Y:S01]  /*6c20*/  UMOV UR36, UR28 ;  /* 0x0000001c00247c82 */ /* 0x000fe20008000000 */
[----:B------:R-:W-:Y:S01]  /*6c30*/  UMOV UR32, UR28 ;  /* 0x0000001c00207c82 */ /* 0x000fe20008000000 */
[----:B------:R-:W-:Y:S01]  /*6c40*/  UMOV UR24, UR28 ;  /* 0x0000001c00187c82 */ /* 0x000fe20008000000 */
[----:B------:R-:W-:Y:S01]  /*6c50*/  R2UR UR26, R5 ;  /* 0x00000000051a72ca */ /* 0x000fe200000e0000 */
[----:B------:R-:W-:Y:S01]  /*6c60*/  IMAD R5, R4, 0x2800, R17 ;  /* 0x0000280004057824 */ /* 0x000fe200078e0211 */
[----:B------:R-:W-:Y:S01]  /*6c70*/  LOP3.LUT R23, R7, 0x3fff, RZ, 0xc0, !PT ;  /* 0x00003fff07177812 */ /* 0x000fe200078ec0ff */
[----:B------:R-:W-:Y:S01]  /*6c80*/  UMOV UR13, UR15 ;  /* 0x0000000f000d7c82 */ /* 0x000fe20008000000 */
[----:B------:R-:W-:Y:S01]  /*6c90*/  MOV R8, UR56 ;  /* 0x0000003800087c02 */ /* 0x000fe20008000f00 */
[----:B------:R-:W-:Y:S01]  /*6ca0*/  UMOV UR56, UR12 ;  /* 0x0000000c00387c82 */ /* 0x000fe20008000000 */
[----:B------:R-:W-:Y:S01]  /*6cb0*/  SHF.R.U32.HI R5, RZ, 0x4, R5 ;  /* 0x00000004ff057819 */ /* 0x000fe20000011605 */
[----:B------:R-:W-:Y:S01]  /*6cc0*/  UMOV UR15, 0x40 ;  /* 0x00000040000f7882 */ /* 0x000fe20000000000 */
[----:B------:R-:W-:-:S02]  /*6cd0*/  LOP3.LUT R7, R23, 0x400000, RZ, 0xfc, !PT ;  /* 0x0040000017077812 */ /* 0x000fc400078efcff */
[----:B------:R-:W-:Y:S02]  /*6ce0*/  LOP3.LUT R5, R5, 0x3fff, RZ, 0xc0, !PT ;  /* 0x00003fff05057812 */ /* 0x000fe400078ec0ff */
[----:B------:R-:W-:Y:S02]  /*6cf0*/  R2UR UR4, R7 ;  /* 0x00000000070472ca */ /* 0x000fe400000e0000 */
[----:B------:R-:W-:Y:S01]  /*6d00*/  MOV R219, UR57 ;  /* 0x0000003900db7c02 */ /* 0x000fe20008000f00 */
[----:B------:R-:W-:Y:S01]  /*6d10*/  UMOV UR57, UR13 ;  /* 0x0000000d00397c82 */ /* 0x000fe20008000000 */
[----:B------:R-:W-:Y:S02]  /*6d20*/  MOV R12, UR56 ;  /* 0x00000038000c7c02 */ /* 0x000fe40008000f00 */
        /* <DEDUP_REMOVED lines=17> */
[----:B------:R-:W-:Y:S01]  /*6e40*/  HGMMA.64x16x16.F32 R88, gdesc[UR44].tnspA.tnspB, R88 ;  /* 0x602000002c5879f0 */ /* 0x000fe20008700858 */
[----:B------:R-:W-:Y:S01]  /*6e50*/  R2UR UR8, R14 ;  /* 0x000000000e0872ca */ /* 0x000fe200000e0000 */
[----:B------:R-:W-:Y:S01]  /*6e60*/  VIADD R14, R27, 0x130 ;  /* 0x000001301b0e7836 */ /* 0x000fe20000000000 */
        /* <DEDUP_REMOVED lines=54> */
[----:B------:R-:W-:Y:S02]  /*71d0*/  R2UR UR4, R14 ;  /* 0x000000000e0472ca */ /* 0x000fe400000e0000 */
        /* <DEDUP_REMOVED lines=8> */
[----:B------:R-:W-:Y:S02]  /*7260*/  IMAD.U32 R14, RZ, RZ, UR58 ;  /* 0x0000003aff0e7e24 */ /* 0x000fe4000f8e00ff */
[----:B------:R-:W-:Y:S01]  /*7270*/  IMAD.U32 R15, RZ, RZ, UR59 ;  /* 0x0000003bff0f7e24 */ /* 0x000fe2000f8e00ff */
[----:B------:R-:W-:Y:S01]  /*7280*/  HGMMA.64x64x16.F32 R24, gdesc[UR56].tnspA, R24 ;  /* 0x20e00000381879f0 */ /* 0x000fe20008700818 */
[----:B------:R-:W-:Y:S01]  /*7290*/  R2UR UR57, R13 ;  /* 0x000000000d3972ca */ /* 0x000fe200000e0000 */
[----:B------:R-:W-:Y:S01]  /*72a0*/  VIADD R13, R7, 0x100 ;  /* 0x00000100070d7836 */ /* 0x000fe20000000000 */
[----:B------:R-:W-:Y:S01]  /*72b0*/  R2UR UR56, R12 ;  /* 0x000000000c3872ca */ /* 0x000fe200000e0000 */
[----:B------:R-:W-:Y:S01]  /*72c0*/  VIADD R12, R5, 0x100 ;  /* 0x00000100050c7836 */ /* 0x000fe20000000000 */
[----:B------:R-:W-:-:S02]  /*72d0*/  R2UR UR59, R221 ;  /* 0x00000000dd3b72ca */ /* 0x000fc400000e0000 */
[----:B------:R-:W-:Y:S02]  /*72e0*/  R2UR UR58, R220 ;  /* 0x00000000dc3a72ca */ /* 0x000fe400000e0000 */
[----:B------:R-:W-:Y:S02]  /*72f0*/  R2UR UR4, R12 ;  /* 0x000000000c0472ca */ /* 0x000fe400000e0000 */
[----:B------:R-:W-:-:S03]  /*7300*/  R2UR UR5, R13 ;  /* 0x000000000d0572ca */ /* 0x000fc600000e0000 */
[----:B------:R-:W-:Y:S01]  /*7310*/  UMOV UR33, UR57 ;  /* 0x0000003900217c82 */ /* 0x000fe20008000000 */
[----:B------:R-:W-:Y:S01]  /*7320*/  UMOV UR57, 0x40000040 ;  /* 0x4000004000397882 */ /* 0x000fe20000000000 */
[----:B------:R-:W-:Y:S02]  /*7330*/  UMOV UR32, UR56 ;  /* 0x0000003800207c82 */ /* 0x000fe40008000000 */
[----:B------:R-:W-:Y:S01]  /*7340*/  UMOV UR37, UR59 ;  /* 0x0000003b00257c82 */ /* 0x000fe20008000000 */
[----:B------:R-:W-:Y:S01]  /*7350*/  UMOV UR59, 0x8 ;  /* 0x00000008003b7882 */ /* 0x000fe20000000000 */
[----:B------:R-:W-:Y:S01]  /*7360*/  UMOV UR36, UR58 ;  /* 0x0000003a00247c82 */ /* 0x000fe20008000000 */
[----:B------:R-:W-:Y:S01]  /*7370*/  IMAD.U32 R13, RZ, RZ, UR59 ;  /* 0x0000003bff0d7e24 */ /* 0x000fe2000f8e00ff */
[----:B------:R-:W-:Y:S02]  /*7380*/  UMOV UR56, UR4 ;  /* 0x0000000400387c82 */ /* 0x000fe40008000000 */
[----:B------:R-:W-:-:S02]  /*7390*/  UMOV UR58, UR5 ;  /* 0x00000005003a7c82 */ /* 0x000fc40008000000 */
[----:B------:R-:W-:Y:S01]  /*73a0*/  IMAD.U32 R12, RZ, RZ, UR58 ;  /* 0x0000003aff0c7e24 */ /* 0x000fe2000f8e00ff */
[----:B------:R-:W-:Y:S01]  /*73b0*/  HGMMA.64x64x16.F32 R24, gdesc[UR56].tnspA, R24 ;  /* 0x20e00000381879f0 */ /* 0x000fe20008700818 */
[----:B------:R-:W-:Y:S01]  /*73c0*/  R2UR UR59, R11 ;  /* 0x000000000b3b72ca */ /* 0x000fe200000e0000 */
[----:B------:R-:W-:Y:S01]  /*73d0*/  VIADD R11, R7, 0x180 ;  /* 0x00000180070b7836 */ /* 0x000fe20000000000 */
[----:B------:R-:W-:Y:S01]  /*73e0*/  R2UR UR58, R10 ;  /* 0x000000000a3a72ca */ /* 0x000fe200000e0000 */
[----:B------:R-:W-:Y:S01]  /*73f0*/  VIADD R10, R5, 0x180 ;  /* 0x00000180050a7836 */ /* 0x000fe20000000000 */
        /* <DEDUP_REMOVED lines=8> */
[----:B------:R-:W-:Y:S01]  /*7480*/  UMOV UR58, UR5 ;  /* 0x00000005003a7c82 */ /* 0x000fe20008000000 */
[----:B------:R-:W-:Y:S01]  /*7490*/  R2UR UR5, R7 ;  /* 0x00000000070572ca */ /* 0x000fe200000e0000 */
[----:B------:R-:W-:Y:S01]  /*74a0*/  UMOV UR56, UR4 ;  /* 0x0000000400387c82 */ /* 0x000fe20008000000 */
        /* <DEDUP_REMOVED lines=52> */
[----:B----4-:R-:W-:Y:S02]  /*77f0*/  LEA.HI.X.SX32 R7, R7, R235, 0x1, P1 ;  /* 0x000000eb07077211 */ /* 0x010fe400008f0eff */
        /* <DEDUP_REMOVED lines=65> */
[----:B------:R-:W-:Y:S01]  /*7c10*/  UMOV UR7, 0x40 ;  /* 0x0000004000077882 */ /* 0x000fe20000000000 */
        /* <DEDUP_REMOVED lines=53> */
[----:B------:R-:W-:Y:S01]  /*7f70*/  HGMMA.64x16x16.F32 R136, gdesc[UR44].tnspA.tnspB, R136 ;  /* 0x602000002c8879f0 */ /* 0x000fe20008700888 */
[----:B------:R-:W-:Y:S01]  /*7f80*/  IMAD.U32 R222, RZ, RZ, UR10 ;  /* 0x0000000affde7e24 */ /* 0x000fe2000f8e00ff */
[----:B------:R-:W-:Y:S01]  /*7f90*/  UMOV UR48, UR44 ;  /* 0x0000002c00307c82 */ /* 0x000fe20008000000 */
        /* <DEDUP_REMOVED lines=15> */
[----:B------:R1:W-:Y:S01]  /*8090*/  REDG.E.ADD.F32x4.FTZ.RN.STRONG.GPU desc[UR56][R6.64+0x1800], R36 ;  /* 0x00180024060079a6 */ /* 0x0003e2000c10f7b8 */
[----:B------:R-:W-:-:S02]  /*80a0*/  VIADD R25, R232, 0x100 ;  /* 0x00000100e8197836 */ /* 0x000fc40000000000 */
[----:B------:R-:W-:Y:S01]  /*80b0*/  R2UR UR26, R26 ;  /* 0x000000001a1a72ca */ /* 0x000fe200000e0000 */
[----:B------:R-:W-:Y:S01]  /*80c0*/  IMAD.U32 R226, RZ, RZ, UR10 ;  /* 0x0000000affe27e24 */ /* 0x000fe2000f8e00ff */
[----:B------:R-:W-:Y:S01]  /*80d0*/  UMOV UR5, 0x40000040 ;  /* 0x4000004000057882 */ /* 0x000fe20000000000 */
[----:B------:R-:W-:Y:S01]  /*80e0*/  HGMMA.64x16x16.F32 R168, gdesc[UR48].tnspA.tnspB, R168 ;  /* 0x6020000030a879f0 */ /* 0x000fe200087008a8 */
[----:B------:R-:W-:Y:S01]  /*80f0*/  R2UR UR24, R25 ;  /* 0x00000000191872ca */ /* 0x000fe200000e0000 */
[C---:B------:R-:W-:Y:S01]  /*8100*/  VIADD R25, R24.reuse, 0x120 ;  /* 0x0000012018197836 */ /* 0x040fe20000000000 */
[----:B------:R1:W-:Y:S04]  /*8110*/  REDG.E.ADD.F32x4.FTZ.RN.STRONG.GPU desc[UR56][R6.64+0x2000], R40 ;  /* 0x00200028060079a6 */ /* 0x0003e8000c10f7b8 */
[----:B------:R-:W-:Y:S01]  /*8120*/  R2UR UR38, R25 ;  /* 0x00000000192672ca */ /* 0x000fe200000e0000 */
[----:B------:R-:W-:-:S02]  /*8130*/  VIADD R25, R24, 0x1a0 ;  /* 0x000001a018197836 */ /* 0x000fc40000000000 */
[C---:B------:R-:W-:Y:S01]  /*8140*/  VIADD R26, R24.reuse, 0xa0 ;  /* 0x000000a0181a7836 */ /* 0x040fe20000000000 */
[----:B------:R-:W-:Y:S01]  /*8150*/  UMOV UR21, UR5 ;  /* 0x0000000500157c82 */ /* 0x000fe20008000000 */
[----:B------:R-:W-:Y:S01]  /*8160*/  UMOV UR17, UR5 ;  /* 0x0000000500117c82 */ /* 0x000fe20008000000 */
[----:B------:R-:W-:Y:S01]  /*8170*/  R2UR UR34, R25 ;  /* 0x00000000192272ca */ /* 0x000fe200000e0000 */
[----:B------:R-:W-:Y:S01]  /*8180*/  VIADD R25, R24, 0x220 ;  /* 0x0000022018197836 */ /* 0x000fe20000000000 */
[----:B------:R-:W-:Y:S01]  /*8190*/  R2UR UR42, R26 ;  /* 0x000000001a2a72ca */ /* 0x000fe200000e0000 */
[----:B------:R-:W-:Y:S01]  /*81a0*/  UMOV UR40, UR24 ;  /* 0x0000001800287c82 */ /* 0x000fe20008000000 */
[----:B------:R-:W-:Y:S01]  /*81b0*/  UMOV UR36, UR24 ;  /* 0x0000001800247c82 */ /* 0x000fe20008000000 */
[----:B------:R-:W-:Y:S01]  /*81c0*/  UMOV UR32, UR24 ;  /* 0x0000001800207c82 */ /* 0x000fe20008000000 */
[----:B------:R-:W-:Y:S01]  /*81d0*/  R2UR UR30, R25 ;  /* 0x00000000191e72ca */ /* 0x000fe200000e0000 */
[----:B------:R-:W-:Y:S01]  /*81e0*/  UMOV UR28, UR24 ;  /* 0x00000018001c7c82 */ /* 0x000fe20008000000 */
[----:B------:R-:W-:Y:S01]  /*81f0*/  HGMMA.64x16x16.F32 R136, gdesc[UR24].tnspA.tnspB, R136 ;  /* 0x60200000188879f0 */ /* 0x000fe20008700888 */
[----:B------:R-:W-:Y:S01]  /*8200*/  IMAD.U32 R227, RZ, RZ, UR11 ;  /* 0x0000000bffe37e24 */ /* 0x000fe2000f8e00ff */
[----:B------:R-:W-:Y:S01]  /*8210*/  UMOV UR13, UR5 ;  /* 0x00000005000d7c82 */ /* 0x000fe20008000000 */
[----:B------:R-:W-:-:S04]  /*8220*/  UMOV UR9, UR5 ;  /* 0x0000000500097c82 */ /* 0x000fc80008000000 */
[----:B------:R-:W-:Y:S01]  /*8230*/  HGMMA.64x16x16.F32 R144, gdesc[UR40].tnspA.tnspB, R144 ;  /* 0x60200000289079f0 */ /* 0x000fe20008700890 */
[----:B------:R1:W-:Y:S01]  /*8240*/  REDG.E.ADD.F32x4.FTZ.RN.STRONG.GPU desc[UR56][R6.64+0x2800], R44 ;  /* 0x0028002c060079a6 */ /* 0x0003e2000c10f7b8 */
[----:B------:R-:W-:Y:S02]  /*8250*/  VIADD R25, R232, 0x180 ;  /* 0x00000180e8197836 */ /* 0x000fe40000000000 */
[----:B------:R-:W-:Y:S01]  /*8260*/  VIADD R26, R24, 0x30 ;  /* 0x00000030181a7836 */ /* 0x000fe20000000000 */
[----:B------:R-:W-:Y:S01]  /*8270*/  UMOV UR11, 0x40 ;  /* 0x00000040000b7882 */ /* 0x000fe20000000000 */
[----:B------:R-:W-:Y:S01]  /*8280*/  HGMMA.64x16x16.F32 R152, gdesc[UR36].tnspA.tnspB, R152 ;  /* 0x60200000249879f0 */ /* 0x000fe20008700898 */
[----:B------:R1:W-:Y:S01]  /*8290*/  REDG.E.ADD.F32x4.FTZ.RN.STRONG.GPU desc[UR56][R6.64+0x3000], R48 ;  /* 0x00300030060079a6 */ /* 0x0003e2000c10f7b8 */
[----:B------:R-:W-:Y:S02]  /*82a0*/  R2UR UR4, R25 ;  /* 0x00000000190472ca */ /* 0x000fe400000e0000 */
[----:B------:R-:W-:Y:S01]  /*82b0*/  HGMMA.64x16x16.F32 R160, gdesc[UR32].tnspA.tnspB, R160 ;  /* 0x6020000020a079f0 */ /* 0x000fe200087008a0 */
[----:B------:R-:W-:Y:S01]  /*82c0*/  R2UR UR6, R26 ;  /* 0x000000001a0672ca */ /* 0x000fe200000e0000 */
[----:B------:R1:W-:Y:S01]  /*82d0*/  REDG.E.ADD.F32x4.FTZ.RN.STRONG.GPU desc[UR56][R6.64+0x3800], R52 ;  /* 0x00380034060079a6 */ /* 0x0003e2000c10f7b8 */
[----:B------:R-:W-:-:S02]  /*82e0*/  VIADD R25, R24, 0x130 ;  /* 0x0000013018197836 */ /* 0x000fc40000000000 */
[C---:B------:R-:W-:Y:S01]  /*82f0*/  VIADD R26, R24.reuse, 0xb0 ;  /* 0x000000b0181a7836 */ /* 0x040fe20000000000 */
[----:B------:R-:W-:Y:S02]  /*8300*/  HGMMA.64x16x16.F32 R168, gdesc[UR28].tnspA.tnspB, R168 ;  /* 0x602000001ca879f0 */ /* 0x000fe400087008a8 */
[----:B------:R-:W-:Y:S01]  /*8310*/  R2UR UR18, R25 ;  /* 0x00000000191272ca */ /* 0x000fe200000e0000 */
[----:B------:R-:W-:Y:S01]  /*8320*/  VIADD R25, R24, 0x1b0 ;  /* 0x000001b018197836 */ /* 0x000fe20000000000 */
[----:B------:R-:W-:Y:S01]  /*8330*/  R2UR UR22, R26 ;  /* 0x000000001a1672ca */ /* 0x000fe200000e0000 */
[----:B------:R-:W-:Y:S01]  /*8340*/  VIADD R24, R24, 0x230 ;  /* 0x0000023018187836 */ /* 0x000fe20000000000 */
[----:B------:R-:W-:Y:S01]  /*8350*/  UMOV UR20, UR4 ;  /* 0x0000000400147c82 */ /* 0x000fe20008000000 */
[----:B------:R-:W-:Y:S01]  /*8360*/  UMOV UR16, UR4 ;  /* 0x0000000400107c82 */ /* 0x000fe20008000000 */
[----:B------:R-:W-:Y:S01]  /*8370*/  R2UR UR14, R25 ;  /* 0x00000000190e72ca */ /* 0x000fe200000e0000 */
[----:B------:R-:W-:Y:S01]  /*8380*/  UMOV UR12, UR4 ;  /* 0x00000004000c7c82 */ /* 0x000fe20008000000 */
[----:B------:R-:W-:Y:S01]  /*8390*/  R2UR UR10, R24 ;  /* 0x00000000180a72ca */ /* 0x000fe200000e0000 */
[----:B------:R-:W-:Y:S01]  /*83a0*/  UMOV UR8, UR4 ;  /* 0x0000000400087c82 */ /* 0x000fe20008000000 */
[----:B------:R-:W-:Y:S05]  /*83b0*/  HGMMA.64x16x16.F32 R136, gdesc[UR4].tnspA.tnspB, R136 ;  /* 0x60200000048879f0 */ /* 0x000fea0008700888 */
[----:B------:R-:W-:Y:S04]  /*83c0*/  HGMMA.64x16x16.F32 R144, gdesc[UR20].tnspA.tnspB, R144 ;  /* 0x60200000149079f0 */ /* 0x000fe80008700890 */
[----:B------:R-:W-:Y:S04]  /*83d0*/  HGMMA.64x16x16.F32 R152, gdesc[UR16].tnspA.tnspB, R152 ;  /* 0x60200000109879f0 */ /* 0x000fe80008700898 */
[----:B------:R-:W-:Y:S04]  /*83e0*/  HGMMA.64x16x16.F32 R160, gdesc[UR12].tnspA.tnspB, R160 ;  /* 0x602000000ca079f0 */ /* 0x000fe800087008a0 */
[----:B------:R-:W-:Y:S03]  /*83f0*/  HGMMA.64x16x16.F32 R168, gdesc[UR8].tnspA.tnspB, R168, gsb0 ;  /* 0x6020000008a879f0 */ /* 0x000fe600080008a8 */
[----:B------:R-:W-:-:S02]  /*8400*/  WARPGROUP.DEPBAR.LE gsb0, 0x1 ;  /* 0x00008000000079c5 */ /* 0x000fc40000010100 */
[----:B-1----:R-:W-:Y:S05]  /*8410*/  @!P0 BRA `(.L_x_1078) ;  /* 0x0000000000048947 */ /* 0x002fea0003800000 */
[----:B------:R-:W-:Y:S01]  /*8420*/  BPT.TRAP 0x1 ;  /* 0x000000040000795c */ /* 0x000fe20000300000 */
.L_x_1078:
        /* <DEDUP_REMOVED lines=112> */
.L_x_1079:
[----:B------:R-:W-:Y:S01]  /*8b30*/  VIADD R3, R3, 0x1 ;  /* 0x0000000103037836 */ /* 0x000fe20000000000 */
[----:B------:R-:W-:Y:S01]  /*8b40*/  ULOP3.LUT UR60, UR60, 0x1, URZ, 0x3c, !UPT ;  /* 0x000000013c3c7892 */ /* 0x000fe2000f8e3c3f */
        /* <DEDUP_REMOVED lines=92> */
.L_x_1067:
[----:B------:R-:W-:Y:S05]  /*9110*/  @P0 BRA `(.L_x_1063) ;  /* 0x0000002c00a40947 */ /* 0x000fea0003800000 */
[----:B------:R-:W3:Y:S01]  /*9120*/  LDL.LU R7, [R1+0x10] ;  /* 0x0000100001077983 */ /* 0x000ee20000300800 */
[----:B------:R-:W1:Y:S03]  /*9130*/  LDC.64 R2, c[0x0][0x878] ;  /* 0x00021e00ff027b82 */ /* 0x000e660000000a00 */
[----:B------:R-:W4:Y:S04]  /*9140*/  LDL.LU R23, [R1+0xc] ;  /* 0x00000c0001177983 */ /* 0x000f280000300800 */
[----:B------:R-:W5:Y:S01]  /*9150*/  LDL.LU R22, [R1+0x8] ;  /* 0x0000080001167983 */ /* 0x000f620000300800 */
[----:B------:R-:W-:Y:S01]  /*9160*/  ULDC.64 UR4, c[0x0][0x208] ;  /* 0x0000820000047ab9 */ /* 0x000fe20000000a00 */
[----:B------:R-:W5:Y:S01]  /*9170*/  LDC R0, c[0x0][0x850] ;  /* 0x00021400ff007b82 */ /* 0x000f620000000800 */
[----:B------:R-:W5:Y:S07]  /*9180*/  S2R R20, SR_TID.X ;  /* 0x0000000000147919 */ /* 0x000f6e0000002100 */
[----:B------:R-:W3:Y:S01]  /*9190*/  LDC.64 R10, c[0x0][0x840] ;  /* 0x00021000ff0a7b82 */ /* 0x000ee20000000a00 */
[----:B-1----:R-:W-:-:S07]  /*91a0*/  ISETP.NE.U32.AND P0, PT, R2, RZ, PT ;  /* 0x000000ff0200720c */ /* 0x002fce0003f05070 */
[----:B------:R-:W1:Y:S01]  /*91b0*/  LDC.64 R8, c[0x0][0x818] ;  /* 0x00020600ff087b82 */ /* 0x000e620000000a00 */
[----:B------:R-:W-:-:S07]  /*91c0*/  ISETP.NE.AND.EX P0, PT, R3, RZ, PT, P0 ;  /* 0x000000ff0300720c */ /* 0x000fce0003f05300 */
[----:B------:R-:W1:Y:S08]  /*91d0*/  LDC.64 R12, c[0x0][0x820] ;  /* 0x00020800ff0c7b82 */ /* 0x000e700000000a00 */
[----:B------:R-:W5:Y:S08]  /*91e0*/  @P0 LDC.64 R2, c[0x0][0x878] ;  /* 0x00021e00ff020b82 */ /* 0x000f700000000a00 */
[----:B------:R-:W1:Y:S08]  /*91f0*/  LDC.64 R14, c[0x0][0x848] ;  /* 0x00021200ff0e7b82 */ /* 0x000e700000000a00 */
[----:B--2---:R-:W2:Y:S08]  /*9200*/  LDC.64 R16, c[0x0][0x800] ;  /* 0x00020000ff107b82 */ /* 0x004eb00000000a00 */
[----:B------:R-:W2:Y:S01]  /*9210*/  LDC.64 R18, c[0x0][0x828] ;  /* 0x00020a00ff127b82 */ /* 0x000ea20000000a00 */
[----:B-----5:R-:W-:-:S06]  /*9220*/  @P0 IMAD.WIDE R2, R22, 0x4, R2 ;  /* 0x0000000416020825 */ /* 0x020fcc00078e0202 */
[----:B------:R5:W2:Y:S01]  /*9230*/  @P0 LDG.E R2, desc[UR4][R2.64] ;  /* 0x0000000402020981 */ /* 0x000aa2000c1e1900 */
[----:B------:R-:W-:Y:S01]  /*9240*/  VIADD R21, R20, 0xffffff80 ;  /* 0xffffff8014157836 */ /* 0x000fe20000000000 */
[----:B------:R-:W1:Y:S08]  /*9250*/  S2UR UR5, SR_CgaCtaId ;  /* 0x00000000000579c3 */ /* 0x000e700000008800 */
[----:B------:R-:W-:Y:S01]  /*9260*/  BAR.SYNC.DEFER_BLOCKING 0x1, 0x100 ;  /* 0x0044000000007b1d */ /* 0x000fe20000010000 */
[----:B------:R-:W-:-:S02]  /*9270*/  ISETP.NE.AND P1, PT, R0, 0x1, PT ;  /* 0x000000010000780c */ /* 0x000fc40003f25270 */
[----:B------:R-:W-:-:S03]  /*9280*/  SHF.R.S32.HI R0, RZ, 0x1f, R21 ;  /* 0x0000001fff007819 */ /* 0x000fc60000011415 */
[----:B------:R-:W-:Y:S01]  /*9290*/  UMOV UR4, 0x400 ;  /* 0x0000040000047882 */ /* 0x000fe20000000000 */
[----:B------:R-:W-:Y:S01]  /*92a0*/  LEA.HI R6, R0, R21, RZ, 0x7 ;  /* 0x0000001500067211 */ /* 0x000fe200078f38ff */
[----:B------:R-:W-:Y:S03]  /*92b0*/  BSSY B1, `(.L_x_1081) ;  /* 0x0000055000017945 */ /* 0x000fe60003800000 */
[----:B------:R-:W-:Y:S02]  /*92c0*/  LOP3.LUT R0, R6, 0x3fffff80, RZ, 0xc0, !PT ;  /* 0x3fffff8006007812 */ /* 0x000fe400078ec0ff */
[----:B-----5:R-:W-:Y:S01]  /*92d0*/  SHF.R.S32.HI R3, RZ, 0x7, R6 ;  /* 0x00000007ff037819 */ /* 0x020fe20000011406 */
[----:B------:R-:W4:Y:S02]  /*92e0*/  @P1 LDC R4, c[0x0][0x854] ;  /* 0x00021500ff041b82 */ /* 0x000f240000000800 */
[----:B------:R-:W-:-:S04]  /*92f0*/  IMAD.IADD R0, R21, 0x1, -R0 ;  /* 0x0000000115007824 */ /* 0x000fc800078e0a00 */
[----:B------:R-:W-:Y:S02]  /*9300*/  IMAD R0, R3, 0xa00, R0 ;  /* 0x00000a0003007824 */ /* 0x000fe400078e0200 */
[----:B------:R-:W5:Y:S01]  /*9310*/  @P1 LDC R5, c[0x0][0x858] ;  /* 0x00021600ff051b82 */ /* 0x000f620000000800 */
[----:B-1----:R-:W-:Y:S01]  /*9320*/  ULEA UR4, UR5, UR4, 0x18 ;  /* 0x0000000405047291 */ /* 0x002fe2000f8ec03f */
[----:B------:R-:W-:-:S05]  /*9330*/  IMAD.SHL.U32 R3, R0, 0x4, RZ ;  /* 0x0000000400037824 */ /* 0x000fca00078e00ff */
[----:B------:R-:W-:-:S05]  /*9340*/  LEA R6, R3, UR4, 0x2 ;  /* 0x0000000403067c11 */ /* 0x000fca000f8e10ff */
[----:B------:R1:W-:Y:S01]  /*9350*/  STS.128 [R6], R56 ;  /* 0x0000003806007388 */ /* 0x0003e20000000c00 */
[----:B----4-:R-:W-:-:S03]  /*9360*/  @P1 IMAD.HI.U32 R0, R23, R4, RZ ;  /* 0x0000000417001227 */ /* 0x010fc600078e00ff */
[----:B------:R1:W-:Y:S04]  /*9370*/  STS.128 [R6+0x800], R60 ;  /* 0x0008003c06007388 */ /* 0x0003e80000000c00 */
[----:B------:R1:W-:Y:S01]  /*9380*/  STS.128 [R6+0x1000], R96 ;  /* 0x0010006006007388 */ /* 0x0003e20000000c00 */
[----:B-----5:R-:W-:Y:S01]  /*9390*/  @P1 SHF.R.U32.HI R23, RZ, R5, R0 ;  /* 0x00000005ff171219 */ /* 0x020fe20000011600 */
[----:B---3--:R-:W-:Y:S02]  /*93a0*/  IMAD R5, R7, 0x5000, RZ ;  /* 0x0000500007057824 */ /* 0x008fe400078e02ff */
[----:B------:R1:W-:Y:S01]  /*93b0*/  STS.128 [R6+0x1800], R100 ;  /* 0x0018006406007388 */ /* 0x0003e20000000c00 */
[----:B------:R-:W-:-:S03]  /*93c0*/  SHF.R.S32.HI R7, RZ, 0x1f, R23 ;  /* 0x0000001fff077819 */ /* 0x000fc60000011417 */
[----:B------:R1:W-:Y:S02]  /*93d0*/  @P1 STL [R1+0xc], R23 ;  /* 0x00000c1701001387 */ /* 0x0003e40000100800 */
[----:B------:R-:W-:Y:S02]  /*93e0*/  IMAD R0, R7, R8, RZ ;  /* 0x0000000807007224 */ /* 0x000fe400078e02ff */
[----:B------:R1:W-:Y:S02]  /*93f0*/  STS.128 [R6+0x2000], R64 ;  /* 0x0020004006007388 */ /* 0x0003e40000000c00 */
[----:B------:R-:W-:Y:S02]  /*9400*/  IMAD R9, R23, R9, R0 ;  /* 0x0000000917097224 */ /* 0x000fe400078e0200 */
        /* <DEDUP_REMOVED lines=22> */
[----:B------:R-:W-:-:S05]  /*9570*/  @P0 IMAD R2, R3, 0x5000, RZ ;  /* 0x0000500003020824 */ /* 0x000fca00078e02ff */
[----:B------:R-:W-:Y:S02]  /*9580*/  @P0 SHF.R.S32.HI R3, RZ, 0x1f, R2 ;  /* 0x0000001fff030819 */ /* 0x000fe40000011402 */
[----:B------:R-:W-:Y:S01]  /*9590*/  @!P0 CS2R R2, SRZ ;  /* 0x0000000000028805 */ /* 0x000fe2000001ff00 */
[----:B---3--:R-:W-:Y:S05]  /*95a0*/  BAR.SYNC.DEFER_BLOCKING 0x1, 0x100 ;  /* 0x0044000000007b1d */ /* 0x008fea0000010000 */
[----:B------:R-:W-:Y:S01]  /*95b0*/  IADD3 R4, P1, R5, R2, RZ ;  /* 0x0000000205047210 */ /* 0x000fe20007f3e0ff */
[----:B------:R-:W-:Y:S01]  /*95c0*/  IMAD R2, R7, R10, RZ ;  /* 0x0000000a07027224 */ /* 0x000fe200078e02ff */
[----:B------:R-:W-:-:S02]  /*95d0*/  SEL R7, R22, RZ, !P0 ;  /* 0x000000ff16077207 */ /* 0x000fc40004000000 */
[----:B------:R-:W-:Y:S01]  /*95e0*/  LEA.HI.X.SX32 R5, R5, R3, 0x1, P1 ;  /* 0x0000000305057211 */ /* 0x000fe200008f0eff */
[C---:B------:R-:W-:Y:S02]  /*95f0*/  IMAD R11, R23.reuse, R11, R2 ;  /* 0x0000000b170b7224 */ /* 0x040fe400078e0202 */
[----:B------:R-:W-:-:S04]  /*9600*/  IMAD.WIDE.U32 R2, R23, R8, R4 ;  /* 0x0000000817027225 */ /* 0x000fc800078e0004 */
[----:B------:R-:W-:Y:S01]  /*9610*/  IMAD.IADD R3, R3, 0x1, R9 ;  /* 0x0000000103037824 */ /* 0x000fe200078e0209 */
[----:B------:R-:W-:Y:S01]  /*9620*/  SEL R9, R0, RZ, !P0 ;  /* 0x000000ff00097207 */ /* 0x000fe20004000000 */
[----:B------:R-:W-:Y:S01]  /*9630*/  IMAD.WIDE.U32 R4, R23, R10, R4 ;  /* 0x0000000a17047225 */ /* 0x000fe200078e0004 */
[----:B------:R-:W-:-:S03]  /*9640*/  ISETP.NE.AND P0, PT, R21, RZ, PT ;  /* 0x000000ff1500720c */ /* 0x000fc60003f05270 */
[----:B------:R-:W-:Y:S02]  /*9650*/  IMAD.IADD R5, R5, 0x1, R11 ;  /* 0x0000000105057824 */ /* 0x000fe400078e020b */
[C---:B------:R-:W-:Y:S02]  /*9660*/  IMAD R0, R9.reuse, R12, RZ ;  /* 0x0000000c09007224 */ /* 0x040fe400078e02ff */
[----:B------:R-:W-:Y:S02]  /*9670*/  IMAD R8, R9, R14, RZ ;  /* 0x0000000e09087224 */ /* 0x000fe400078e02ff */
        /* <DEDUP_REMOVED lines=17> */
.L_x_1083:
[----:B------:R-:W-:Y:S01]  /*9790*/  @P0 ELECT P1, URZ, PT ;  /* 0x00000000003f082f */ /* 0x000fe20003820000 */
[----:B------:R1:W-:-:S12]  /*97a0*/  UBLKRED.G.S.ADD.F32.RN [UR6], [UR4], UR5, desc[UR8] ;  /* 0x00000806040073bb */ /* 0x0003d800080a1405 */
[----:B------:R-:W-:Y:S02]  /*97b0*/  @P1 PLOP3.LUT P0, PT, P1, PT, PT, 0x8, 0x0 ;  /* 0x000000000000181c */ /* 0x000fe40000f0e170 */
[----:B------:R-:W-:-:S11]  /*97c0*/  PLOP3.LUT P1, PT, PT, PT, PT, 0x8, 0x0 ;  /* 0x000000000000781c */ /* 0x000fd60003f2e170 */
[----:B-1----:R-:W-:Y:S05]  /*97d0*/  @P0 BRA.U.ANY `(.L_x_1083) ;  /* 0xfffffffd00ec0947 */ /* 0x002fea000393ffff */
[----:B------:R0:W-:Y:S01]  /*97e0*/  UTMACMDFLUSH ;  /* 0x00000000000079b7 */ /* 0x0001e20000000000 */
[----:B------:R-:W-:-:S04]  /*97f0*/  DEPBAR.LE SB0, 0x0 ;  /* 0x000080000000791a */ /* 0x000fc80000000000 */
.L_x_1082:
[----:B------:R-:W-:Y:S05]  /*9800*/  BSYNC B1 ;  /* 0x0000000000017941 */ /* 0x000fea0003800000 */
.L_x_1081:
        /* <DEDUP_REMOVED lines=26> */
[----:B------:R-:W-:Y:S01]  /*99b0*/  R2UR UR6, R16 ;  /* 0x00000000100672ca */ /* 0x000fe200000e0000 */
[----:B------:R-:W-:Y:S01]  /*99c0*/  UMOV UR5, 0x1400 ;  /* 0x0000140000057882 */ /* 0x000fe20000000000 */
[----:B------:R-:W-:Y:S01]  /*99d0*/  R2UR UR7, R3 ;  /* 0x00000000030772ca */ /* 0x000fe200000e0000 */
[----:B------:R-:W-:Y:S01]  /*99e0*/  UMOV UR8, 0x0 ;  /* 0x0000000000087882 */ /* 0x000fe20000000000 */
[----:B------:R-:W-:Y:S01]  /*99f0*/  PLOP3.LUT P0, PT, PT, PT, PT, 0x80, 0x0 ;  /* 0x000000000000781c */ /* 0x000fe20003f0f070 */
[----:B------:R-:W-:-:S12]  /*9a00*/  UMOV UR9, 0x14f00000 ;  /* 0x14f0000000097882 */ /* 0x000fd80000000000 */
.L_x_1084:
[----:B------:R-:W-:Y:S01]  /*9a10*/  @P0 ELECT P1, URZ, PT ;  /* 0x00000000003f082f */ /* 0x000fe20003820000 */
[----:B------:R2:W-:-:S12]  /*9a20*/  UBLKRED.G.S.ADD.F32.RN [UR6], [UR4], UR5, desc[UR8] ;  /* 0x00000806040073bb */ /* 0x0005d800080a1405 */
[----:B------:R-:W-:Y:S02]  /*9a30*/  @P1 PLOP3.LUT P0, PT, P1, PT, PT, 0x8, 0x0 ;  /* 0x000000000000181c */ /* 0x000fe40000f0e170 */
[----:B------:R-:W-:-:S11]  /*9a40*/  PLOP3.LUT P1, PT, PT, PT, PT, 0x8, 0x0 ;  /* 0x000000000000781c */ /* 0x000fd60003f2e170 */
[----:B--2---:R-:W-:Y:S05]  /*9a50*/  @P0 BRA.U.ANY `(.L_x_1084) ;  /* 0xfffffffd00ec0947 */ /* 0x004fea000393ffff */
[----:B------:R0:W-:Y:S01]  /*9a60*/  UTMACMDFLUSH ;  /* 0x00000000000079b7 */ /* 0x0001e20000000000 */
[----:B------:R-:W-:-:S04]  /*9a70*/  DEPBAR.LE SB0, 0x0 ;  /* 0x000080000000791a */ /* 0x000fc80000000000 */
[----:B------:R-:W-:Y:S05]  /*9a80*/  BRA `(.L_x_1063) ;  /* 0x0000002400487947 */ /* 0x000fea0003800000 */
.L_x_1056:
        /* <DEDUP_REMOVED lines=8> */
[----:B------:R-:W-:-:S11]  /*9b10*/  UISETP.NE.AND UP0, UPT, UR9, 0x1, UPT ;  /* 0x000000010900788c */ /* 0x000fd6000bf05270 */
[----:B------:R-:W-:Y:S01]  /*9b20*/  @UP0 ULDC UR4, c[0x0][0x8dc] ;  /* 0x0002370000040ab9 */ /* 0x000fe20000000800 */
[----:B------:R-:W-:Y:S01]  /*9b30*/  @UP0 ULDC UR7, c[0x0][0x8e0] ;  /* 0x0002380000070ab9 */ /* 0x000fe20000000800 */
[----:B-1----:R-:W-:Y:S02]  /*9b40*/  UIMAD.WIDE.U32 UR4, UR6, UR4, URZ ;  /* 0x00000004060472a5 */ /* 0x002fe4000f8e003f */
        /* <DEDUP_REMOVED lines=16> */
.L_x_1085:
[----:B------:R-:W-:Y:S01]  /*9c50*/  ULDC UR5, c[0x0][0x8cc] ;  /* 0x0002330000057ab9 */ /* 0x000fe20000000800 */
[----:B------:R-:W-:Y:S01]  /*9c60*/  UMOV UR4, UR9 ;  /* 0x0000000900047c82 */ /* 0x000fe20008000000 */
[----:B------:R-:W-:-:S11]  /*9c70*/  UISETP.NE.AND UP0, UPT, UR5, 0x1, UPT ;  /* 0x000000010500788c */ /* 0x000fd6000bf05270 */
[----:B------:R-:W-:Y:S02]  /*9c80*/  @UP0 ULDC.64 UR10, c[0x0][0x8d0] ;  /* 0x00023400000a0ab9 */ /* 0x000fe40000000a00 */
[----:B------:R-:W-:-:S04]  /*9c90*/  UIMAD.WIDE.U32 UR6, UR9, UR10, URZ ;  /* 0x0000000a090672a5 */ /* 0x000fc8000f8e003f */
[----:B------:R-:W-:-:S04]  /*9ca0*/  @UP0 USHF.R.U32.HI UR4, URZ, UR11, UR7 ;  /* 0x0000000b3f040299 */ /* 0x000fc80008011607 */
[----:B------:R-:W-:-:S12]  /*9cb0*/  UIMAD UR5, UR4, UR5, URZ ;  /* 0x00000005040572a4 */ /* 0x000fd8000f8e023f */
.L_x_1086:
        /* <DEDUP_REMOVED lines=24> */
.L_x_1087:
        /* <DEDUP_REMOVED lines=15> */
.L_x_1089:
[----:B------:R-:W-:-:S05]  /*9f30*/  ULDC UR5, c[0x0][0x8f4] ;  /* 0x00023d0000057ab9 */ /* 0x000fca0000000800 */
.L_x_1088:
        /* <DEDUP_REMOVED lines=34> */
[----:B-1----:R-:W-:Y:S02]  /*a160*/  IMAD.U32 R2, RZ, RZ, UR12 ;  /* 0x0000000cff027e24 */ /* 0x002fe4000f8e00ff */
[----:B------:R-:W-:-:S05]  /*a170*/  IMAD.U32 R3, RZ, RZ, UR13 ;  /* 0x0000000dff037e24 */ /* 0x000fca000f8e00ff */
[----:B------:R1:W4:Y:S02]  /*a180*/  @P2 LDG.E R5, desc[UR16][R2.64] ;  /* 0x0000001002052981 */ /* 0x000324000c1e1900 */
[----:B-1----:R-:W-:Y:S02]  /*a190*/  IMAD.U32 R2, RZ, RZ, UR6 ;  /* 0x00000006ff027e24 */ /* 0x002fe4000f8e00ff */
        /* <DEDUP_REMOVED lines=27> */
.L_x_1091:
        /* <DEDUP_REMOVED lines=14> */
.L_x_1092:
        /* <DEDUP_REMOVED lines=9> */
.L_x_1093:
        /* <DEDUP_REMOVED lines=40> */
.L_x_1109:
[----:B------:R-:W-:Y:S01]  /*a740*/  ISETP.NE.AND P0, PT, R11, RZ, PT ;  /* 0x000000ff0b00720c */ /* 0x000fe20003f05270 */
[----:B------:R-:W-:Y:S02]  /*a750*/  IMAD.U32 R14, RZ, RZ, UR20 ;  /* 0x00000014ff0e7e24 */ /* 0x000fe4000f8e00ff */
[----:B------:R-:W-:-:S03]  /*a760*/  IMAD.MOV.U32 R4, RZ, RZ, 0x1 ;  /* 0x00000001ff047424 */ /* 0x000fc600078e00ff */
[----:B------:R-:W-:-:S07]  /*a770*/  SHF.R.S32.HI R14, RZ, 0x1f, R14 ;  /* 0x0000001fff0e7819 */ /* 0x000fce000001140e */
[----:B------:R-:W-:Y:S05]  /*a780*/  @P0 BRA `(.L_x_1095) ;  /* 0x0000000000140947 */ /* 0x000fea0003800000 */
[----:B------:R-:W-:Y:S01]  /*a790*/  LOP3.LUT P1, RZ, R21, 0x1f, RZ, 0xc0, !PT ;  /* 0x0000001f15ff7812 */ /* 0x000fe2000782c0ff */
[----:B-1----:R-:W-:-:S04]  /*a7a0*/  IMAD.MOV.U32 R3, RZ, RZ, 0x8100 ;  /* 0x00008100ff037424 */ /* 0x002fc800078e00ff */
[----:B------:R2:W-:Y:S08]  /*a7b0*/  SYNCS.ARRIVE.TRANS64 RZ, [R6+URZ+0x31810], R3 ;  /* 0x0318100306ff79a7 */ /* 0x0005f0000800003f */
[----:B------:R-:W-:Y:S05]  /*a7c0*/  @!P1 BRA `(.L_x_1095) ;  /* 0x0000000000049947 */ /* 0x000fea0003800000 */
[----:B------:R-:W-:Y:S01]  /*a7d0*/  BPT.TRAP 0x1 ;  /* 0x000000040000795c */ /* 0x000fe20000300000 */
.L_x_1095:
        /* <DEDUP_REMOVED lines=13> */
[----:B-12---:R-:W-:Y:S01]  /*a8b0*/  IMAD.MOV.U32 R3, RZ, RZ, 0x14000 ;  /* 0x00014000ff037424 */ /* 0x006fe200078e00ff */
        /* <DEDUP_REMOVED lines=140> */
.L_x_1101:
[----:B------:R-:W-:-:S04]  /*b180*/  SHF.L.U32 R5, R9, 0x1f, RZ ;  /* 0x0000001f09057819 */ /* 0x000fc800000006ff */
[----:B------:R-:W1:Y:S02]  /*b190*/  SYNCS.PHASECHK.TRANS64.TRYWAIT P1, [R6+URZ+0x31838], R5 ;  /* 0x03183805060075a7 */ /* 0x000e64000802017f */
[----:B-1----:R-:W-:Y:S05]  /*b1a0*/  @!P1 BRA `(.L_x_1097) ;  /* 0x0000000c00d89947 */ /* 0x002fea0003800000 */
.L_x_1110:
[----:B------:R-:W-:Y:S05]  /*b1b0*/  @P0 BRA `(.L_x_1098) ;  /* 0x0000000000140947 */ /* 0x000fea0003800000 */
[----:B------:R-:W-:Y:S01]  /*b1c0*/  ISETP.NE.AND P1, PT, R15, RZ, PT ;  /* 0x000000ff0f00720c */ /* 0x000fe20003f25270 */
[----:B-1----:R-:W-:-:S04]  /*b1d0*/  IMAD.MOV.U32 R5, RZ, RZ, 0x8100 ;  /* 0x00008100ff057424 */ /* 0x002fc800078e00ff */
[----:B------:R2:W-:Y:S08]  /*b1e0*/  SYNCS.ARRIVE.TRANS64 RZ, [R6+URZ+0x31830], R5 ;  /* 0x0318300506ff79a7 */ /* 0x0005f0000800003f */
[----:B------:R-:W-:Y:S05]  /*b1f0*/  @!P1 BRA `(.L_x_1098) ;  /* 0x0000000000049947 */ /* 0x000fea0003800000 */
[----:B------:R-:W-:Y:S01]  /*b200*/  BPT.TRAP 0x1 ;  /* 0x000000040000795c */ /* 0x000fe20000300000 */
.L_x_1098:
        /* <DEDUP_REMOVED lines=47> */
.L_x_1112:
[----:B------:R-:W-:Y:S01]  /*b500*/  LOP3.LUT R9, R9, 0x1, RZ, 0x3c, !PT ;  /* 0x0000000109097812 */ /* 0x000fe200078e3cff */
[----:B------:R-:W-:Y:S06]  /*b510*/  @P2 BRA `(.L_x_1100) ;  /* 0x0000000000142947 */ /* 0x000fec0003800000 */
[----:B------:R-:W-:Y:S01]  /*b520*/  ISETP.NE.AND P1, PT, R15, RZ, PT ;  /* 0x000000ff0f00720c */ /* 0x000fe20003f25270 */
[----:B-1----:R-:W-:-:S04]  /*b530*/  IMAD.MOV.U32 R2, RZ, RZ, 0x8100 ;  /* 0x00008100ff027424 */ /* 0x002fc800078e00ff */
[----:B------:R2:W-:Y:S08]  /*b540*/  SYNCS.ARRIVE.TRANS64 RZ, [R20+URZ+0x31810], R2 ;  /* 0x0318100214ff79a7 */ /* 0x0005f0000800003f */
[----:B------:R-:W-:Y:S05]  /*b550*/  @!P1 BRA `(.L_x_1100) ;  /* 0x0000000000049947 */ /* 0x000fea0003800000 */
[----:B------:R-:W-:Y:S01]  /*b560*/  BPT.TRAP 0x1 ;  /* 0x000000040000795c */ /* 0x000fe20000300000 */
.L_x_1100:
        /* <DEDUP_REMOVED lines=53> */
.L_x_1096:
[----:B------:R-:W-:Y:S01]  /*b8c0*/  SHF.L.U32 R15, R9, 0x1f, RZ ;  /* 0x0000001f090f7819 */ /* 0x000fe200000006ff */
[----:B------:R-:W1:Y:S01]  /*b8d0*/  LDC.64 R12, c[0x0][0x730] ;  /* 0x0001cc00ff0c7b82 */ /* 0x000e620000000a00 */
[----:B------:R-:W-:Y:S02]  /*b8e0*/  IMAD.U32 R16, RZ, RZ, UR38 ;  /* 0x00000026ff107e24 */ /* 0x000fe4000f8e00ff */
[----:B------:R-:W-:Y:S02]  /*b8f0*/  IMAD.U32 R2, RZ, RZ, UR38 ;  /* 0x00000026ff027e24 */ /* 0x000fe4000f8e00ff */
[----:B------:R-:W-:Y:S02]  /*b900*/  IMAD.U32 R3, RZ, RZ, UR39 ;  /* 0x00000027ff037e24 */ /* 0x000fe4000f8e00ff */
[----:B------:R-:W-:Y:S01]  /*b910*/  IMAD.MOV.U32 R2, RZ, RZ, R16 ;  /* 0x000000ffff027224 */ /* 0x000fe200078e0010 */
        /* <DEDUP_REMOVED lines=11> */
.L_x_1113:
[----:B------:R-:W-:Y:S01]  /*b9d0*/  IMAD.IADD R10, R11, 0x1, R3 ;  /* 0x000000010b0a7824 */ /* 0x000fe200078e0203 */
[----:B------:R-:W-:Y:S06]  /*b9e0*/  @P0 BRA `(.L_x_1103) ;  /* 0x0000000000140947 */ /* 0x000fec0003800000 */
[----:B------:R-:W-:Y:S01]  /*b9f0*/  LOP3.LUT P0, RZ, R21, 0x1f, RZ, 0xc0, !PT ;  /* 0x0000001f15ff7812 */ /* 0x000fe2000780c0ff */
[----:B------:R-:W-:-:S04]  /*ba00*/  IMAD.MOV.U32 R11, RZ, RZ, 0x8100 ;  /* 0x00008100ff0b7424 */ /* 0x000fc800078e00ff */
[----:B------:R2:W-:Y:S08]  /*ba10*/  SYNCS.ARRIVE.TRANS64 RZ, [R6+URZ+0x31830], R11 ;  /* 0x0318300b06ff79a7 */ /* 0x0005f0000800003f */
[----:B------:R-:W-:Y:S05]  /*ba20*/  @!P0 BRA `(.L_x_1103) ;  /* 0x0000000000048947 */ /* 0x000fea0003800000 */
[----:B------:R-:W-:Y:S01]  /*ba30*/  BPT.TRAP 0x1 ;  /* 0x000000040000795c */ /* 0x000fe20000300000 */
.L_x_1103:
        /* <DEDUP_REMOVED lines=53> */
.L_x_1090:
[----:B------:R-:W-:Y:S05]  /*bd90*/  WARPSYNC.ALL ;  /* 0x0000000000007948 */ /* 0x000fea0003800000 */
[----:B------:R-:W-:-:S13]  /*bda0*/  ELECT P0, URZ, PT ;  /* 0x00000000003f782f */ /* 0x000fda0003800000 */
[----:B------:R-:W-:Y:S05]  /*bdb0*/  @!P0 BRA `(.L_x_1063) ;  /* 0x00000000007c8947 */ /* 0x000fea0003800000 */
[----:B------:R-:W3:Y:S02]  /*bdc0*/  LDL R0, [R1+0x14] ;  /* 0x0000140001007983 */ /* 0x000ee40000100800 */
[----:B---3--:R-:W-:-:S13]  /*bdd0*/  R2UR UR4, R0 ;  /* 0x00000000000472ca */ /* 0x008fda00000e0000 */
[----:B------:R-:W-:-:S06]  /*bde0*/  ULOP3.LUT UR4, UR4, 0x2, URZ, 0xfc, !UPT ;  /* 0x0000000204047892 */ /* 0x000fcc000f8efc3f */
[----:B------:R-:W-:-:S05]  /*bdf0*/  IMAD.U32 R0, RZ, RZ, UR4 ;  /* 0x00000004ff007e24 */ /* 0x000fca000f8e00ff */
[----:B------:R-:W-:-:S13]  /*be00*/  ISETP.NE.AND P1, PT, R0, 0x3, PT ;  /* 0x000000030000780c */ /* 0x000fda0003f25270 */
[----:B------:R-:W-:Y:S05]  /*be10*/  @!P1 BRA `(.L_x_1104) ;  /* 0x0000000000049947 */ /* 0x000fea0003800000 */
[----:B------:R-:W-:Y:S01]  /*be20*/  BPT.TRAP 0x1 ;  /* 0x000000040000795c */ /* 0x000fe20000300000 */
.L_x_1104:
        /* <DEDUP_REMOVED lines=8> */
.L_x_1114:
        /* <DEDUP_REMOVED lines=9> */
.L_x_1115:
[----:B------:R-:W-:Y:S05]  /*bf40*/  @!P1 BRA `(.L_x_1107) ;  /* 0x0000000000049947 */ /* 0x000fea0003800000 */
[----:B------:R-:W-:Y:S01]  /*bf50*/  BPT.TRAP 0x1 ;  /* 0x000000040000795c */ /* 0x000fe20000300000 */
.L_x_1107:
[----:B------:R-:W-:-:S07]  /*bf60*/  SHF.L.U32 R9, R9, 0x1f, RZ ;  /* 0x0000001f09097819 */ /* 0x000fce00000006ff */
.L_x_1108:
[----:B----4-:R4:W1:Y:S02]  /*bf70*/  SYNCS.PHASECHK.TRANS64.TRYWAIT P0, [R2+URZ+0x31838], R9 ;  /* 0x03183809020075a7 */ /* 0x010864000800017f */
[----:B-1----:R-:W-:Y:S05]  /*bf80*/  @!P0 NANOSLEEP.SYNCS 0x989680 ;  /* 0x009896800000895d */ /* 0x002fea0003900000 */
[----:B------:R-:W1:Y:S02]  /*bf90*/  @!P0 SYNCS.PHASECHK.TRANS64 P0, [R2+URZ+0x31838], R9 ;  /* 0x03183809020085a7 */ /* 0x000e64000800007f */
[----:B-1----:R-:W-:Y:S05]  /*bfa0*/  @!P0 BRA `(.L_x_1108) ;  /* 0xfffffffc00f08947 */ /* 0x002fea000383ffff */
.L_x_1063:
[----:B------:R-:W-:Y:S05]  /*bfb0*/  BSYNC B0 ;  /* 0x0000000000007941 */ /* 0x000fea0003800000 */
.L_x_1055:
[----:B------:R-:W-:Y:S05]  /*bfc0*/  EXIT ;  /* 0x000000000000794d */ /* 0x000fea0003800000 */
.L_x_1069:
[----:B-1----:R1:W2:Y:S02]  /*bfd0*/  SYNCS.PHASECHK.TRANS64.TRYWAIT P0, [R17+URZ+0x31800], R16 ;  /* 0x03180010110075a7 */ /* 0x0022a4000800017f */
[----:B--2---:R-:W-:Y:S05]  /*bfe0*/  @!P0 NANOSLEEP.SYNCS 0x989680 ;  /* 0x009896800000895d */ /* 0x004fea0003900000 */
[----:B------:R-:W2:Y:S02]  /*bff0*/  @!P0 SYNCS.PHASECHK.TRANS64 P0, [R17+URZ+0x31800], R16 ;  /* 0x03180010110085a7 */ /* 0x000ea4000800007f */
[----:B--2---:R-:W-:Y:S05]  /*c000*/  @!P0 BRA `(.L_x_1069) ;  /* 0xfffffffc00f08947 */ /* 0x004fea000383ffff */
[----:B------:R-:W-:Y:S05]  /*c010*/  BRA `(.L_x_1068) ;  /* 0xffffff5400687947 */ /* 0x000fea000383ffff */
.L_x_1073:
[----:B--2---:R2:W3:Y:S02]  /*c020*/  SYNCS.PHASECHK.TRANS64.TRYWAIT P1, [R16+URZ+0x31810], R9 ;  /* 0x03181009100075a7 */ /* 0x0044e4000802017f */
[----:B---3--:R-:W-:Y:S05]  /*c030*/  @!P1 NANOSLEEP.SYNCS 0x989680 ;  /* 0x009896800000995d */ /* 0x008fea0003900000 */
[----:B------:R-:W3:Y:S02]  /*c040*/  @!P1 SYNCS.PHASECHK.TRANS64 P1, [R16+URZ+0x31810], R9 ;  /* 0x03181009100095a7 */ /* 0x000ee4000802007f */
[----:B---3--:R-:W-:Y:S05]  /*c050*/  @!P1 BRA `(.L_x_1073) ;  /* 0xfffffffc00f09947 */ /* 0x008fea000383ffff */
[----:B------:R-:W-:Y:S05]  /*c060*/  BRA `(.L_x_1072) ;  /* 0xffffff5c00ac7947 */ /* 0x000fea000383ffff */
.L_x_1077:
[----:B----4-:R4:W1:Y:S02]  /*c070*/  SYNCS.PHASECHK.TRANS64.TRYWAIT P1, [R17+URZ+0x31830], R10 ;  /* 0x0318300a110075a7 */ /* 0x010864000802017f */
[----:B-1----:R-:W-:Y:S05]  /*c080*/  @!P1 NANOSLEEP.SYNCS 0x989680 ;  /* 0x009896800000995d */ /* 0x002fea0003900000 */
[----:B------:R-:W1:Y:S02]  /*c090*/  @!P1 SYNCS.PHASECHK.TRANS64 P1, [R17+URZ+0x31830], R10 ;  /* 0x0318300a110095a7 */ /* 0x000e64000802007f */
[----:B-1----:R-:W-:Y:S05]  /*c0a0*/  @!P1 BRA `(.L_x_1077) ;  /* 0xfffffffc00f09947 */ /* 0x002fea000383ffff */
[----:B------:R-:W-:Y:S05]  /*c0b0*/  BRA `(.L_x_1076) ;  /* 0xffffff7800b07947 */ /* 0x000fea000383ffff */
.L_x_1094:
[----:B-1----:R1:W2:Y:S02]  /*c0c0*/  SYNCS.PHASECHK.TRANS64.TRYWAIT P0, [R6+URZ+0x31820], R3 ;  /* 0x03182003060075a7 */ /* 0x0022a4000800017f */
[----:B--2---:R-:W-:Y:S05]  /*c0d0*/  @!P0 NANOSLEEP.SYNCS 0x989680 ;  /* 0x009896800000895d */ /* 0x004fea0003900000 */
[----:B------:R-:W2:Y:S02]  /*c0e0*/  @!P0 SYNCS.PHASECHK.TRANS64 P0, [R6+URZ+0x31820], R3 ;  /* 0x03182003060085a7 */ /* 0x000ea4000800007f */
[----:B--2---:R-:W-:Y:S05]  /*c0f0*/  @!P0 BRA `(.L_x_1094) ;  /* 0xfffffffc00f08947 */ /* 0x004fea000383ffff */
[----:B------:R-:W-:Y:S05]  /*c100*/  BRA `(.L_x_1109) ;  /* 0xffffffe4008c7947 */ /* 0x000fea000383ffff */
.L_x_1097:
[----:B-1----:R1:W2:Y:S02]  /*c110*/  SYNCS.PHASECHK.TRANS64.TRYWAIT P1, [R6+URZ+0x31838], R5 ;  /* 0x03183805060075a7 */ /* 0x0022a4000802017f */
[----:B--2---:R-:W-:Y:S05]  /*c120*/  @!P1 NANOSLEEP.SYNCS 0x989680 ;  /* 0x009896800000995d */ /* 0x004fea0003900000 */
[----:B------:R-:W2:Y:S02]  /*c130*/  @!P1 SYNCS.PHASECHK.TRANS64 P1, [R6+URZ+0x31838], R5 ;  /* 0x03183805060095a7 */ /* 0x000ea4000802007f */
[----:B--2---:R-:W-:Y:S05]  /*c140*/  @!P1 BRA `(.L_x_1097) ;  /* 0xfffffffc00f09947 */ /* 0x004fea000383ffff */
[----:B------:R-:W-:Y:S05]  /*c150*/  BRA `(.L_x_1110) ;  /* 0xfffffff000147947 */ /* 0x000fea000383ffff */
.L_x_1099:
[----:B------:R-:W-:-:S07]  /*c160*/  SHF.L.U32 R2, R4, 0x1f, RZ ;  /* 0x0000001f04027819 */ /* 0x000fce00000006ff */
.L_x_1111:
[----:B-1----:R1:W2:Y:S02]  /*c170*/  SYNCS.PHASECHK.TRANS64.TRYWAIT P1, [R20+URZ+0x31820], R2 ;  /* 0x03182002140075a7 */ /* 0x0022a4000802017f */
[----:B--2---:R-:W-:Y:S05]  /*c180*/  @!P1 NANOSLEEP.SYNCS 0x989680 ;  /* 0x009896800000995d */ /* 0x004fea0003900000 */
[----:B------:R-:W2:Y:S02]  /*c190*/  @!P1 SYNCS.PHASECHK.TRANS64 P1, [R20+URZ+0x31820], R2 ;  /* 0x03182002140095a7 */ /* 0x000ea4000802007f */
[----:B--2---:R-:W-:Y:S05]  /*c1a0*/  @!P1 BRA `(.L_x_1111) ;  /* 0xfffffffc00f09947 */ /* 0x004fea000383ffff */
[----:B------:R-:W-:Y:S05]  /*c1b0*/  BRA `(.L_x_1112) ;  /* 0xfffffff000d07947 */ /* 0x000fea000383ffff */
.L_x_1102:
[----:B-1----:R1:W2:Y:S02]  /*c1c0*/  SYNCS.PHASECHK.TRANS64.TRYWAIT P1, [R6+URZ+0x31838], R15 ;  /* 0x0318380f060075a7 */ /* 0x0022a4000802017f */
[----:B--2---:R-:W-:Y:S05]  /*c1d0*/  @!P1 NANOSLEEP.SYNCS 0x989680 ;  /* 0x009896800000995d */ /* 0x004fea0003900000 */
[----:B------:R-:W2:Y:S02]  /*c1e0*/  @!P1 SYNCS.PHASECHK.TRANS64 P1, [R6+URZ+0x31838], R15 ;  /* 0x0318380f060095a7 */ /* 0x000ea4000802007f */
[----:B--2---:R-:W-:Y:S05]  /*c1f0*/  @!P1 BRA `(.L_x_1102) ;  /* 0xfffffffc00f09947 */ /* 0x004fea000383ffff */
[----:B------:R-:W-:Y:S05]  /*c200*/  BRA `(.L_x_1113) ;  /* 0xfffffff400f07947 */ /* 0x000fea000383ffff */
.L_x_1105:
[----:B---3--:R3:W4:Y:S02]  /*c210*/  SYNCS.PHASECHK.TRANS64.TRYWAIT P0, [R5+URZ], R0 ;  /* 0x00000000050075a7 */ /* 0x008724000800017f */
[----:B----4-:R-:W-:Y:S05]  /*c220*/  @!P0 NANOSLEEP.SYNCS 0x989680 ;  /* 0x009896800000895d */ /* 0x010fea0003900000 */
[----:B------:R-:W4:Y:S02]  /*c230*/  @!P0 SYNCS.PHASECHK.TRANS64 P0, [R5+URZ], R0 ;  /* 0x00000000050085a7 */ /* 0x000f24000800007f */
[----:B----4-:R-:W-:Y:S05]  /*c240*/  @!P0 BRA `(.L_x_1105) ;  /* 0xfffffffc00f08947 */ /* 0x010fea000383ffff */
[----:B------:R-:W-:Y:S05]  /*c250*/  BRA `(.L_x_1114) ;  /* 0xfffffffc00147947 */ /* 0x000fea000383ffff */
.L_x_1106:
[----:B---3--:R3:W4:Y:S02]  /*c260*/  SYNCS.PHASECHK.TRANS64.TRYWAIT P0, [R3+URZ], R0 ;  /* 0x00000000030075a7 */ /* 0x008724000800017f */
[----:B----4-:R-:W-:Y:S05]  /*c270*/  @!P0 NANOSLEEP.SYNCS 0x989680 ;  /* 0x009896800000895d */ /* 0x010fea0003900000 */
[----:B------:R-:W4:Y:S02]  /*c280*/  @!P0 SYNCS.PHASECHK.TRANS64 P0, [R3+URZ], R0 ;  /* 0x00000000030085a7 */ /* 0x000f24000800007f */
[----:B----4-:R-:W-:Y:S05]  /*c290*/  @!P0 BRA `(.L_x_1106) ;  /* 0xfffffffc00f08947 */ /* 0x010fea000383ffff */
[----:B------:R-:W-:Y:S05]  /*c2a0*/  BRA `(.L_x_1115) ;  /* 0xfffffffc00247947 */ /* 0x000fea000383ffff */
.L_x_1116:
        /* <DEDUP_REMOVED lines=13> */
.L_x_1159:


//--------------------- .text._ZN7cutlass13device_kernelIN5flash22FlashAttnBwdPreprocessIN4cute5tupleIJNS3_1CILi64EEENS5_ILi256EEEEEENS_6half_tEfNS_4arch4Sm90ELb1ELb1EEEEEvNT_6ParamsE --------------------------
	.section	.text._ZN7cutlass13device_kernelIN5flash22FlashAttnBwdPreprocessIN4cute5tupleIJNS3_1CILi64EEENS5_ILi256EEEEEENS_6half_tEfNS_4arch4Sm90ELb1ELb1EEEEEvNT_6ParamsE,"ax",@progbits
	.align	128
.text._ZN7cutlass13device_kernelIN5flash22FlashAttnBwdPreprocessIN4cute5tupleIJNS3_1CILi64EEENS5_ILi256EEEEEENS_6half_tEfNS_4arch4Sm90ELb1ELb1EEEEEvNT_6ParamsE:
        .type           _ZN7cutlass13device_kernelIN5flash22FlashAttnBwdPreprocessIN4cute5tupleIJNS3_1CILi64EEENS5_ILi256EEEEEENS_6half_tEfNS_4arch4Sm90ELb1ELb1EEEEEvNT_6ParamsE,@function
        .size           _ZN7cutlass13device_kernelIN5flash22FlashAttnBwdPreprocessIN4cute5tupleIJNS3_1CILi64EEENS5_ILi256EEEEEENS_6half_tEfNS_4arch4Sm90ELb1ELb1EEEEEvNT_6ParamsE,(.L_x_1160 - _ZN7cutlass13device_kernelIN5flash22FlashAttnBwdPreprocessIN4cute5tupleIJNS3_1CILi64EEENS5_ILi256EEEEEENS_6half_tEfNS_4arch4Sm90ELb1ELb1EEEEEvNT_6ParamsE)
        .other          _ZN7cutlass13device_kernelIN5flash22FlashAttnBwdPreprocessIN4cute5tupleIJNS3_1CILi64EEENS5_ILi256EEEEEENS_6half_tEfNS_4arch4Sm90ELb1ELb1EEEEEvNT_6ParamsE,@"STO_CUDA_ENTRY STV_DEFAULT"
_ZN7cutlass13device_kernelIN5flash22FlashAttnBwdPreprocessIN4cute5tupleIJNS3_1CILi64EEENS5_ILi256EEEEEENS_6half_tEfNS_4arch4Sm90ELb1ELb1EEEEEvNT_6ParamsE:
[----:B------:R-:W-:Y:S08]  /*0000*/  LDC R1, c[0x0][0x28] ;  /* 0x00000a00ff017b82 */ /* 0x000ff00000000800 */
[----:B------:R-:W0:Y:S01]  /*0010*/  S2UR UR12, SR_CTAID.Z ;  /* 0x00000000000c79c3 */ /* 0x000e220000002700 */
[----:B------:R-:W-:Y:S01]  /*0020*/  ULDC.64 UR18, c[0x0][0x2f0] ;  /* 0x0000bc0000127ab9 */ /* 0x000fe20000000a00 */
[----:B------:R-:W-:Y:S01]  /*0030*/  ULDC.64 UR4, c[0x0][0x2f0] ;  /* 0x0000bc0000047ab9 */ /* 0x000fe20000000a00 */
[----:B------:R-:W-:Y:S01]  /*0040*/  UISETP.NE.U32.AND UP0, UPT, UR18, URZ, UPT ;  /* 0x0000003f1200728c */ /* 0x000fe2000bf05070 */
[----:B------:R-:W-:Y:S01]  /*0050*/  ULDC.64 UR6, c[0x0][0x2f8] ;  /* 0x0000be0000067ab9 */ /* 0x000fe20000000a00 */
[----:B------:R-:W-:-:S02]  /*0060*/  ULDC.64 UR10, c[0x0][0x208] ;  /* 0x00008200000a7ab9 */ /* 0x000fc40000000a00 */
[----:B------:R-:W-:Y:S02]  /*0070*/  UISETP.NE.AND.EX UP0, UPT, UR19, URZ, UPT, UP0 ;  /* 0x0000003f1300728c */ /* 0x000fe4000bf05300 */
[----:B------:R-:W-:-:S04]  /*0080*/  UISETP.NE.U32.AND UP1, UPT, UR6, URZ, UPT ;  /* 0x0000003f0600728c */ /* 0x000fc8000bf25070 */
[----:B------:R-:W-:Y:S01]  /*0090*/  PLOP3.LUT P0, PT, PT, PT, UP0, 0x80, 0x0 ;  /* 0x000000000000781c */ /* 0x000fe20003f0f008 */
[----:B------:R-:W-:Y:S02]  /*00a0*/  UISETP.NE.AND.EX UP1, UPT, UR7, URZ, UPT, UP1 ;  /* 0x0000003f0700728c */ /* 0x000fe4000bf25310 */
[----:B0-----:R-:W-:-:S06]  /*00b0*/  UIMAD.WIDE UR4, UR12, 0x4, UR4 ;  /* 0x000000040c0478a5 */ /* 0x001fcc000f8e0204 */
[----:B------:R-:W-:Y:S02]  /*00c0*/  MOV R2, UR4 ;  /* 0x0000000400027c02 */ /* 0x000fe40008000f00 */
[----:B------:R-:W-:Y:S01]  /*00d0*/  MOV R3, UR5 ;  /* 0x0000000500037c02 */ /* 0x000fe20008000f00 */
[----:B------:R-:W-:-:S04]  /*00e0*/  @UP1 ULDC.64 UR4, c[0x0][0x2f8] ;  /* 0x0000be0000041ab9 */ /* 0x000fc80000000a00 */
[----:B------:R-:W2:Y:S01]  /*00f0*/  @P0 LDG.E R0, desc[UR10][R2.64] ;  /* 0x0000000a02000981 */ /* 0x000ea2000c1e1900 */
[----:B------:R-:W-:Y:S01]  /*0100*/  PLOP3.LUT P1, PT, PT, PT, UP1, 0x80, 0x0 ;  /* 0x000000000000781c */ /* 0x000fe20003f2f018 */
[----:B------:R-:W-:-:S06]  /*0110*/  @UP1 UIMAD.WIDE UR4, UR12, 0x4, UR4 ;  /* 0x000000040c0418a5 */ /* 0x000fcc000f8e0204 */
[----:B------:R-:W-:Y:S02]  /*0120*/  MOV R4, UR4 ;  /* 0x0000000400047c02 */ /* 0x000fe40008000f00 */
[----:B------:R-:W-:-:S05]  /*0130*/  MOV R5, UR5 ;  /* 0x0000000500057c02 */ /* 0x000fca0008000f00 */
[----:B------:R-:W3:Y:S01]  /*0140*/  @P1 LDG.E R4, desc[UR10][R4.64] ;  /* 0x0000000a04041981 */ /* 0x000ee2000c1e1900 */
[----:B------:R-:W0:Y:S01]  /*0150*/  S2UR UR13, SR_CTAID.X ;  /* 0x00000000000d79c3 */ /* 0x000e220000002500 */
[----:B------:R-:W-:Y:S01]  /*0160*/  ULDC UR8, c[0x0][0x218] ;  /* 0x0000860000087ab9 */ /* 0x000fe20000000800 */
[----:B------:R-:W-:Y:S01]  /*0170*/  UMOV UR6, URZ ;  /* 0x0000003f00067c82 */ /* 0x000fe20008000000 */
[----:B------:R-:W1:Y:S01]  /*0180*/  S2R R7, SR_TID.X ;  /* 0x0000000000077919 */ /* 0x000e620000002100 */
[----:B------:R-:W-:-:S04]  /*0190*/  UMOV UR7, URZ ;  /* 0x0000003f00077c82 */ /* 0x000fc80008000000 */
[----:B------:R-:W4:Y:S01]  /*01a0*/  S2UR UR16, SR_CTAID.Y ;  /* 0x00000000001079c3 */ /* 0x000f220000002600 */
[----:B0-----:R-:W-:Y:S01]  /*01b0*/  USHF.L.U32 UR15, UR13, 0x6, URZ ;  /* 0x000000060d0f7899 */ /* 0x001fe2000800063f */
[----:B--2---:R-:W-:-:S13]  /*01c0*/  @P0 R2UR UR9, R0 ;  /* 0x00000000000902ca */ /* 0x004fda00000e0000 */
[----:B------:R-:W-:Y:S02]  /*01d0*/  @UP0 ULEA UR4, UR12, UR9, 0x6 ;  /* 0x000000090c040291 */ /* 0x000fe4000f8e303f */
[----:B------:R-:W-:Y:S01]  /*01e0*/  @UP0 USHF.R.S32.HI UR14, URZ, 0x1f, UR9 ;  /* 0x0000001f3f0e0899 */ /* 0x000fe20008011409 */
[----:B---3--:R-:W-:Y:S01]  /*01f0*/  @P1 R2UR UR8, R4 ;  /* 0x00000000040812ca */ /* 0x008fe200000e0000 */
[----:B------:R-:W-:Y:S01]  /*0200*/  @UP0 USHF.R.S32.HI UR5, URZ, 0x1f, UR4 ;  /* 0x0000001f3f050899 */ /* 0x000fe20008011404 */
[----:B------:R-:W-:-:S03]  /*0210*/  @UP0 UMOV UR6, UR9 ;  /* 0x0000000900060c82 */ /* 0x000fc60008000000 */
[----:B------:R-:W-:Y:S01]  /*0220*/  @UP0 ULEA.HI UR5, UR5, UR4, URZ, 0x6 ;  /* 0x0000000405050291 */ /* 0x000fe2000f8f303f */
[----:B------:R-:W-:Y:S02]  /*0230*/  @UP0 UMOV UR7, UR14 ;  /* 0x0000000e00070c82 */ /* 0x000fe40008000000 */
[----:B------:R-:W-:Y:S01]  /*0240*/  UMOV UR4, URZ ;  /* 0x0000003f00047c82 */ /* 0x000fe20008000000 */
[----:B------:R-:W-:Y:S01]  /*0250*/  @UP0 ULOP3.LUT UR4, UR5, 0xffffffc0, URZ, 0xc0, !UPT ;  /* 0xffffffc005040892 */ /* 0x000fe2000f8ec03f */
[----:B-1--4-:R-:W-:Y:S11]  /*0260*/  @P1 BRA `(.L_x_1117) ;  /* 0x0000000000181947 */ /* 0x012ff60003800000 */
[----:B------:R-:W-:Y:S05]  /*0270*/  @!P0 BRA `(.L_x_1117) ;  /* 0x0000000000148947 */ /* 0x000fea0003800000 */
[----:B------:R-:W2:Y:S04]  /*0280*/  LDG.E R4, desc[UR10][R2.64] ;  /* 0x0000000a02047981 */ /* 0x000ea8000c1e1900 */
[----:B------:R-:W3:Y:S01]  /*0290*/  LDG.E R0, desc[UR10][R2.64+0x4] ;  /* 0x0000040a02007981 */ /* 0x000ee2000c1e1900 */
[----:B--2---:R-:W-:Y:S02]  /*02a0*/  R2UR UR5, R4 ;  /* 0x00000000040572ca */ /* 0x004fe400000e0000 */
[----:B---3--:R-:W-:-:S13]  /*02b0*/  R2UR UR8, R0 ;  /* 0x00000000000872ca */ /* 0x008fda00000e0000 */
[----:B------:R-:W-:-:S12]  /*02c0*/  UIADD3 UR8, -UR5, UR8, URZ ;  /* 0x0000000805087290 */ /* 0x000fd8000fffe13f */
.L_x_1117:
[----:B------:R-:W-:Y:S01]  /*02d0*/  UISETP.NE.U32.AND UP0, UPT, UR18, URZ, UPT ;  /* 0x0000003f1200728c */ /* 0x000fe2000bf05070 */
[----:B------:R-:W-:-:S03]  /*02e0*/  MOV R0, UR15 ;  /* 0x0000000f00007c02 */ /* 0x000fc60008000f00 */
[----:B------:R-:W-:Y:S01]  /*02f0*/  UISETP.NE.AND.EX UP0, UPT, UR19, URZ, UPT, UP0 ;  /* 0x0000003f1300728c */ /* 0x000fe2000bf05300 */
[----:B------:R-:W-:-:S05]  /*0300*/  ISETP.GE.AND P1, PT, R0, UR8, PT ;  /* 0x0000000800007c0c */ /* 0x000fca000bf26270 */
[----:B------:R-:W-:-:S13]  /*0310*/  PLOP3.LUT P0, PT, PT, PT, UP0, 0x80, 0x0 ;  /* 0x000000000000781c */ /* 0x000fda0003f0f008 */
[----:B------:R-:W-:Y:S05]  /*0320*/  @P0 EXIT P1 ;  /* 0x000000000000094d */ /* 0x000fea0000800000 */
[----:B------:R-:W-:Y:S01]  /*0330*/  UIADD3 UR20, -UR15, UR8, URZ ;  /* 0x000000080f147290 */ /* 0x000fe2000fffe13f */
[----:B------:R-:W-:Y:S01]  /*0340*/  SHF.R.S32.HI R36, RZ, 0x1f, R7 ;  /* 0x0000001fff247819 */ /* 0x000fe20000011407 */
[----:B------:R-:W-:Y:S01]  /*0350*/  USHF.R.S32.HI UR5, URZ, 0x1f, UR12 ;  /* 0x0000001f3f057899 */ /* 0x000fe2000801140c */
[----:B------:R-:W-:Y:S01]  /*0360*/  BSSY B0, `(.L_x_1118) ;  /* 0x0000025000007945 */ /* 0x000fe20003800000 */
[----:B------:R-:W-:Y:S01]  /*0370*/  USHF.R.S32.HI UR14, URZ, 0x1f, UR16 ;  /* 0x0000001f3f0e7899 */ /* 0x000fe20008011410 */
[----:B------:R-:W-:Y:S01]  /*0380*/  LEA.HI R36, R36, R7, RZ, 0x4 ;  /* 0x0000000724247211 */ /* 0x000fe200078f20ff */
[----:B------:R-:W-:Y:S01]  /*0390*/  USEL UR17, UR12, URZ, !UP0 ;  /* 0x0000003f0c117287 */ /* 0x000fe2000c000000 */
[C---:B------:R-:W-:Y:S01]  /*03a0*/  ISETP.GE.AND P0, PT, R7.reuse, UR20, PT ;  /* 0x0000001407007c0c */ /* 0x040fe2000bf06270 */
[----:B------:R-:W-:Y:S01]  /*03b0*/  USEL UR5, UR5, URZ, !UP0 ;  /* 0x0000003f05057287 */ /* 0x000fe2000c000000 */
[----:B------:R-:W-:Y:S02]  /*03c0*/  SHF.R.S32.HI R0, RZ, 0x4, R36 ;  /* 0x00000004ff007819 */ /* 0x000fe40000011424 */
[----:B------:R-:W-:-:S02]  /*03d0*/  ISETP.GT.OR P0, PT, R7, 0x3f, P0 ;  /* 0x0000003f0700780c */ /* 0x000fc40000704670 */
[----:B------:R-:W-:Y:S02]  /*03e0*/  LOP3.LUT R10, R36, 0xfffffff0, RZ, 0xc0, !PT ;  /* 0xfffffff0240a7812 */ /* 0x000fe400078ec0ff */
[----:B------:R-:W-:Y:S02]  /*03f0*/  SHF.R.S32.HI R2, RZ, 0x1f, R0 ;  /* 0x0000001fff027819 */ /* 0x000fe40000011400 */
[----:B------:R-:W-:Y:S02]  /*0400*/  IADD3 R72, P1, R0, UR6, RZ ;  /* 0x0000000600487c10 */ /* 0x000fe4000ff3e0ff */
[----:B------:R-:W-:Y:S02]  /*0410*/  MOV R12, 0x7f800000 ;  /* 0x7f800000000c7802 */ /* 0x000fe40000000f00 */
[----:B------:R-:W-:Y:S02]  /*0420*/  MOV R11, UR13 ;  /* 0x0000000d000b7c02 */ /* 0x000fe40008000f00 */
[----:B------:R-:W-:-:S02]  /*0430*/  IADD3 R10, -R10, R7, RZ ;  /* 0x000000070a0a7210 */ /* 0x000fc40007ffe1ff */
[----:B------:R-:W-:Y:S01]  /*0440*/  IADD3.X R73, R2, UR7, RZ, P1, !PT ;  /* 0x0000000702497c10 */ /* 0x000fe20008ffe4ff */
[----:B------:R-:W-:Y:S06]  /*0450*/  @P0 BRA `(.L_x_1119) ;  /* 0x0000000000540947 */ /* 0x000fec0003800000 */
[----:B------:R-:W0:Y:S01]  /*0460*/  LDC.64 R8, c[0x0][0x290] ;  /* 0x0000a400ff087b82 */ /* 0x000e220000000a00 */
[----:B------:R-:W-:Y:S02]  /*0470*/  USHF.R.S32.HI UR9, URZ, 0x1f, UR15 ;  /* 0x0000001f3f097899 */ /* 0x000fe4000801140f */
[----:B------:R-:W-:Y:S01]  /*0480*/  MOV R2, UR15 ;  /* 0x0000000f00027c02 */ /* 0x000fe20008000f00 */
[----:B------:R-:W-:-:S03]  /*0490*/  ULDC.64 UR18, c[0x0][0x298] ;  /* 0x0000a60000127ab9 */ /* 0x000fc60000000a00 */
[--C-:B------:R-:W-:Y:S02]  /*04a0*/  IADD3 R2, P0, P1, R2, UR6, R7.reuse ;  /* 0x0000000602027c10 */ /* 0x100fe4000f91e007 */
[----:B------:R-:W-:Y:S02]  /*04b0*/  SHF.R.S32.HI R7, RZ, 0x1f, R7 ;  /* 0x0000001fff077819 */ /* 0x000fe40000011407 */
[----:B------:R-:W-:Y:S01]  /*04c0*/  MOV R6, UR9 ;  /* 0x0000000900067c02 */ /* 0x000fe20008000f00 */
[----:B------:R-:W-:-:S03]  /*04d0*/  UIMAD UR9, UR5, UR18, URZ ;  /* 0x00000012050972a4 */ /* 0x000fc6000f8e023f */
[----:B------:R-:W-:Y:S01]  /*04e0*/  IADD3.X R3, R6, UR7, R7, P0, P1 ;  /* 0x0000000706037c10 */ /* 0x000fe200087e2407 */
[----:B------:R-:W-:Y:S01]  /*04f0*/  UIMAD UR9, UR17, UR19, UR9 ;  /* 0x00000013110972a4 */ /* 0x000fe2000f8e0209 */
[C---:B0-----:R-:W-:Y:S02]  /*0500*/  IMAD R4, R8.reuse, UR14, RZ ;  /* 0x0000000e08047c24 */ /* 0x041fe4000f8e02ff */
[----:B------:R-:W-:-:S04]  /*0510*/  IMAD.WIDE.U32 R2, R8, UR16, R2 ;  /* 0x0000001008027c25 */ /* 0x000fc8000f8e0002 */
[----:B------:R-:W-:-:S05]  /*0520*/  IMAD R5, R9, UR16, R4 ;  /* 0x0000001009057c24 */ /* 0x000fca000f8e0204 */
[----:B------:R-:W-:Y:S02]  /*0530*/  IADD3 R3, R3, R5, RZ ;  /* 0x0000000503037210 */ /* 0x000fe40007ffe0ff */
[----:B------:R-:W-:Y:S01]  /*0540*/  MOV R5, UR18 ;  /* 0x0000001200057c02 */ /* 0x000fe20008000f00 */
[----:B------:R-:W-:-:S04]  /*0550*/  ULDC.64 UR18, c[0x0][0x288] ;  /* 0x0000a20000127ab9 */ /* 0x000fc80000000a00 */
[----:B------:R-:W-:-:S05]  /*0560*/  IMAD.WIDE.U32 R2, R5, UR17, R2 ;  /* 0x0000001105027c25 */ /* 0x000fca000f8e0002 */
[----:B------:R-:W-:Y:S02]  /*0570*/  IADD3 R3, R3, UR9, RZ ;  /* 0x0000000903037c10 */ /* 0x000fe4000fffe0ff */
[----:B------:R-:W-:-:S04]  /*0580*/  LEA R12, P0, R2, UR18, 0x2 ;  /* 0x00000012020c7c11 */ /* 0x000fc8000f8010ff */
[----:B------:R-:W-:-:S05]  /*0590*/  LEA.HI.X R13, R2, UR19, R3, 0x2, P0 ;  /* 0x00000013020d7c11 */ /* 0x000fca00080f1403 */
[----:B------:R0:W5:Y:S04]  /*05a0*/  LDG.E R12, desc[UR10][R12.64] ;  /* 0x0000000a0c0c7981 */ /* 0x000168000c1e1900 */
.L_x_1119:
[----:B------:R-:W-:Y:S05]  /*05b0*/  BSYNC B0 ;  /* 0x0000000000007941 */ /* 0x000fea0003800000 */
.L_x_1118:
[----:B------:R-:W-:Y:S01]  /*05c0*/  ISETP.GE.AND P1, PT, R0, UR20, PT ;  /* 0x0000001400007c0c */ /* 0x000fe2000bf26270 */
[----:B------:R-:W-:Y:S01]  /*05d0*/  BSSY B0, `(.L_x_1120) ;  /* 0x0000022000007945 */ /* 0x000fe20003800000 */
[----:B------:R-:W-:Y:S01]  /*05e0*/  IMAD.WIDE R72, R11, 0x40, R72 ;  /* 0x000000400b487825 */ /* 0x000fe200078e0248 */
[----:B------:R-:W-:Y:S02]  /*05f0*/  CS2R R4, SRZ ;  /* 0x0000000000047805 */ /* 0x000fe4000001ff00 */
[----:B------:R-:W-:Y:S02]  /*0600*/  CS2R R6, SRZ ;  /* 0x0000000000067805 */ /* 0x000fe4000001ff00 */
[----:B------:R-:W-:Y:S02]  /*0610*/  CS2R R16, SRZ ;  /* 0x0000000000107805 */ /* 0x000fe4000001ff00 */
[----:B------:R-:W-:-:S04]  /*0620*/  CS2R R18, SRZ ;  /* 0x0000000000127805 */ /* 0x000fc8000001ff00 */
[----:B------:R-:W-:Y:S05]  /*0630*/  @P1 BRA `(.L_x_1121) ;  /* 0x00000000006c1947 */ /* 0x000fea0003800000 */
[----:B------:R-:W1:Y:S01]  /*0640*/  LDC.64 R14, c[0x0][0x230] ;  /* 0x00008c00ff0e7b82 */ /* 0x000e620000000a00 */
[----:B------:R-:W-:Y:S01]  /*0650*/  SHF.L.U32 R8, R10, 0x3, RZ ;  /* 0x000000030a087819 */ /* 0x000fe200000006ff */
[----:B------:R-:W-:Y:S02]  /*0660*/  ULDC.64 UR18, c[0x0][0x238] ;  /* 0x00008e0000127ab9 */ /* 0x000fe40000000a00 */
[----:B------:R-:W-:Y:S01]  /*0670*/  UIMAD UR6, UR5, UR18, URZ ;  /* 0x00000012050672a4 */ /* 0x000fe2000f8e023f */
[----:B------:R-:W-:-:S03]  /*0680*/  SHF.R.S32.HI R9, RZ, 0x1f, R8 ;  /* 0x0000001fff097819 */ /* 0x000fc60000011408 */
[----:B------:R-:W-:Y:S01]  /*0690*/  UIMAD UR6, UR17, UR19, UR6 ;  /* 0x00000013110672a4 */ /* 0x000fe2000f8e0206 */
[----:B-1----:R-:W-:-:S04]  /*06a0*/  IMAD R2, R14, UR14, RZ ;  /* 0x0000000e0e027c24 */ /* 0x002fc8000f8e02ff */
[----:B------:R-:W-:Y:S02]  /*06b0*/  IMAD R11, R15, UR16, R2 ;  /* 0x000000100f0b7c24 */ /* 0x000fe4000f8e0202 */
[----:B------:R-:W-:Y:S01]  /*06c0*/  IMAD.WIDE.U32 R2, R14, UR16, R8 ;  /* 0x000000100e027c25 */ /* 0x000fe2000f8e0008 */
[----:B------:R-:W-:Y:S01]  /*06d0*/  MOV R9, UR18 ;  /* 0x0000001200097c02 */ /* 0x000fe20008000f00 */
[----:B------:R-:W-:-:S03]  /*06e0*/  ULDC.64 UR18, c[0x0][0x228] ;  /* 0x00008a0000127ab9 */ /* 0x000fc60000000a00 */
[----:B------:R-:W-:Y:S02]  /*06f0*/  IADD3 R3, R3, R11, RZ ;  /* 0x0000000b03037210 */ /* 0x000fe40007ffe0ff */
[----:B------:R-:W-:Y:S01]  /*0700*/  IADD3 R11, R8, 0x80, RZ ;  /* 0x00000080080b7810 */ /* 0x000fe20007ffe0ff */
[----:B------:R-:W-:-:S04]  /*0710*/  IMAD.WIDE.U32 R2, R9, UR17, R2 ;  /* 0x0000001109027c25 */ /* 0x000fc8000f8e0002 */
[----:B------:R-:W-:Y:S01]  /*0720*/  IMAD R9, R73, UR18, RZ ;  /* 0x0000001249097c24 */ /* 0x000fe2000f8e02ff */
[----:B------:R-:W-:Y:S01]  /*0730*/  IADD3 R3, R3, UR6, RZ ;  /* 0x0000000603037c10 */ /* 0x000fe2000fffe0ff */
[----:B------:R-:W-:Y:S02]  /*0740*/  ULDC UR6, c[0x0][0x21c] ;  /* 0x0000870000067ab9 */ /* 0x000fe40000000800 */
[----:B------:R-:W-:Y:S01]  /*0750*/  IMAD R9, R72, UR19, R9 ;  /* 0x0000001348097c24 */ /* 0x000fe2000f8e0209 */
[----:B------:R-:W-:Y:S01]  /*0760*/  ISETP.GE.AND P0, PT, R8, UR6, PT ;  /* 0x0000000608007c0c */ /* 0x000fe2000bf06270 */
[----:B------:R-:W-:Y:S01]  /*0770*/  IMAD.WIDE.U32 R2, R72, UR18, R2 ;  /* 0x0000001248027c25 */ /* 0x000fe2000f8e0002 */
[----:B------:R-:W-:Y:S01]  /*0780*/  ISETP.GE.AND P2, PT, R11, UR6, PT ;  /* 0x000000060b007c0c */ /* 0x000fe2000bf46270 */
[----:B------:R-:W-:-:S03]  /*0790*/  ULDC.64 UR6, c[0x0][0x210] ;  /* 0x0000840000067ab9 */ /* 0x000fc60000000a00 */
[----:B------:R-:W-:Y:S02]  /*07a0*/  IADD3 R3, R3, R9, RZ ;  /* 0x0000000903037210 */ /* 0x000fe40007ffe0ff */
[----:B------:R-:W-:-:S04]  /*07b0*/  LEA R8, P3, R2, UR6, 0x1 ;  /* 0x0000000602087c11 */ /* 0x000fc8000f8608ff */
[----:B------:R-:W-:-:S05]  /*07c0*/  LEA.HI.X R9, R2, UR7, R3, 0x1, P3 ;  /* 0x0000000702097c11 */ /* 0x000fca00098f0c03 */
[----:B------:R1:W5:Y:S04]  /*07d0*/  @!P0 LDG.E.128 R4, desc[UR10][R8.64] ;  /* 0x0000000a08048981 */ /* 0x000368000c1e1d00 */
[----:B------:R1:W5:Y:S02]  /*07e0*/  @!P2 LDG.E.128 R16, desc[UR10][R8.64+0x100] ;  /* 0x0001000a0810a981 */ /* 0x000364000c1e1d00 */
.L_x_1121:
[----:B------:R-:W-:Y:S05]  /*07f0*/  BSYNC B0 ;  /* 0x0000000000007941 */ /* 0x000fea0003800000 */
.L_x_1120:
[----:B------:R-:W-:Y:S01]  /*0800*/  UIMAD UR9, UR13, -0x40, UR8 ;  /* 0xffffffc00d0978a4 */ /* 0x000fe2000f8e0208 */
[----:B------:R-:W-:Y:S01]  /*0810*/  IADD3 R0, R0, 0x10, RZ ;  /* 0x0000001000007810 */ /* 0x000fe20007ffe0ff */
[----:B------:R-:W-:Y:S01]  /*0820*/  BSSY B0, `(.L_x_1122) ;  /* 0x0000042000007945 */ /* 0x000fe20003800000 */
[----:B-----5:R-:W-:Y:S02]  /*0830*/  MOV R42, R4 ;  /* 0x00000004002a7202 */ /* 0x020fe40000000f00 */
[----:B------:R-:W-:Y:S02]  /*0840*/  CS2R R20, SRZ ;  /* 0x0000000000147805 */ /* 0x000fe4000001ff00 */
[----:B------:R-:W-:Y:S02]  /*0850*/  MOV R41, R5 ;  /* 0x0000000500297202 */ /* 0x000fe40000000f00 */
[----:B------:R-:W-:Y:S02]  /*0860*/  CS2R R4, SRZ ;  /* 0x0000000000047805 */ /* 0x000fe4000001ff00 */
[----:B------:R-:W-:-:S02]  /*0870*/  ISETP.GE.AND P0, PT, R0, UR9, PT ;  /* 0x0000000900007c0c */ /* 0x000fc4000bf06270 */
[----:B------:R-:W-:Y:S02]  /*0880*/  CS2R R22, SRZ ;  /* 0x0000000000167805 */ /* 0x000fe4000001ff00 */
[----:B-1----:R-:W-:Y:S02]  /*0890*/  MOV R8, R6 ;  /* 0x0000000600087202 */ /* 0x002fe40000000f00 */
[----:B------:R-:W-:Y:S02]  /*08a0*/  MOV R11, R7 ;  /* 0x00000007000b7202 */ /* 0x000fe40000000f00 */
[----:B------:R-:W-:-:S05]  /*08b0*/  CS2R R6, SRZ ;  /* 0x0000000000067805 */ /* 0x000fca000001ff00 */
[----:B------:R-:W-:Y:S05]  /*08c0*/  @P0 BRA `(.L_x_1123) ;  /* 0x0000000000dc0947 */ /* 0x000fea0003800000 */
[----:B------:R-:W1:Y:S01]  /*08d0*/  LDC R3, c[0x0][0x21c] ;  /* 0x00008700ff037b82 */ /* 0x000e620000000800 */
[----:B------:R-:W-:Y:S01]  /*08e0*/  SHF.L.U32 R14, R10, 0x3, RZ ;  /* 0x000000030a0e7819 */ /* 0x000fe200000006ff */
[----:B------:R-:W-:Y:S03]  /*08f0*/  BSSY B1, `(.L_x_1124) ;  /* 0x000001c000017945 */ /* 0x000fe60003800000 */
[C---:B------:R-:W-:Y:S02]  /*0900*/  IADD3 R0, R14.reuse, 0x80, RZ ;  /* 0x000000800e007810 */ /* 0x040fe40007ffe0ff */
[-C--:B-1----:R-:W-:Y:S02]  /*0910*/  ISETP.GE.AND P0, PT, R14, R3.reuse, PT ;  /* 0x000000030e00720c */ /* 0x082fe40003f06270 */
[----:B------:R-:W-:-:S11]  /*0920*/  ISETP.GE.AND P2, PT, R0, R3, PT ;  /* 0x000000030000720c */ /* 0x000fd60003f46270 */
[----:B------:R-:W-:Y:S05]  /*0930*/  @P0 BRA `(.L_x_1125) ;  /* 0x00000000005c0947 */ /* 0x000fea0003800000 */
[----:B------:R-:W1:Y:S01]  /*0940*/  LDC.64 R4, c[0x0][0x230] ;  /* 0x00008c00ff047b82 */ /* 0x000e620000000a00 */
[----:B------:R-:W-:Y:S01]  /*0950*/  SHF.R.S32.HI R15, RZ, 0x1f, R14 ;  /* 0x0000001fff0f7819 */ /* 0x000fe2000001140e */
[----:B------:R-:W-:Y:S02]  /*0960*/  ULDC.64 UR18, c[0x0][0x238] ;  /* 0x00008e0000127ab9 */ /* 0x000fe40000000a00 */
[----:B------:R-:W-:Y:S02]  /*0970*/  UIMAD UR6, UR5, UR18, URZ ;  /* 0x00000012050672a4 */ /* 0x000fe4000f8e023f */
[----:B------:R-:W-:Y:S02]  /*0980*/  MOV R7, UR18 ;  /* 0x0000001200077c02 */ /* 0x000fe40008000f00 */
[----:B------:R-:W-:-:S03]  /*0990*/  UIMAD UR6, UR17, UR19, UR6 ;  /* 0x00000013110672a4 */ /* 0x000fc6000f8e0206 */
[----:B------:R-:W-:Y:S01]  /*09a0*/  ULDC.64 UR18, c[0x0][0x228] ;  /* 0x00008a0000127ab9 */ /* 0x000fe20000000a00 */
[C---:B-1----:R-:W-:Y:S02]  /*09b0*/  IMAD R0, R4.reuse, UR14, RZ ;  /* 0x0000000e04007c24 */ /* 0x042fe4000f8e02ff */
[----:B------:R-:W-:-:S04]  /*09c0*/  IMAD.WIDE.U32 R2, R4, UR16, R14 ;  /* 0x0000001004027c25 */ /* 0x000fc8000f8e000e */
[----:B------:R-:W-:-:S05]  /*09d0*/  IMAD R5, R5, UR16, R0 ;  /* 0x0000001005057c24 */ /* 0x000fca000f8e0200 */
[----:B------:R-:W-:Y:S02]  /*09e0*/  IADD3 R3, R3, R5, RZ ;  /* 0x0000000503037210 */ /* 0x000fe40007ffe0ff */
[----:B------:R-:W-:Y:S01]  /*09f0*/  IADD3 R5, P0, R72, 0x10, RZ ;  /* 0x0000001048057810 */ /* 0x000fe20007f1e0ff */
[----:B------:R-:W-:-:S03]  /*0a00*/  IMAD.WIDE.U32 R2, R7, UR17, R2 ;  /* 0x0000001107027c25 */ /* 0x000fc6000f8e0002 */
[----:B------:R-:W-:Y:S02]  /*0a10*/  IADD3.X R0, RZ, R73, RZ, P0, !PT ;  /* 0x00000049ff007210 */ /* 0x000fe400007fe4ff */
[----:B------:R-:W-:-:S03]  /*0a20*/  IADD3 R3, R3, UR6, RZ ;  /* 0x0000000603037c10 */ /* 0x000fc6000fffe0ff */
[----:B------:R-:W-:Y:S01]  /*0a30*/  IMAD R0, R0, UR18, RZ ;  /* 0x0000001200007c24 */ /* 0x000fe2000f8e02ff */
[----:B------:R-:W-:-:S03]  /*0a40*/  ULDC.64 UR6, c[0x0][0x210] ;  /* 0x0000840000067ab9 */ /* 0x000fc60000000a00 */
[C---:B------:R-:W-:Y:S02]  /*0a50*/  IMAD R7, R5.reuse, UR19, R0 ;  /* 0x0000001305077c24 */ /* 0x040fe4000f8e0200 */
[----:B------:R-:W-:-:S05]  /*0a60*/  IMAD.WIDE.U32 R2, R5, UR18, R2 ;  /* 0x0000001205027c25 */ /* 0x000fca000f8e0002 */
[----:B------:R-:W-:Y:S02]  /*0a70*/  IADD3 R3, R3, R7, RZ ;  /* 0x0000000703037210 */ /* 0x000fe40007ffe0ff */
[----:B------:R-:W-:-:S04]  /*0a80*/  LEA R4, P0, R2, UR6, 0x1 ;  /* 0x0000000602047c11 */ /* 0x000fc8000f8008ff */
[----:B------:R-:W-:-:S06]  /*0a90*/  LEA.HI.X R5, R2, UR7, R3, 0x1, P0 ;  /* 0x0000000702057c11 */ /* 0x000fcc00080f0c03 */
[----:B------:R-:W5:Y:S03]  /*0aa0*/  LDG.E.128 R4, desc[UR10][R4.64] ;  /* 0x0000000a04047981 */ /* 0x000f66000c1e1d00 */
.L_x_1125:
[----:B------:R-:W-:Y:S05]  /*0ab0*/  BSYNC B1 ;  /* 0x0000000000017941 */ /* 0x000fea0003800000 */
.L_x_1124:
        /* <DEDUP_REMOVED lines=24> */
.L_x_1123:
[----:B------:R-:W-:Y:S05]  /*0c40*/  BSYNC B0 ;  /* 0x0000000000007941 */ /* 0x000fea0003800000 */
.L_x_1122:
[----:B------:R-:W-:Y:S01]  /*0c50*/  LEA.HI.SX32 R0, R36, 0x20, 0x1c ;  /* 0x0000002024007811 */ /* 0x000fe200078fe2ff */
[----:B------:R-:W-:Y:S01]  /*0c60*/  BSSY B0, `(.L_x_1126) ;  /* 0x0000040000007945 */ /* 0x000fe20003800000 */
[----:B-----5:R-:W-:Y:S02]  /*0c70*/  MOV R40, R4 ;  /* 0x0000000400287202 */ /* 0x020fe40000000f00 */
[----:B------:R-:W-:Y:S02]  /*0c80*/  CS2R R28, SRZ ;  /* 0x00000000001c7805 */ /* 0x000fe4000001ff00 */
[----:B------:R-:W-:Y:S02]  /*0c90*/  ISETP.GE.AND P2, PT, R0, UR9, PT ;  /* 0x0000000900007c0c */ /* 0x000fe4000bf46270 */
[----:B------:R-:W-:Y:S02]  /*0ca0*/  CS2R R30, SRZ ;  /* 0x00000000001e7805 */ /* 0x000fe4000001ff00 */
[----:B------:R-:W-:-:S02]  /*0cb0*/  MOV R9, R5 ;  /* 0x0000000500097202 */ /* 0x000fc40000000f00 */
[----:B------:R-:W-:Y:S02]  /*0cc0*/  CS2R R24, SRZ ;  /* 0x0000000000187805 */ /* 0x000fe4000001ff00 */
        /* <DEDUP_REMOVED lines=11> */
[----:B------:R-:W-:Y:S01]  /*0d80*/  ULDC.64 UR18, c[0x0][0x238] ;  /* 0x00008e0000127ab9 */ /* 0x000fe20000000a00 */
[----:B0-----:R-:W-:Y:S01]  /*0d90*/  IADD3 R13, P0, R72, 0x20, RZ ;  /* 0x00000020480d7810 */ /* 0x001fe20007f1e0ff */
[----:B------:R-:W-:-:S04]  /*0da0*/  UIMAD UR6, UR5, UR18, URZ ;  /* 0x00000012050672a4 */ /* 0x000fc8000f8e023f */
[----:B------:R-:W-:Y:S01]  /*0db0*/  UIMAD UR6, UR17, UR19, UR6 ;  /* 0x00000013110672a4 */ /* 0x000fe2000f8e0206 */
[C---:B-1----:R-:W-:Y:S02]  /*0dc0*/  IMAD R0, R14.reuse, UR14, RZ ;  /* 0x0000000e0e007c24 */ /* 0x042fe4000f8e02ff */
[----:B------:R-:W-:-:S04]  /*0dd0*/  IMAD.WIDE.U32 R2, R14, UR16, R4 ;  /* 0x000000100e027c25 */ /* 0x000fc8000f8e0004 */
[----:B------:R-:W-:Y:S01]  /*0de0*/  IMAD R15, R15, UR16, R0 ;  /* 0x000000100f0f7c24 */ /* 0x000fe2000f8e0200 */
[----:B------:R-:W-:-:S04]  /*0df0*/  IADD3.X R0, RZ, R73, RZ, P0, !PT ;  /* 0x00000049ff007210 */ /* 0x000fc800007fe4ff */
[----:B------:R-:W-:Y:S02]  /*0e00*/  IADD3 R3, R3, R15, RZ ;  /* 0x0000000f03037210 */ /* 0x000fe40007ffe0ff */
[----:B------:R-:W-:Y:S01]  /*0e10*/  MOV R15, UR18 ;  /* 0x00000012000f7c02 */ /* 0x000fe20008000f00 */
[----:B------:R-:W-:Y:S02]  /*0e20*/  ULDC.64 UR18, c[0x0][0x228] ;  /* 0x00008a0000127ab9 */ /* 0x000fe40000000a00 */
[----:B------:R-:W-:Y:S02]  /*0e30*/  IMAD R0, R0, UR18, RZ ;  /* 0x0000001200007c24 */ /* 0x000fe4000f8e02ff */
[----:B------:R-:W-:-:S04]  /*0e40*/  IMAD.WIDE.U32 R2, R15, UR17, R2 ;  /* 0x000000110f027c25 */ /* 0x000fc8000f8e0002 */
[----:B------:R-:W-:Y:S01]  /*0e50*/  IMAD R15, R13, UR19, R0 ;  /* 0x000000130d0f7c24 */ /* 0x000fe2000f8e0200 */
[----:B------:R-:W-:Y:S01]  /*0e60*/  IADD3 R3, R3, UR6, RZ ;  /* 0x0000000603037c10 */ /* 0x000fe2000fffe0ff */
[----:B------:R-:W-:Y:S02]  /*0e70*/  ULDC.64 UR6, c[0x0][0x210] ;  /* 0x0000840000067ab9 */ /* 0x000fe40000000a00 */
[----:B------:R-:W-:-:S05]  /*0e80*/  IMAD.WIDE.U32 R2, R13, UR18, R2 ;  /* 0x000000120d027c25 */ /* 0x000fca000f8e0002 */
[----:B------:R-:W-:Y:S02]  /*0e90*/  IADD3 R3, R3, R15, RZ ;  /* 0x0000000f03037210 */ /* 0x000fe40007ffe0ff */
[----:B------:R-:W-:-:S04]  /*0ea0*/  LEA R28, P0, R2, UR6, 0x1 ;  /* 0x00000006021c7c11 */ /* 0x000fc8000f8008ff */
[----:B------:R-:W-:-:S06]  /*0eb0*/  LEA.HI.X R29, R2, UR7, R3, 0x1, P0 ;  /* 0x00000007021d7c11 */ /* 0x000fcc00080f0c03 */
[----:B------:R-:W5:Y:S03]  /*0ec0*/  LDG.E.128 R28, desc[UR10][R28.64] ;  /* 0x0000000a1c1c7981 */ /* 0x000f66000c1e1d00 */
.L_x_1129:
[----:B------:R-:W-:Y:S05]  /*0ed0*/  BSYNC B1 ;  /* 0x0000000000017941 */ /* 0x000fea0003800000 */
.L_x_1128:
[----:B------:R-:W-:Y:S05]  /*0ee0*/  @P3 BRA `(.L_x_1127) ;  /* 0x00000000005c3947 */ /* 0x000fea0003800000 */
[----:B------:R-:W1:Y:S01]  /*0ef0*/  LDC.64 R2, c[0x0][0x230] ;  /* 0x00008c00ff027b82 */ /* 0x000e620000000a00 */
[----:B------:R-:W-:Y:S01]  /*0f00*/  SHF.R.S32.HI R5, RZ, 0x1f, R4 ;  /* 0x0000001fff057819 */ /* 0x000fe20000011404 */
[----:B------:R-:W-:Y:S02]  /*0f10*/  ULDC.64 UR18, c[0x0][0x238] ;  /* 0x00008e0000127ab9 */ /* 0x000fe40000000a00 */
[----:B------:R-:W-:Y:S02]  /*0f20*/  UIMAD UR6, UR5, UR18, URZ ;  /* 0x00000012050672a4 */ /* 0x000fe4000f8e023f */
[----:B0-----:R-:W-:Y:S02]  /*0f30*/  MOV R13, UR18 ;  /* 0x00000012000d7c02 */ /* 0x001fe40008000f00 */
        /* <DEDUP_REMOVED lines=18> */
.L_x_1127:
[----:B------:R-:W-:Y:S05]  /*1060*/  BSYNC B0 ;  /* 0x0000000000007941 */ /* 0x000fea0003800000 */
.L_x_1126:
[----:B------:R-:W1:Y:S01]  /*1070*/  LDC.64 R38, c[0x0][0x250] ;  /* 0x00009400ff267b82 */ /* 0x000e620000000a00 */
[--C-:B------:R-:W-:Y:S01]  /*1080*/  HADD2.F32 R46, -RZ, R21.reuse.H0_H0 ;  /* 0x20000015ff2e7230 */ /* 0x100fe20000004100 */
[----:B------:R-:W-:Y:S01]  /*1090*/  SHF.L.U32 R74, R10, 0x3, RZ ;  /* 0x000000030a4a7819 */ /* 0x000fe200000006ff */
[----:B------:R-:W-:Y:S01]  /*10a0*/  HADD2.F32 R47, -RZ, R21.H1_H1 ;  /* 0x30000015ff2f7230 */ /* 0x000fe20000004100 */
[----:B------:R-:W-:Y:S01]  /*10b0*/  LEA.HI.SX32 R21, R36, 0x30, 0x1c ;  /* 0x0000003024157811 */ /* 0x000fe200078fe2ff */
[--C-:B------:R-:W-:Y:S01]  /*10c0*/  HADD2.F32 R44, -RZ, R20.reuse.H0_H0 ;  /* 0x20000014ff2c7230 */ /* 0x100fe20000004100 */
[----:B------:R-:W-:Y:S01]  /*10d0*/  SHF.R.S32.HI R75, RZ, 0x1f, R74 ;  /* 0x0000001fff4b7819 */ /* 0x000fe2000001144a */
[----:B------:R-:W-:Y:S01]  /*10e0*/  HADD2.F32 R45, -RZ, R20.H1_H1 ;  /* 0x30000014ff2d7230 */ /* 0x000fe20000004100 */
[----:B------:R-:W-:Y:S01]  /*10f0*/  ISETP.GE.AND P0, PT, R21, UR9, PT ;  /* 0x0000000915007c0c */ /* 0x000fe2000bf06270 */
[--C-:B------:R-:W-:Y:S01]  /*1100*/  HADD2.F32 R0, -RZ, R16.reuse.H0_H0 ;  /* 0x20000010ff007230 */ /* 0x100fe20000004100 */
[----:B------:R-:W-:Y:S01]  /*1110*/  BSSY B0, `(.L_x_1130) ;  /* 0x000003b000007945 */ /* 0x000fe20003800000 */
[----:B0-----:R-:W-:Y:S01]  /*1120*/  HADD2.F32 R13, -RZ, R16.H1_H1 ;  /* 0x30000010ff0d7230 */ /* 0x001fe20000004100 */
[----:B-----5:R-:W-:Y:S01]  /*1130*/  MOV R4, R28 ;  /* 0x0000001c00047202 */ /* 0x020fe20000000f00 */
[--C-:B------:R-:W-:Y:S01]  /*1140*/  HADD2.F32 R14, -RZ, R17.reuse.H0_H0 ;  /* 0x20000011ff0e7230 */ /* 0x100fe20000004100 */
[----:B------:R-:W-:Y:S01]  /*1150*/  MOV R5, R29 ;  /* 0x0000001d00057202 */ /* 0x000fe20000000f00 */
[----:B------:R-:W-:Y:S01]  /*1160*/  HADD2.F32 R15, -RZ, R17.H1_H1 ;  /* 0x30000011ff0f7230 */ /* 0x000fe20000004100 */
[----:B------:R-:W-:Y:S01]  /*1170*/  MOV R2, R30 ;  /* 0x0000001e00027202 */ /* 0x000fe20000000f00 */
[--C-:B------:R-:W-:Y:S01]  /*1180*/  HADD2.F32 R16, -RZ, R18.reuse.H0_H0 ;  /* 0x20000012ff107230 */ /* 0x100fe20000004100 */
[----:B------:R-:W-:Y:S01]  /*1190*/  MOV R3, R31 ;  /* 0x0000001f00037202 */ /* 0x000fe20000000f00 */
[----:B------:R-:W-:Y:S01]  /*11a0*/  HADD2.F32 R17, -RZ, R18.H1_H1 ;  /* 0x30000012ff117230 */ /* 0x000fe20000004100 */
[----:B------:R-:W-:Y:S01]  /*11b0*/  CS2R R28, SRZ ;  /* 0x00000000001c7805 */ /* 0x000fe2000001ff00 */
[----:B------:R-:W-:Y:S01]  /*11c0*/  HADD2.F32 R18, -RZ, R19.H0_H0 ;  /* 0x20000013ff127230 */ /* 0x000fe20000004100 */
[----:B------:R-:W-:Y:S01]  /*11d0*/  CS2R R30, SRZ ;  /* 0x00000000001e7805 */ /* 0x000fe2000001ff00 */
[----:B------:R-:W-:-:S02]  /*11e0*/  HADD2.F32 R48, -RZ, R22.H0_H0 ;  /* 0x20000016ff307230 */ /* 0x000fc40000004100 */
[----:B-1----:R-:W-:Y:S02]  /*11f0*/  IMAD R20, R38, UR14, RZ ;  /* 0x0000000e26147c24 */ /* 0x002fe4000f8e02ff */
[----:B------:R-:W-:Y:S02]  /*1200*/  HADD2.F32 R49, -RZ, R22.H1_H1 ;  /* 0x30000016ff317230 */ /* 0x000fe40000004100 */
[--C-:B------:R-:W-:Y:S02]  /*1210*/  HADD2.F32 R50, -RZ, R23.reuse.H0_H0 ;  /* 0x20000017ff327230 */ /* 0x100fe40000004100 */
[----:B------:R-:W-:Y:S01]  /*1220*/  HADD2.F32 R51, -RZ, R23.H1_H1 ;  /* 0x30000017ff337230 */ /* 0x000fe20000004100 */
[----:B------:R-:W-:Y:S01]  /*1230*/  CS2R R22, SRZ ;  /* 0x0000000000167805 */ /* 0x000fe2000001ff00 */
[----:B------:R-:W-:Y:S01]  /*1240*/  IMAD R39, R39, UR16, R20 ;  /* 0x0000001027277c24 */ /* 0x000fe2000f8e0214 */
[----:B------:R-:W-:Y:S01]  /*1250*/  CS2R R20, SRZ ;  /* 0x0000000000147805 */ /* 0x000fe2000001ff00 */
[----:B------:R-:W-:-:S02]  /*1260*/  HADD2.F32 R19, -RZ, R19.H1_H1 ;  /* 0x30000013ff137230 */ /* 0x000fc40000004100 */
[----:B------:R-:W-:-:S04]  /*1270*/  IMAD.WIDE.U32 R32, R38, UR16, R74 ;  /* 0x0000001026207c25 */ /* 0x000fc8000f8e004a */
[--C-:B------:R-:W-:Y:S02]  /*1280*/  HADD2.F32 R52, -RZ, R24.reuse.H0_H0 ;  /* 0x20000018ff347230 */ /* 0x100fe40000004100 */
[----:B------:R-:W-:Y:S02]  /*1290*/  HADD2.F32 R54, -RZ, R24.H1_H1 ;  /* 0x30000018ff367230 */ /* 0x000fe40000004100 */
[--C-:B------:R-:W-:Y:S02]  /*12a0*/  HADD2.F32 R53, -RZ, R25.reuse.H0_H0 ;  /* 0x20000019ff357230 */ /* 0x100fe40000004100 */
[----:B------:R-:W-:Y:S02]  /*12b0*/  HADD2.F32 R62, -RZ, R25.H1_H1 ;  /* 0x30000019ff3e7230 */ /* 0x000fe40000004100 */
[--C-:B------:R-:W-:Y:S02]  /*12c0*/  HADD2.F32 R55, -RZ, R26.reuse.H0_H0 ;  /* 0x2000001aff377230 */ /* 0x100fe40000004100 */
[----:B------:R-:W-:Y:S01]  /*12d0*/  HADD2.F32 R64, -RZ, R26.H1_H1 ;  /* 0x3000001aff407230 */ /* 0x000fe20000004100 */
[----:B------:R-:W-:Y:S06]  /*12e0*/  @P0 BRA `(.L_x_1131) ;  /* 0x0000000000740947 */ /* 0x000fec0003800000 */
[----:B------:R-:W0:Y:S01]  /*12f0*/  LDC.64 R34, c[0x0][0x230] ;  /* 0x00008c00ff227b82 */ /* 0x000e220000000a00 */
[----:B------:R-:W-:Y:S01]  /*1300*/  SHF.L.U32 R24, R10, 0x3, RZ ;  /* 0x000000030a187819 */ /* 0x000fe200000006ff */
[----:B------:R-:W-:Y:S02]  /*1310*/  ULDC.64 UR18, c[0x0][0x238] ;  /* 0x00008e0000127ab9 */ /* 0x000fe40000000a00 */
[----:B------:R-:W-:Y:S01]  /*1320*/  UIMAD UR6, UR5, UR18, URZ ;  /* 0x00000012050672a4 */ /* 0x000fe2000f8e023f */
[----:B------:R-:W-:Y:S02]  /*1330*/  SHF.R.S32.HI R25, RZ, 0x1f, R24 ;  /* 0x0000001fff197819 */ /* 0x000fe40000011418 */
[----:B------:R-:W-:Y:S01]  /*1340*/  IADD3 R38, R24, 0x80, RZ ;  /* 0x0000008018267810 */ /* 0x000fe20007ffe0ff */
[----:B------:R-:W-:Y:S01]  /*1350*/  UIMAD UR6, UR17, UR19, UR6 ;  /* 0x00000013110672a4 */ /* 0x000fe2000f8e0206 */
[----:B0-----:R-:W-:-:S04]  /*1360*/  IMAD R26, R34, UR14, RZ ;  /* 0x0000000e221a7c24 */ /* 0x001fc8000f8e02ff */
[----:B------:R-:W-:Y:S02]  /*1370*/  IMAD R37, R35, UR16, R26 ;  /* 0x0000001023257c24 */ /* 0x000fe4000f8e021a */
[----:B------:R-:W-:Y:S01]  /*1380*/  IMAD.WIDE.U32 R34, R34, UR16, R24 ;  /* 0x0000001022227c25 */ /* 0x000fe2000f8e0018 */
[----:B------:R-:W-:-:S04]  /*1390*/  IADD3 R25, P3, R72, 0x30, RZ ;  /* 0x0000003048197810 */ /* 0x000fc80007f7e0ff */
[----:B------:R-:W-:Y:S02]  /*13a0*/  IADD3 R35, R35, R37, RZ ;  /* 0x0000002523237210 */ /* 0x000fe40007ffe0ff */
[----:B------:R-:W-:Y:S01]  /*13b0*/  MOV R37, UR18 ;  /* 0x0000001200257c02 */ /* 0x000fe20008000f00 */
[----:B------:R-:W-:Y:S01]  /*13c0*/  ULDC.64 UR18, c[0x0][0x228] ;  /* 0x00008a0000127ab9 */ /* 0x000fe20000000a00 */
[----:B------:R-:W-:-:S03]  /*13d0*/  IADD3.X R26, RZ, R73, RZ, P3, !PT ;  /* 0x00000049ff1a7210 */ /* 0x000fc60001ffe4ff */
[----:B------:R-:W-:-:S04]  /*13e0*/  IMAD.WIDE.U32 R34, R37, UR17, R34 ;  /* 0x0000001125227c25 */ /* 0x000fc8000f8e0022 */
[----:B------:R-:W-:Y:S01]  /*13f0*/  IMAD R26, R26, UR18, RZ ;  /* 0x000000121a1a7c24 */ /* 0x000fe2000f8e02ff */
[----:B------:R-:W-:Y:S01]  /*1400*/  IADD3 R35, R35, UR6, RZ ;  /* 0x0000000623237c10 */ /* 0x000fe2000fffe0ff */
[----:B------:R-:W-:Y:S02]  /*1410*/  ULDC UR6, c[0x0][0x21c] ;  /* 0x0000870000067ab9 */ /* 0x000fe40000000800 */
[C---:B------:R-:W-:Y:S01]  /*1420*/  IMAD R37, R25.reuse, UR19, R26 ;  /* 0x0000001319257c24 */ /* 0x040fe2000f8e021a */
        /* <DEDUP_REMOVED lines=9> */
.L_x_1131:
[----:B------:R-:W-:Y:S05]  /*14c0*/  BSYNC B0 ;  /* 0x0000000000007941 */ /* 0x000fea0003800000 */
.L_x_1130:
[----:B------:R-:W-:Y:S01]  /*14d0*/  ULDC.64 UR6, c[0x0][0x258] ;  /* 0x0000960000067ab9 */ /* 0x000fe20000000a00 */
[----:B------:R-:W-:Y:S01]  /*14e0*/  IADD3 R33, R33, R39, RZ ;  /* 0x0000002721217210 */ /* 0x000fe20007ffe0ff */
[----:B------:R-:W-:Y:S01]  /*14f0*/  BSSY B0, `(.L_x_1132) ;  /* 0x000001d000007945 */ /* 0x000fe20003800000 */
[----:B------:R-:W-:Y:S01]  /*1500*/  MOV R81, UR6 ;  /* 0x0000000600517c02 */ /* 0x000fe20008000f00 */
[----:B------:R-:W-:Y:S01]  /*1510*/  UIMAD UR6, UR5, UR6, URZ ;  /* 0x00000006050672a4 */ /* 0x000fe2000f8e023f */
[--C-:B------:R-:W-:Y:S01]  /*1520*/  HADD2.F32 R63, -RZ, R27.reuse.H0_H0 ;  /* 0x2000001bff3f7230 */ /* 0x100fe20000004100 */
[----:B------:R-:W-:Y:S01]  /*1530*/  LEA.HI.SX32 R43, R36, 0x10, 0x1c ;  /* 0x00000010242b7811 */ /* 0x000fe200078fe2ff */
[----:B------:R-:W-:Y:S01]  /*1540*/  HADD2.F32 R66, -RZ, R27.H1_H1 ;  /* 0x3000001bff427230 */ /* 0x000fe20000004100 */
[----:B------:R-:W-:Y:S02]  /*1550*/  UIMAD UR6, UR17, UR7, UR6 ;  /* 0x00000007110672a4 */ /* 0x000fe4000f8e0206 */
[----:B------:R-:W-:Y:S01]  /*1560*/  IMAD.WIDE.U32 R80, R81, UR17, R32 ;  /* 0x0000001151507c25 */ /* 0x000fe2000f8e0020 */
[----:B------:R-:W-:-:S02]  /*1570*/  CS2R R32, SRZ ;  /* 0x0000000000207805 */ /* 0x000fc4000001ff00 */
[----:B------:R-:W-:Y:S02]  /*1580*/  CS2R R34, SRZ ;  /* 0x0000000000227805 */ /* 0x000fe4000001ff00 */
[----:B0-----:R-:W-:Y:S02]  /*1590*/  CS2R R24, SRZ ;  /* 0x0000000000187805 */ /* 0x001fe4000001ff00 */
[----:B------:R-:W-:Y:S02]  /*15a0*/  CS2R R26, SRZ ;  /* 0x00000000001a7805 */ /* 0x000fe4000001ff00 */
[----:B------:R-:W-:Y:S01]  /*15b0*/  IADD3 R77, R81, UR6, RZ ;  /* 0x00000006514d7c10 */ /* 0x000fe2000fffe0ff */
        /* <DEDUP_REMOVED lines=16> */
.L_x_1133:
[----:B------:R-:W-:Y:S05]  /*16c0*/  BSYNC B0 ;  /* 0x0000000000007941 */ /* 0x000fea0003800000 */
.L_x_1132:
[----:B------:R-:W-:Y:S01]  /*16d0*/  ISETP.GE.AND P1, PT, R43, UR9, PT ;  /* 0x000000092b007c0c */ /* 0x000fe2000bf26270 */
[--C-:B------:R-:W-:Y:S01]  /*16e0*/  HADD2.F32 R89, -RZ, R42.reuse.H0_H0 ;  /* 0x2000002aff597230 */ /* 0x100fe20000004100 */
[----:B-----5:R-:W-:Y:S01]  /*16f0*/  MOV R65, R28 ;  /* 0x0000001c00417202 */ /* 0x020fe20000000f00 */
[----:B------:R-:W-:Y:S01]  /*1700*/  HADD2.F32 R28, -RZ, R42.H1_H1 ;  /* 0x3000002aff1c7230 */ /* 0x000fe20000004100 */
[----:B------:R-:W-:Y:S01]  /*1710*/  MOV R68, R29 ;  /* 0x0000001d00447202 */ /* 0x000fe20000000f00 */
[--C-:B------:R-:W-:Y:S01]  /*1720*/  HADD2.F32 R29, -RZ, R32.reuse.H1_H1 ;  /* 0x30000020ff1d7230 */ /* 0x100fe20000004100 */
[----:B------:R-:W-:Y:S01]  /*1730*/  MOV R67, R30 ;  /* 0x0000001e00437202 */ /* 0x000fe20000000f00 */
[----:B------:R-:W-:Y:S01]  /*1740*/  HADD2.F32 R30, -RZ, R32.H0_H0 ;  /* 0x20000020ff1e7230 */ /* 0x000fe20000004100 */
[----:B------:R-:W-:Y:S01]  /*1750*/  BSSY B0, `(.L_x_1134) ;  /* 0x000002b000007945 */ /* 0x000fe20003800000 */
[----:B------:R-:W-:Y:S01]  /*1760*/  MOV R69, R31 ;  /* 0x0000001f00457202 */ /* 0x000fe20000000f00 */
[----:B------:R-:W-:Y:S01]  /*1770*/  FMUL.FTZ R28, R28, R29 ;  /* 0x0000001d1c1c7220 */ /* 0x000fe20000410000 */
[----:B------:R-:W-:Y:S01]  /*1780*/  MOV R78, R33 ;  /* 0x00000021004e7202 */ /* 0x000fe20000000f00 */
[----:B------:R-:W-:Y:S01]  /*1790*/  HADD2.F32 R84, -RZ, R41.H0_H0 ;  /* 0x20000029ff547230 */ /* 0x000fe20000004100 */
[----:B------:R-:W-:Y:S01]  /*17a0*/  MOV R70, R34 ;  /* 0x0000002200467202 */ /* 0x000fe20000000f00 */
[----:B------:R-:W-:Y:S01]  /*17b0*/  FFMA.FTZ R89, R89, R30, R28 ;  /* 0x0000001e59597223 */ /* 0x000fe2000001001c */
[----:B------:R-:W-:-:S02]  /*17c0*/  MOV R71, R35 ;  /* 0x0000002300477202 */ /* 0x000fc40000000f00 */
[----:B------:R-:W-:Y:S02]  /*17d0*/  CS2R R32, SRZ ;  /* 0x0000000000207805 */ /* 0x000fe4000001ff00 */
[----:B------:R-:W-:Y:S02]  /*17e0*/  CS2R R34, SRZ ;  /* 0x0000000000227805 */ /* 0x000fe4000001ff00 */
[----:B------:R-:W-:Y:S02]  /*17f0*/  CS2R R28, SRZ ;  /* 0x00000000001c7805 */ /* 0x000fe4000001ff00 */
[----:B------:R-:W-:Y:S01]  /*1800*/  CS2R R30, SRZ ;  /* 0x00000000001e7805 */ /* 0x000fe2000001ff00 */
[----:B------:R-:W-:Y:S06]  /*1810*/  @P1 BRA `(.L_x_1135) ;  /* 0x0000000000781947 */ /* 0x000fec0003800000 */
[----:B------:R-:W-:Y:S01]  /*1820*/  ULDC UR6, c[0x0][0x21c] ;  /* 0x0000870000067ab9 */ /* 0x000fe20000000800 */
[----:B0-----:R-:W-:Y:S02]  /*1830*/  LEA R36, R10, 0x80, 0x3 ;  /* 0x000000800a247811 */ /* 0x001fe400078e18ff */
[----:B------:R-:W-:Y:S02]  /*1840*/  ISETP.GE.AND P3, PT, R74, UR6, PT ;  /* 0x000000064a007c0c */ /* 0x000fe4000bf66270 */
[----:B------:R-:W-:-:S11]  /*1850*/  ISETP.GE.AND P1, PT, R36, UR6, PT ;  /* 0x0000000624007c0c */ /* 0x000fd6000bf26270 */
[----:B------:R-:W0:Y:S01]  /*1860*/  @!P3 LDC.64 R36, c[0x0][0x248] ;  /* 0x00009200ff24bb82 */ /* 0x000e220000000a00 */
[C---:B------:R-:W-:Y:S02]  /*1870*/  @!P3 IADD3 R79, P4, R72.reuse, 0x10, RZ ;  /* 0x00000010484fb810 */ /* 0x040fe40007f9e0ff */
[----:B------:R-:W-:Y:S02]  /*1880*/  @!P1 IADD3 R83, P5, R72, 0x10, RZ ;  /* 0x0000001048539810 */ /* 0x000fe40007fbe0ff */
[----:B------:R-:W-:Y:S02]  /*1890*/  @!P3 MOV R60, R80 ;  /* 0x00000050003cb202 */ /* 0x000fe40000000f00 */
[----:B------:R-:W-:Y:S01]  /*18a0*/  @!P3 MOV R61, R77 ;  /* 0x0000004d003db202 */ /* 0x000fe20000000f00 */
[----:B------:R-:W1:Y:S01]  /*18b0*/  @!P1 LDC.64 R38, c[0x0][0x248] ;  /* 0x00009200ff269b82 */ /* 0x000e620000000a00 */
[-C--:B------:R-:W-:Y:S02]  /*18c0*/  @!P3 IADD3.X R59, RZ, R73.reuse, RZ, P4, !PT ;  /* 0x00000049ff3bb210 */ /* 0x080fe400027fe4ff */
[----:B------:R-:W-:-:S02]  /*18d0*/  @!P1 IADD3.X R85, RZ, R73, RZ, P5, !PT ;  /* 0x00000049ff559210 */ /* 0x000fc40002ffe4ff */
[----:B------:R-:W-:-:S03]  /*18e0*/  @!P1 MOV R58, R80 ;  /* 0x00000050003a9202 */ /* 0x000fc60000000f00 */
[----:B------:R-:W2:Y:S08]  /*18f0*/  @!P3 LDC.64 R42, c[0x0][0x240] ;  /* 0x00009000ff2abb82 */ /* 0x000eb00000000a00 */
[----:B------:R-:W3:Y:S01]  /*1900*/  @!P1 LDC.64 R56, c[0x0][0x240] ;  /* 0x00009000ff389b82 */ /* 0x000ee20000000a00 */
[----:B0-----:R-:W-:-:S04]  /*1910*/  @!P3 IMAD.WIDE.U32 R60, R79, R36, R60 ;  /* 0x000000244f3cb225 */ /* 0x001fc800078e003c */
[----:B------:R-:W-:Y:S01]  /*1920*/  @!P3 IMAD R36, R59, R36, RZ ;  /* 0x000000243b24b224 */ /* 0x000fe200078e02ff */
[----:B------:R-:W-:Y:S01]  /*1930*/  @!P1 MOV R59, R77 ;  /* 0x0000004d003b9202 */ /* 0x000fe20000000f00 */
[-C--:B-1----:R-:W-:Y:S02]  /*1940*/  @!P1 IMAD R82, R85, R38.reuse, RZ ;  /* 0x0000002655529224 */ /* 0x082fe400078e02ff */
[----:B------:R-:W-:Y:S02]  /*1950*/  @!P3 IMAD R37, R79, R37, R36 ;  /* 0x000000254f25b224 */ /* 0x000fe400078e0224 */
[----:B------:R-:W-:-:S03]  /*1960*/  @!P1 IMAD.WIDE.U32 R58, R83, R38, R58 ;  /* 0x00000026533a9225 */ /* 0x000fc600078e003a */
[----:B------:R-:W-:Y:S01]  /*1970*/  @!P3 IADD3 R36, R61, R37, RZ ;  /* 0x000000253d24b210 */ /* 0x000fe20007ffe0ff */
        /* <DEDUP_REMOVED lines=8> */
.L_x_1135:
[----:B------:R-:W-:Y:S05]  /*1a00*/  BSYNC B0 ;  /* 0x0000000000007941 */ /* 0x000fea0003800000 */
.L_x_1134:
[----:B0-----:R-:W-:Y:S01]  /*1a10*/  HADD2.F32 R36, -RZ, R78.H0_H0 ;  /* 0x2000004eff247230 */ /* 0x001fe20000004100 */
[----:B------:R-:W-:Y:S01]  /*1a20*/  BSSY B0, `(.L_x_1136) ;  /* 0x0000029000007945 */ /* 0x000fe20003800000 */
[----:B-----5:R-:W-:Y:S02]  /*1a30*/  MOV R88, R32 ;  /* 0x0000002000587202 */ /* 0x020fe40000000f00 */
[----:B------:R-:W-:Y:S02]  /*1a40*/  CS2R R38, SRZ ;  /* 0x0000000000267805 */ /* 0x000fe4000001ff00 */
        /* <DEDUP_REMOVED lines=8> */
[----:B-1----:R-:W-:Y:S01]  /*1ad0*/  LEA R42, R10, 0x80, 0x3 ;  /* 0x000000800a2a7811 */ /* 0x002fe200078e18ff */
[----:B------:R-:W-:Y:S02]  /*1ae0*/  ULDC UR6, c[0x0][0x21c] ;  /* 0x0000870000067ab9 */ /* 0x000fe40000000800 */
        /* <DEDUP_REMOVED lines=13> */
[----:B0-----:R-:W-:-:S04]  /*1bc0*/  @!P2 IMAD.WIDE.U32 R86, R91, R42, R86 ;  /* 0x0000002a5b56a225 */ /* 0x001fc800078e0056 */
[----:B------:R-:W-:Y:S02]  /*1bd0*/  @!P2 IMAD R92, R93, R42, RZ ;  /* 0x0000002a5d5ca224 */ /* 0x000fe400078e02ff */
[-C--:B-1----:R-:W-:Y:S01]  /*1be0*/  @!P1 IMAD R42, R85, R56.reuse, RZ ;  /* 0x00000038552a9224 */ /* 0x082fe200078e02ff */
[----:B------:R-:W-:Y:S01]  /*1bf0*/  @!P1 MOV R85, R77 ;  /* 0x0000004d00559202 */ /* 0x000fe20000000f00 */
[----:B------:R-:W-:Y:S02]  /*1c00*/  @!P2 IMAD R43, R91, R43, R92 ;  /* 0x0000002b5b2ba224 */ /* 0x000fe400078e025c */
[C---:B------:R-:W-:Y:S02]  /*1c10*/  @!P1 IMAD R57, R90.reuse, R57, R42 ;  /* 0x000000395a399224 */ /* 0x040fe400078e022a */
[----:B------:R-:W-:Y:S01]  /*1c20*/  @!P1 IMAD.WIDE.U32 R84, R90, R56, R84 ;  /* 0x000000385a549225 */ /* 0x000fe200078e0054 */
[----:B------:R-:W-:Y:S02]  /*1c30*/  @!P2 IADD3 R43, R87, R43, RZ ;  /* 0x0000002b572ba210 */ /* 0x000fe40007ffe0ff */
[----:B--2---:R-:W-:-:S02]  /*1c40*/  @!P2 LEA R58, P3, R86, R58, 0x1 ;  /* 0x0000003a563aa211 */ /* 0x004fc400078608ff */
[----:B------:R-:W-:Y:S02]  /*1c50*/  @!P1 IADD3 R57, R85, R57, RZ ;  /* 0x0000003955399210 */ /* 0x000fe40007ffe0ff */
[----:B------:R-:W-:Y:S02]  /*1c60*/  @!P2 LEA.HI.X R59, R86, R59, R43, 0x1, P3 ;  /* 0x0000003b563ba211 */ /* 0x000fe400018f0c2b */
[----:B---3--:R-:W-:-:S03]  /*1c70*/  @!P1 LEA R60, P4, R84, R60, 0x1 ;  /* 0x0000003c543c9211 */ /* 0x008fc600078808ff */
[----:B------:R0:W5:Y:S01]  /*1c80*/  @!P2 LDG.E.128 R36, desc[UR10][R58.64] ;  /* 0x0000000a3a24a981 */ /* 0x000162000c1e1d00 */
[----:B------:R-:W-:-:S05]  /*1c90*/  @!P1 LEA.HI.X R61, R84, R61, R57, 0x1, P4 ;  /* 0x0000003d543d9211 */ /* 0x000fca00020f0c39 */
[----:B------:R0:W5:Y:S04]  /*1ca0*/  @!P1 LDG.E.128 R32, desc[UR10][R60.64+0x100] ;  /* 0x0001000a3c209981 */ /* 0x000168000c1e1d00 */
.L_x_1137:
[----:B------:R-:W-:Y:S05]  /*1cb0*/  BSYNC B0 ;  /* 0x0000000000007941 */ /* 0x000fea0003800000 */
.L_x_1136:
[----:B-1---5:R-:W-:Y:S01]  /*1cc0*/  MOV R56, R36 ;  /* 0x0000002400387202 */ /* 0x022fe20000000f00 */
[----:B------:R-:W-:Y:S01]  /*1cd0*/  HADD2.F32 R36, -RZ, R40.H1_H1 ;  /* 0x30000028ff247230 */ /* 0x000fe20000004100 */
[----:B------:R-:W-:Y:S01]  /*1ce0*/  MOV R57, R37 ;  /* 0x0000002500397202 */ /* 0x000fe20000000f00 */
[----:B------:R-:W-:Y:S01]  /*1cf0*/  HADD2.F32 R43, -RZ, R88.H1_H1 ;  /* 0x30000058ff2b7230 */ /* 0x000fe20000004100 */
[----:B------:R-:W-:Y:S01]  /*1d00*/  BSSY B0, `(.L_x_1138) ;  /* 0x0000026000007945 */ /* 0x000fe20003800000 */
[----:B------:R-:W-:Y:S01]  /*1d10*/  HADD2.F32 R42, -RZ, R41.H1_H1 ;  /* 0x30000029ff2a7230 */ /* 0x000fe20000004100 */
[----:B0-----:R-:W-:Y:S01]  /*1d20*/  MOV R58, R38 ;  /* 0x00000026003a7202 */ /* 0x001fe20000000f00 */
[----:B------:R-:W-:Y:S02]  /*1d30*/  HADD2.F32 R60, -RZ, R40.H0_H0 ;  /* 0x20000028ff3c7230 */ /* 0x000fe40000004100 */
[----:B------:R-:W-:Y:S01]  /*1d40*/  FMUL.FTZ R43, R36, R43 ;  /* 0x0000002b242b7220 */ /* 0x000fe20000410000 */
[----:B------:R-:W-:Y:S01]  /*1d50*/  HADD2.F32 R78, -RZ, R78.H1_H1 ;  /* 0x3000004eff4e7230 */ /* 0x000fe20000004100 */
[----:B------:R-:W-:Y:S01]  /*1d60*/  MOV R59, R39 ;  /* 0x00000027003b7202 */ /* 0x000fe20000000f00 */
[----:B------:R-:W-:Y:S01]  /*1d70*/  HADD2.F32 R37, -RZ, R88.H0_H0 ;  /* 0x20000058ff257230 */ /* 0x000fe20000004100 */
[----:B------:R-:W-:Y:S01]  /*1d80*/  CS2R R38, SRZ ;  /* 0x0000000000267805 */ /* 0x000fe2000001ff00 */
[----:B------:R-:W-:-:S02]  /*1d90*/  HADD2.F32 R61, -RZ, R9.H0_H0 ;  /* 0x20000009ff3d7230 */ /* 0x000fc40000004100 */
[----:B------:R-:W-:Y:S01]  /*1da0*/  FFMA.FTZ R89, R42, R78, R89 ;  /* 0x0000004e2a597223 */ /* 0x000fe20000010059 */
[----:B------:R-:W-:Y:S02]  /*1db0*/  HADD2.F32 R78, -RZ, R8.H0_H0 ;  /* 0x20000008ff4e7230 */ /* 0x000fe40000004100 */
[----:B------:R-:W-:Y:S01]  /*1dc0*/  FFMA.FTZ R60, R60, R37, R43 ;  /* 0x000000253c3c7223 */ /* 0x000fe2000001002b */
[----:B------:R-:W-:Y:S02]  /*1dd0*/  CS2R R36, SRZ ;  /* 0x0000000000247805 */ /* 0x000fe4000001ff00 */
[----:B------:R-:W-:Y:S02]  /*1de0*/  CS2R R40, SRZ ;  /* 0x0000000000287805 */ /* 0x000fe4000001ff00 */
[----:B------:R-:W-:Y:S01]  /*1df0*/  CS2R R42, SRZ ;  /* 0x00000000002a7805 */ /* 0x000fe2000001ff00 */
[----:B------:R-:W-:Y:S02]  /*1e00*/  HADD2.F32 R84, -RZ, R4.H1_H1 ;  /* 0x30000004ff547230 */ /* 0x000fe40000004100 */
[----:B------:R-:W-:-:S02]  /*1e10*/  HADD2.F32 R85, -RZ, R70.H0_H0 ;  /* 0x20000046ff557230 */ /* 0x000fc40000004100 */
        /* <DEDUP_REMOVED lines=8> */
[----:B------:R-:W-:Y:S01]  /*1ea0*/  LEA R10, R10, 0x80, 0x3 ;  /* 0x000000800a0a7811 */ /* 0x000fe200078e18ff */
[----:B------:R-:W-:Y:S01]  /*1eb0*/  IMAD.WIDE.U32 R76, R75, UR14, R76 ;  /* 0x0000000e4b4c7c25 */ /* 0x000fe2000f8e004c */
[----:B------:R-:W-:Y:S02]  /*1ec0*/  ISETP.GE.AND P1, PT, R74, UR6, PT ;  /* 0x000000064a007c0c */ /* 0x000fe4000bf26270 */
[----:B------:R-:W-:Y:S01]  /*1ed0*/  ISETP.GE.AND P2, PT, R10, UR6, PT ;  /* 0x000000060a007c0c */ /* 0x000fe2000bf46270 */
[----:B------:R-:W-:-:S04]  /*1ee0*/  IMAD R72, R72, UR14, RZ ;  /* 0x0000000e48487c24 */ /* 0x000fc8000f8e02ff */
[----:B------:R-:W-:Y:S01]  /*1ef0*/  IMAD R73, R75, UR15, R72 ;  /* 0x0000000f4b497c24 */ /* 0x000fe2000f8e0248 */
[----:B------:R-:W-:Y:S02]  /*1f00*/  ULDC.64 UR14, c[0x0][0x240] ;  /* 0x00009000000e7ab9 */ /* 0x000fe40000000a00 */
[----:B------:R-:W-:Y:S02]  /*1f10*/  LEA R72, P0, R76, UR14, 0x1 ;  /* 0x0000000e4c487c11 */ /* 0x000fe4000f8008ff */
[----:B------:R-:W-:-:S04]  /*1f20*/  IADD3 R73, R77, R73, RZ ;  /* 0x000000494d497210 */ /* 0x000fc80007ffe0ff */
[----:B------:R-:W-:-:S05]  /*1f30*/  LEA.HI.X R73, R76, UR15, R73, 0x1, P0 ;  /* 0x0000000f4c497c11 */ /* 0x000fca00080f0c49 */
[----:B------:R0:W5:Y:S04]  /*1f40*/  @!P1 LDG.E.128 R36, desc[UR10][R72.64] ;  /* 0x0000000a48249981 */ /* 0x000168000c1e1d00 */
[----:B------:R0:W5:Y:S02]  /*1f50*/  @!P2 LDG.E.128 R40, desc[UR10][R72.64+0x100] ;  /* 0x0001000a4828a981 */ /* 0x000164000c1e1d00 */
.L_x_1139:
[----:B------:R-:W-:Y:S05]  /*1f60*/  BSYNC B0 ;  /* 0x0000000000007941 */ /* 0x000fea0003800000 */
.L_x_1138:
[----:B------:R-:W-:Y:S02]  /*1f70*/  HADD2.F32 R81, -RZ, R4.H0_H0 ;  /* 0x20000004ff517230 */ /* 0x000fe40000004100 */
[----:B------:R-:W-:Y:S01]  /*1f80*/  FMUL.FTZ R84, R84, R87 ;  /* 0x0000005754547220 */ /* 0x000fe20000410000 */
[----:B------:R-:W-:Y:S02]  /*1f90*/  HADD2.F32 R76, -RZ, R56.H0_H0 ;  /* 0x20000038ff4c7230 */ /* 0x000fe40000004100 */
[----:B------:R-:W-:Y:S01]  /*1fa0*/  FFMA.FTZ R78, R78, R85, R89 ;  /* 0x000000554e4e7223 */ /* 0x000fe20000010059 */
[----:B------:R-:W-:Y:S02]  /*1fb0*/  HADD2.F32 R80, -RZ, R5.H0_H0 ;  /* 0x20000005ff507230 */ /* 0x000fe40000004100 */
[----:B------:R-:W-:Y:S01]  /*1fc0*/  FFMA.FTZ R60, R61, R86, R60 ;  /* 0x000000563d3c7223 */ /* 0x000fe2000001003c */
[----:B------:R-:W-:Y:S02]  /*1fd0*/  HADD2.F32 R89, -RZ, R57.H0_H0 ;  /* 0x20000039ff597230 */ /* 0x000fe40000004100 */
[----:B------:R-:W-:Y:S01]  /*1fe0*/  FFMA.FTZ R91, R81, R76, R84 ;  /* 0x0000004c515b7223 */ /* 0x000fe20000010054 */
[--C-:B------:R-:W-:Y:S01]  /*1ff0*/  HADD2.F32 R76, -RZ, R34.reuse.H0_H0 ;  /* 0x20000022ff4c7230 */ /* 0x100fe20000004100 */
[----:B-----5:R-:W-:Y:S01]  /*2000*/  MOV R10, R39 ;  /* 0x00000027000a7202 */ /* 0x020fe20000000f00 */
[----:B------:R-:W-:Y:S01]  /*2010*/  HADD2.F32 R85, -RZ, R34.H1_H1 ;  /* 0x30000022ff557230 */ /* 0x000fe20000004100 */
[----:B------:R-:W-:Y:S01]  /*2020*/  USHF.L.U32 UR18, UR13, 0x6, URZ ;  /* 0x000000060d127899 */ /* 0x000fe2000800063f */
[--C-:B------:R-:W-:Y:S01]  /*2030*/  HADD2.F32 R34, -RZ, R35.reuse.H0_H0 ;  /* 0x20000023ff227230 */ /* 0x100fe20000004100 */
[----:B------:R-:W-:Y:S01]  /*2040*/  USHF.R.S32.HI UR19, URZ, 0x1f, UR16 ;  /* 0x0000001f3f137899 */ /* 0x000fe20008011410 */
[----:B------:R-:W-:-:S02]  /*2050*/  HADD2.F32 R87, -RZ, R35.H1_H1 ;  /* 0x30000023ff577230 */ /* 0x000fc40000004100 */
[----:B------:R-:W-:Y:S01]  /*2060*/  FFMA.FTZ R35, R80, R89, R91 ;  /* 0x0000005950237223 */ /* 0x000fe2000001005b */
[----:B------:R-:W-:Y:S01]  /*2070*/  HADD2.F32 R80, -RZ, R5.H1_H1 ;  /* 0x30000005ff507230 */ /* 0x000fe20000004100 */
[----:B------:R-:W-:Y:S01]  /*2080*/  BSSY B0, `(.L_x_1140) ;  /* 0x00000ce000007945 */ /* 0x000fe20003800000 */
[----:B------:R-:W-:Y:S02]  /*2090*/  HADD2.F32 R5, -RZ, R65.H1_H1 ;  /* 0x30000041ff057230 */ /* 0x000fe40000004100 */
[----:B------:R-:W-:Y:S02]  /*20a0*/  HADD2.F32 R90, -RZ, R36.H1_H1 ;  /* 0x30000024ff5a7230 */ /* 0x000fe40000004100 */
[----:B------:R-:W-:Y:S02]  /*20b0*/  HADD2.F32 R84, -RZ, R57.H1_H1 ;  /* 0x30000039ff547230 */ /* 0x000fe40000004100 */
[----:B------:R-:W-:Y:S02]  /*20c0*/  HADD2.F32 R9, -RZ, R9.H1_H1 ;  /* 0x30000009ff097230 */ /* 0x000fe40000004100 */
[----:B------:R-:W-:Y:S01]  /*20d0*/  FMUL.FTZ R5, R5, R90 ;  /* 0x0000005a05057220 */ /* 0x000fe20000410000 */
[----:B------:R-:W-:-:S02]  /*20e0*/  HADD2.F32 R79, -RZ, R79.H1_H1 ;  /* 0x3000004fff4f7230 */ /* 0x000fc40000004100 */
[----:B------:R-:W-:Y:S01]  /*20f0*/  FFMA.FTZ R35, R80, R84, R35 ;  /* 0x0000005450237223 */ /* 0x000fe20000010023 */
[----:B------:R-:W-:Y:S02]  /*2100*/  HADD2.F32 R90, -RZ, R65.H0_H0 ;  /* 0x20000041ff5a7230 */ /* 0x000fe40000004100 */
[----:B------:R-:W-:Y:S02]  /*2110*/  HADD2.F32 R80, -RZ, R6.H0_H0 ;  /* 0x20000006ff507230 */ /* 0x000fe40000004100 */
[----:B------:R-:W-:Y:S01]  /*2120*/  FFMA.FTZ R9, R9, R79, R60 ;  /* 0x0000004f09097223 */ /* 0x000fe2000001003c */
[----:B------:R-:W-:Y:S02]  /*2130*/  HADD2.F32 R65, -RZ, R82.H0_H0 ;  /* 0x20000052ff417230 */ /* 0x000fe40000004100 */
[----:B------:R-:W-:Y:S02]  /*2140*/  HADD2.F32 R36, -RZ, R36.H0_H0 ;  /* 0x20000024ff247230 */ /* 0x000fe40000004100 */
[----:B------:R-:W-:-:S02]  /*2150*/  HADD2.F32 R60, -RZ, R2.H0_H0 ;  /* 0x20000002ff3c7230 */ /* 0x000fc40000004100 */
[----:B------:R-:W-:Y:S01]  /*2160*/  FFMA.FTZ R9, R80, R65, R9 ;  /* 0x0000004150097223 */ /* 0x000fe20000010009 */
[----:B------:R-:W-:Y:S02]  /*2170*/  HADD2.F32 R65, -RZ, R8.H1_H1 ;  /* 0x30000008ff417230 */ /* 0x000fe40000004100 */
[----:B------:R-:W-:Y:S01]  /*2180*/  FFMA.FTZ R5, R90, R36, R5 ;  /* 0x000000245a057223 */ /* 0x000fe20000010005 */
[--C-:B------:R-:W-:Y:S02]  /*2190*/  HADD2.F32 R8, -RZ, R68.reuse.H0_H0 ;  /* 0x20000044ff087230 */ /* 0x100fe40000004100 */
[--C-:B------:R-:W-:Y:S02]  /*21a0*/  HADD2.F32 R36, -RZ, R37.reuse.H0_H0 ;  /* 0x20000025ff247230 */ /* 0x100fe40000004100 */
[----:B------:R-:W-:Y:S02]  /*21b0*/  HADD2.F32 R68, -RZ, R68.H1_H1 ;  /* 0x30000044ff447230 */ /* 0x000fe40000004100 */
[----:B------:R-:W-:-:S02]  /*21c0*/  HADD2.F32 R37, -RZ, R37.H1_H1 ;  /* 0x30000025ff257230 */ /* 0x000fc40000004100 */
[----:B------:R-:W-:Y:S01]  /*21d0*/  FFMA.FTZ R5, R8, R36, R5 ;  /* 0x0000002408057223 */ /* 0x000fe20000010005 */
[----:B------:R-:W-:Y:S02]  /*21e0*/  HADD2.F32 R79, -RZ, R58.H0_H0 ;  /* 0x2000003aff4f7230 */ /* 0x000fe40000004100 */
[----:B------:R-:W-:Y:S02]  /*21f0*/  HADD2.F32 R36, -RZ, R38.H0_H0 ;  /* 0x20000026ff247230 */ /* 0x000fe40000004100 */
[----:B------:R-:W-:Y:S01]  /*2200*/  FFMA.FTZ R68, R68, R37, R5 ;  /* 0x0000002544447223 */ /* 0x000fe20000010005 */
[----:B------:R-:W-:Y:S02]  /*2210*/  HADD2.F32 R5, -RZ, R67.H0_H0 ;  /* 0x20000043ff057230 */ /* 0x000fe40000004100 */
[----:B------:R-:W-:Y:S01]  /*2220*/  FFMA.FTZ R35, R60, R79, R35 ;  /* 0x0000004f3c237223 */ /* 0x000fe20000010023 */
[----:B------:R-:W-:Y:S02]  /*2230*/  HADD2.F32 R6, -RZ, R6.H1_H1 ;  /* 0x30000006ff067230 */ /* 0x000fe40000004100 */
[----:B------:R-:W-:-:S02]  /*2240*/  HADD2.F32 R2, -RZ, R2.H1_H1 ;  /* 0x30000002ff027230 */ /* 0x000fc40000004100 */
[----:B------:R-:W-:Y:S01]  /*2250*/  FFMA.FTZ R36, R5, R36, R68 ;  /* 0x0000002405247223 */ /* 0x000fe20000010044 */
[----:B------:R-:W-:Y:S02]  /*2260*/  HADD2.F32 R82, -RZ, R82.H1_H1 ;  /* 0x30000052ff527230 */ /* 0x000fe40000004100 */
[----:B------:R-:W-:Y:S02]  /*2270*/  HADD2.F32 R58, -RZ, R58.H1_H1 ;  /* 0x3000003aff3a7230 */ /* 0x000fe40000004100 */
[----:B------:R-:W-:Y:S02]  /*2280*/  HADD2.F32 R70, -RZ, R70.H1_H1 ;  /* 0x30000046ff467230 */ /* 0x000fe40000004100 */
[----:B------:R-:W-:Y:S01]  /*2290*/  FFMA.FTZ R6, R6, R82, R9 ;  /* 0x0000005206067223 */ /* 0x000fe20000010009 */
[----:B------:R-:W-:Y:S02]  /*22a0*/  HADD2.F32 R67, -RZ, R67.H1_H1 ;  /* 0x30000043ff437230 */ /* 0x000fe40000004100 */
[----:B------:R-:W-:Y:S01]  /*22b0*/  FFMA.FTZ R2, R2, R58, R35 ;  /* 0x0000003a02027223 */ /* 0x000fe20000010023 */
[----:B------:R-:W-:-:S02]  /*22c0*/  HADD2.F32 R38, -RZ, R38.H1_H1 ;  /* 0x30000026ff267230 */ /* 0x000fc40000004100 */
[----:B------:R-:W-:Y:S01]  /*22d0*/  FFMA.FTZ R65, R65, R70, R78 ;  /* 0x0000004641417223 */ /* 0x000fe2000001004e */
[----:B------:R-:W-:Y:S02]  /*22e0*/  HADD2.F32 R9, -RZ, R7.H0_H0 ;  /* 0x20000007ff097230 */ /* 0x000fe40000004100 */
[----:B------:R-:W-:Y:S02]  /*22f0*/  HADD2.F32 R58, -RZ, R83.H0_H0 ;  /* 0x20000053ff3a7230 */ /* 0x000fe40000004100 */
[----:B------:R-:W-:Y:S01]  /*2300*/  FFMA.FTZ R38, R67, R38, R36 ;  /* 0x0000002643267223 */ /* 0x000fe20000010024 */
[----:B------:R-:W-:Y:S02]  /*2310*/  HADD2.F32 R8, -RZ, R11.H0_H0 ;  /* 0x2000000bff087230 */ /* 0x000fe40000004100 */
[----:B------:R-:W-:Y:S02]  /*2320*/  HADD2.F32 R35, -RZ, R3.H0_H0 ;  /* 0x20000003ff237230 */ /* 0x000fe40000004100 */
[----:B------:R-:W-:Y:S01]  /*2330*/  FFMA.FTZ R6, R9, R58, R6 ;  /* 0x0000003a09067223 */ /* 0x000fe20000010006 */
[----:B------:R-:W-:-:S02]  /*2340*/  HADD2.F32 R37, -RZ, R71.H0_H0 ;  /* 0x20000047ff257230 */ /* 0x000fc40000004100 */
        /* <DEDUP_REMOVED lines=8> */
[--C-:B0-----:R-:W-:Y:S02]  /*23d0*/  HADD2.F32 R73, -RZ, R27.reuse.H0_H0 ;  /* 0x2000001bff497230 */ /* 0x101fe40000004100 */
[----:B------:R-:W-:Y:S02]  /*23e0*/  HADD2.F32 R74, -RZ, R27.H1_H1 ;  /* 0x3000001bff4a7230 */ /* 0x000fe40000004100 */
[----:B------:R-:W-:Y:S01]  /*23f0*/  FFMA.FTZ R7, R7, R83, R6 ;  /* 0x0000005307077223 */ /* 0x000fe20000010006 */
[----:B------:R-:W-:Y:S02]  /*2400*/  HADD2.F32 R2, -RZ, R11.H1_H1 ;  /* 0x3000000bff027230 */ /* 0x000fe40000004100 */
[----:B------:R-:W-:Y:S02]  /*2410*/  HADD2.F32 R3, -RZ, R3.H1_H1 ;  /* 0x30000003ff037230 */ /* 0x000fe40000004100 */
[----:B------:R-:W-:-:S02]  /*2420*/  HADD2.F32 R69, -RZ, R69.H1_H1 ;  /* 0x30000045ff457230 */ /* 0x000fc40000004100 */
[----:B------:R-:W-:Y:S02]  /*2430*/  HADD2.F32 R71, -RZ, R71.H1_H1 ;  /* 0x30000047ff477230 */ /* 0x000fe40000004100 */
[----:B------:R-:W-:Y:S02]  /*2440*/  HADD2.F32 R8, -RZ, R59.H1_H1 ;  /* 0x3000003bff087230 */ /* 0x000fe40000004100 */
[----:B------:R-:W-:Y:S02]  /*2450*/  HADD2.F32 R10, -RZ, R10.H1_H1 ;  /* 0x3000000aff0a7230 */ /* 0x000fe40000004100 */
[----:B------:R-:W-:Y:S01]  /*2460*/  FFMA.FTZ R65, R2, R71, R65 ;  /* 0x0000004702417223 */ /* 0x000fe20000010041 */
[----:B------:R-:W-:Y:S02]  /*2470*/  HADD2.F32 R27, -RZ, R28.H0_H0 ;  /* 0x2000001cff1b7230 */ /* 0x000fe40000004100 */
[----:B------:R-:W-:Y:S01]  /*2480*/  FFMA.FTZ R3, R3, R8, R60 ;  /* 0x0000000803037223 */ /* 0x000fe2000001003c */
[----:B------:R-:W-:-:S02]  /*2490*/  HADD2.F32 R77, -RZ, R31.H0_H0 ;  /* 0x2000001fff4d7230 */ /* 0x000fc40000004100 */
[----:B------:R-:W-:Y:S01]  /*24a0*/  FFMA.FTZ R10, R69, R10, R36 ;  /* 0x0000000a450a7223 */ /* 0x000fe20000010024 */
[----:B------:R-:W-:Y:S02]  /*24b0*/  HADD2.F32 R56, -RZ, R31.H1_H1 ;  /* 0x3000001fff387230 */ /* 0x000fe40000004100 */
[----:B------:R-:W-:Y:S01]  /*24c0*/  FFMA.FTZ R44, R44, R27, R7 ;  /* 0x0000001b2c2c7223 */ /* 0x000fe20000010007 */
[----:B------:R-:W-:Y:S02]  /*24d0*/  HADD2.F32 R39, -RZ, R24.H0_H0 ;  /* 0x20000018ff277230 */ /* 0x000fe40000004100 */
[----:B------:R-:W-:Y:S02]  /*24e0*/  HADD2.F32 R31, -RZ, R32.H0_H0 ;  /* 0x20000020ff1f7230 */ /* 0x000fe40000004100 */
[----:B------:R-:W-:Y:S02]  /*24f0*/  HADD2.F32 R57, -RZ, R20.H0_H0 ;  /* 0x20000014ff397230 */ /* 0x000fe40000004100 */
[----:B------:R-:W-:Y:S01]  /*2500*/  FFMA.FTZ R0, R0, R39, R65 ;  /* 0x0000002700007223 */ /* 0x000fe20000010041 */
[----:B------:R-:W-:-:S02]  /*2510*/  HADD2.F32 R84, -RZ, R40.H0_H0 ;  /* 0x20000028ff547230 */ /* 0x000fc40000004100 */
[----:B------:R-:W-:Y:S01]  /*2520*/  FFMA.FTZ R3, R52, R31, R3 ;  /* 0x0000001f34037223 */ /* 0x000fe20000010003 */
[----:B------:R-:W-:Y:S02]  /*2530*/  HADD2.F32 R28, -RZ, R28.H1_H1 ;  /* 0x3000001cff1c7230 */ /* 0x000fe40000004100 */
[----:B------:R-:W-:Y:S02]  /*2540*/  HADD2.F32 R24, -RZ, R24.H1_H1 ;  /* 0x30000018ff187230 */ /* 0x000fe40000004100 */
[----:B------:R-:W-:Y:S01]  /*2550*/  FFMA.FTZ R57, R57, R84, R10 ;  /* 0x0000005439397223 */ /* 0x000fe2000001000a */
        /* <DEDUP_REMOVED lines=10> */
[----:B------:R-:W-:Y:S01]  /*2600*/  FFMA.FTZ R46, R46, R75, R45 ;  /* 0x0000004b2e2e7223 */ /* 0x000fe2000001002d */
[----:B------:R-:W-:Y:S02]  /*2610*/  HADD2.F32 R20, -RZ, R21.H0_H0 ;  /* 0x20000015ff147230 */ /* 0x000fe40000004100 */
[----:B------:R-:W-:Y:S01]  /*2620*/  FFMA.FTZ R14, R14, R61, R13 ;  /* 0x0000003d0e0e7223 */ /* 0x000fe2000001000d */
[----:B------:R-:W-:-:S02]  /*2630*/  HADD2.F32 R91, -RZ, R41.H0_H0 ;  /* 0x20000029ff5b7230 */ /* 0x000fc40000004100 */
[----:B------:R-:W-:Y:S01]  /*2640*/  FFMA.FTZ R53, R53, R32, R54 ;  /* 0x0000002035357223 */ /* 0x000fe20000010036 */
[----:B------:R-:W-:Y:S01]  /*2650*/  HADD2.F32 R4, -RZ, R29.H1_H1 ;  /* 0x3000001dff047230 */ /* 0x000fe20000004100 */
[----:B------:R-:W0:Y:S01]  /*2660*/  S2R R13, SR_TID.X ;  /* 0x00000000000d7919 */ /* 0x000e220000002100 */
        /* <DEDUP_REMOVED lines=23> */
[----:B------:R-:W-:-:S02]  /*27e0*/  HADD2.F32 R22, -RZ, R23.H0_H0 ;  /* 0x20000017ff167230 */ /* 0x000fc40000004100 */
[----:B------:R-:W-:Y:S01]  /*27f0*/  FFMA.FTZ R64, R64, R85, R55 ;  /* 0x0000005540407223 */ /* 0x000fe20000010037 */
[----:B------:R-:W-:Y:S02]  /*2800*/  HADD2.F32 R42, -RZ, R43.H0_H0 ;  /* 0x2000002bff2a7230 */ /* 0x000fe40000004100 */
[----:B------:R-:W-:Y:S01]  /*2810*/  FFMA.FTZ R89, R89, R92, R40 ;  /* 0x0000005c59597223 */ /* 0x000fe20000010028 */
[----:B------:R-:W-:Y:S01]  /*2820*/  FFMA.FTZ R50, R50, R77, R49 ;  /* 0x0000004d32327223 */ /* 0x000fe20000010031 */
[----:B------:R-:W-:Y:S02]  /*2830*/  HADD2.F32 R23, -RZ, R23.H1_H1 ;  /* 0x30000017ff177230 */ /* 0x000fe40000004100 */
[----:B------:R-:W-:Y:S01]  /*2840*/  FFMA.FTZ R18, R18, R73, R17 ;  /* 0x0000004912127223 */ /* 0x000fe20000010011 */
[----:B------:R-:W-:Y:S02]  /*2850*/  HADD2.F32 R43, -RZ, R43.H1_H1 ;  /* 0x3000002bff2b7230 */ /* 0x000fe40000004100 */
[----:B------:R-:W-:Y:S01]  /*2860*/  FFMA.FTZ R63, R63, R34, R64 ;  /* 0x000000223f3f7223 */ /* 0x000fe20000010040 */
[----:B------:R-:W-:Y:S01]  /*2870*/  FFMA.FTZ R22, R22, R42, R89 ;  /* 0x0000002a16167223 */ /* 0x000fe20000010059 */
[----:B------:R-:W-:Y:S01]  /*2880*/  FFMA.FTZ R50, R51, R56, R50 ;  /* 0x0000003833327223 */ /* 0x000fe20000010032 */
[----:B------:R-:W-:Y:S01]  /*2890*/  FFMA.FTZ R18, R19, R74, R18 ;  /* 0x0000004a13127223 */ /* 0x000fe20000010012 */
[----:B------:R-:W-:Y:S01]  /*28a0*/  FFMA.FTZ R63, R66, R87, R63 ;  /* 0x00000057423f7223 */ /* 0x000fe2000001003f */
[----:B------:R-:W-:-:S02]  /*28b0*/  FFMA.FTZ R22, R23, R43, R22 ;  /* 0x0000002b17167223 */ /* 0x000fc40000010016 */
[----:B------:R-:W1:Y:S04]  /*28c0*/  SHFL.BFLY PT, R5, R50, 0x8, 0x1f ;  /* 0x0d001f0032057f89 */ /* 0x000e6800000e0000 */
[----:B------:R-:W2:Y:S04]  /*28d0*/  SHFL.BFLY PT, R3, R18, 0x8, 0x1f ;  /* 0x0d001f0012037f89 */ /* 0x000ea800000e0000 */
[----:B------:R-:W3:Y:S04]  /*28e0*/  SHFL.BFLY PT, R0, R63, 0x8, 0x1f ;  /* 0x0d001f003f007f89 */ /* 0x000ee800000e0000 */
[----:B------:R-:W4:Y:S01]  /*28f0*/  SHFL.BFLY PT, R7, R22, 0x8, 0x1f ;  /* 0x0d001f0016077f89 */ /* 0x000f2200000e0000 */
[----:B-1----:R-:W-:Y:S01]  /*2900*/  FADD.FTZ R2, R50, R5 ;  /* 0x0000000532027221 */ /* 0x002fe20000010000 */
[----:B--2---:R-:W-:-:S04]  /*2910*/  FADD.FTZ R3, R18, R3 ;  /* 0x0000000312037221 */ /* 0x004fc80000010000 */
[----:B------:R-:W1:Y:S01]  /*2920*/  SHFL.BFLY PT, R5, R2, 0x4, 0x1f ;  /* 0x0c801f0002057f89 */ /* 0x000e6200000e0000 */
[----:B---3--:R-:W-:-:S03]  /*2930*/  FADD.FTZ R6, R63, R0 ;  /* 0x000000003f067221 */ /* 0x008fc60000010000 */
[----:B------:R-:W2:Y:S01]  /*2940*/  SHFL.BFLY PT, R0, R3, 0x4, 0x1f ;  /* 0x0c801f0003007f89 */ /* 0x000ea200000e0000 */
[----:B----4-:R-:W-:-:S03]  /*2950*/  FADD.FTZ R9, R22, R7 ;  /* 0x0000000716097221 */ /* 0x010fc60000010000 */
[----:B------:R-:W3:Y:S04]  /*2960*/  SHFL.BFLY PT, R7, R6, 0x4, 0x1f ;  /* 0x0c801f0006077f89 */ /* 0x000ee800000e0000 */
[----:B------:R-:W4:Y:S01]  /*2970*/  SHFL.BFLY PT, R10, R9, 0x4, 0x1f ;  /* 0x0c801f00090a7f89 */ /* 0x000f2200000e0000 */
[----:B-1----:R-:W-:Y:S01]  /*2980*/  FADD.FTZ R4, R2, R5 ;  /* 0x0000000502047221 */ /* 0x002fe20000010000 */
[----:B--2---:R-:W-:Y:S01]  /*2990*/  FADD.FTZ R0, R3, R0 ;  /* 0x0000000003007221 */ /* 0x004fe20000010000 */
[----:B---3--:R-:W-:-:S04]  /*29a0*/  FADD.FTZ R8, R6, R7 ;  /* 0x0000000706087221 */ /* 0x008fc80000010000 */
[----:B------:R-:W1:Y:S01]  /*29b0*/  SHFL.BFLY PT, R5, R0, 0x2, 0x1f ;  /* 0x0c401f0000057f89 */ /* 0x000e6200000e0000 */
[----:B----4-:R-:W-:-:S03]  /*29c0*/  FADD.FTZ R11, R9, R10 ;  /* 0x0000000a090b7221 */ /* 0x010fc60000010000 */
[----:B------:R-:W2:Y:S04]  /*29d0*/  SHFL.BFLY PT, R7, R4, 0x2, 0x1f ;  /* 0x0c401f0004077f89 */ /* 0x000ea800000e0000 */
[----:B------:R-:W3:Y:S04]  /*29e0*/  SHFL.BFLY PT, R3, R8, 0x2, 0x1f ;  /* 0x0c401f0008037f89 */ /* 0x000ee800000e0000 */
[----:B------:R-:W4:Y:S01]  /*29f0*/  SHFL.BFLY PT, R2, R11, 0x2, 0x1f ;  /* 0x0c401f000b027f89 */ /* 0x000f2200000e0000 */
[----:B-1----:R-:W-:Y:S01]  /*2a00*/  FADD.FTZ R5, R0, R5 ;  /* 0x0000000500057221 */ /* 0x002fe20000010000 */
[----:B--2---:R-:W-:Y:S01]  /*2a10*/  FADD.FTZ R7, R4, R7 ;  /* 0x0000000704077221 */ /* 0x004fe20000010000 */
[----:B0-----:R-:W-:Y:S01]  /*2a20*/  SHF.R.S32.HI R4, RZ, 0x1f, R13 ;  /* 0x0000001fff047819 */ /* 0x001fe2000001140d */
[----:B---3--:R-:W-:-:S03]  /*2a30*/  FADD.FTZ R3, R8, R3 ;  /* 0x0000000308037221 */ /* 0x008fc60000010000 */
[-C--:B------:R-:W-:Y:S01]  /*2a40*/  LEA.HI R4, R4, R13.reuse, RZ, 0x4 ;  /* 0x0000000d04047211 */ /* 0x080fe200078f20ff */
[----:B------:R-:W0:Y:S01]  /*2a50*/  SHFL.BFLY PT, R6, R7, 0x1, 0x1f ;  /* 0x0c201f0007067f89 */ /* 0x000e2200000e0000 */
[----:B----4-:R-:W-:Y:S02]  /*2a60*/  FADD.FTZ R9, R11, R2 ;  /* 0x000000020b097221 */ /* 0x010fe40000010000 */
[----:B------:R-:W-:Y:S01]  /*2a70*/  LOP3.LUT R8, R4, 0xfffffff0, RZ, 0xc0, !PT ;  /* 0xfffffff004087812 */ /* 0x000fe200078ec0ff */
[----:B------:R-:W1:Y:S03]  /*2a80*/  SHFL.BFLY PT, R2, R5, 0x1, 0x1f ;  /* 0x0c201f0005027f89 */ /* 0x000e6600000e0000 */
[----:B------:R-:W-:Y:S01]  /*2a90*/  IADD3 R8, -R8, R13, RZ ;  /* 0x0000000d08087210 */ /* 0x000fe20007ffe1ff */
[----:B------:R-:W2:Y:S03]  /*2aa0*/  SHFL.BFLY PT, R10, R3, 0x1, 0x1f ;  /* 0x0c201f00030a7f89 */ /* 0x000ea600000e0000 */
[----:B------:R-:W-:Y:S01]  /*2ab0*/  ISETP.NE.AND P0, PT, R8, RZ, PT ;  /* 0x000000ff0800720c */ /* 0x000fe20003f05270 */
[----:B------:R-:W3:Y:S01]  /*2ac0*/  SHFL.BFLY PT, R0, R9, 0x1, 0x1f ;  /* 0x0c201f0009007f89 */ /* 0x000ee200000e0000 */
[----:B0-----:R-:W-:Y:S01]  /*2ad0*/  FADD.FTZ R6, R7, R6 ;  /* 0x0000000607067221 */ /* 0x001fe20000010000 */
[----:B-1----:R-:W-:Y:S01]  /*2ae0*/  FADD.FTZ R8, R5, R2 ;  /* 0x0000000205087221 */ /* 0x002fe20000010000 */
[----:B--2---:R-:W-:Y:S01]  /*2af0*/  FADD.FTZ R10, R3, R10 ;  /* 0x0000000a030a7221 */ /* 0x004fe20000010000 */
[----:B---3--:R-:W-:-:S08]  /*2b00*/  FADD.FTZ R11, R9, R0 ;  /* 0x00000000090b7221 */ /* 0x008fd00000010000 */
[----:B------:R-:W-:Y:S05]  /*2b10*/  @P0 BRA `(.L_x_1141) ;  /* 0x0000000000900947 */ /* 0x000fea0003800000 */
[----:B------:R-:W-:Y:S01]  /*2b20*/  USHF.R.S32.HI UR7, URZ, 0x1f, UR4 ;  /* 0x0000001f3f077899 */ /* 0x000fe20008011404 */
[----:B------:R-:W-:Y:S01]  /*2b30*/  SHF.R.S32.HI R0, RZ, 0x4, R4 ;  /* 0x00000004ff007819 */ /* 0x000fe20000011404 */
[----:B------:R-:W-:Y:S01]  /*2b40*/  UIADD3 UR6, UP0, UR18, UR4, URZ ;  /* 0x0000000412067290 */ /* 0x000fe2000ff1e03f */
[----:B------:R-:W-:Y:S01]  /*2b50*/  ULDC.64 UR14, c[0x0][0x278] ;  /* 0x00009e00000e7ab9 */ /* 0x000fe20000000a00 */
[----:B------:R-:W-:Y:S01]  /*2b60*/  UIMAD UR20, UR13, -0x40, UR8 ;  /* 0xffffffc00d1478a4 */ /* 0x000fe2000f8e0208 */
[----:B------:R-:W-:Y:S01]  /*2b70*/  SHF.R.S32.HI R4, RZ, 0x1f, R0 ;  /* 0x0000001fff047819 */ /* 0x000fe20000011400 */
[----:B------:R-:W-:Y:S01]  /*2b80*/  ULEA.HI.X.SX32 UR7, UR18, UR7, 0x1, UP0 ;  /* 0x0000000712077291 */ /* 0x000fe200080f0e3f */
[C---:B------:R-:W-:Y:S01]  /*2b90*/  IADD3 R7, R0.reuse, 0x10, RZ ;  /* 0x0000001000077810 */ /* 0x040fe20007ffe0ff */
[----:B------:R-:W-:Y:S02]  /*2ba0*/  UIMAD UR9, UR19, UR14, URZ ;  /* 0x0000000e130972a4 */ /* 0x000fe4000f8e023f */
[----:B------:R-:W-:Y:S01]  /*2bb0*/  UIMAD.WIDE.U32 UR6, UR16, UR14, UR6 ;  /* 0x0000000e100672a5 */ /* 0x000fe2000f8e0006 */
[----:B------:R-:W-:Y:S01]  /*2bc0*/  ISETP.GE.AND P3, PT, R0, UR20, PT ;  /* 0x0000001400007c0c */ /* 0x000fe2000bf66270 */
[----:B------:R-:W-:Y:S01]  /*2bd0*/  UIMAD UR9, UR16, UR15, UR9 ;  /* 0x0000000f100972a4 */ /* 0x000fe2000f8e0209 */
[----:B------:R-:W-:-:S02]  /*2be0*/  ISETP.GE.AND P2, PT, R7, UR20, PT ;  /* 0x0000001407007c0c */ /* 0x000fc4000bf46270 */
[----:B------:R-:W-:Y:S01]  /*2bf0*/  ULDC.64 UR14, c[0x0][0x280] ;  /* 0x0000a000000e7ab9 */ /* 0x000fe20000000a00 */
[----:B------:R-:W-:Y:S01]  /*2c00*/  UIADD3 UR7, UR7, UR9, URZ ;  /* 0x0000000907077290 */ /* 0x000fe2000fffe03f */
[----:B------:R-:W-:Y:S01]  /*2c10*/  FSEL R7, R6, RZ, !P2 ;  /* 0x000000ff06077208 */ /* 0x000fe20005000000 */
[----:B------:R-:W-:Y:S02]  /*2c20*/  UIMAD UR9, UR5, UR14, URZ ;  /* 0x0000000e050972a4 */ /* 0x000fe4000f8e023f */
[----:B------:R-:W-:Y:S02]  /*2c30*/  UIMAD.WIDE.U32 UR6, UR17, UR14, UR6 ;  /* 0x0000000e110672a5 */ /* 0x000fe4000f8e0006 */
[----:B------:R-:W-:-:S03]  /*2c40*/  UIMAD UR9, UR17, UR15, UR9 ;  /* 0x0000000f110972a4 */ /* 0x000fc6000f8e0209 */
[----:B------:R-:W-:Y:S01]  /*2c50*/  ULDC.64 UR14, c[0x0][0x260] ;  /* 0x00009800000e7ab9 */ /* 0x000fe20000000a00 */
[----:B------:R-:W-:Y:S02]  /*2c60*/  IADD3 R3, P0, R0, UR6, RZ ;  /* 0x0000000600037c10 */ /* 0x000fe4000ff1e0ff */
[----:B------:R-:W-:Y:S02]  /*2c70*/  MOV R5, UR9 ;  /* 0x0000000900057c02 */ /* 0x000fe40008000f00 */
[----:B------:R-:W-:Y:S02]  /*2c80*/  LEA R2, P4, R3, UR14, 0x2 ;  /* 0x0000000e03027c11 */ /* 0x000fe4000f8810ff */
[----:B------:R-:W-:Y:S02]  /*2c90*/  IADD3.X R4, R4, UR7, R5, P0, !PT ;  /* 0x0000000704047c10 */ /* 0x000fe400087fe405 */
[C---:B------:R-:W-:Y:S02]  /*2ca0*/  IADD3 R5, R0.reuse, 0x20, RZ ;  /* 0x0000002000057810 */ /* 0x040fe40007ffe0ff */
[----:B------:R-:W-:-:S02]  /*2cb0*/  IADD3 R0, R0, 0x30, RZ ;  /* 0x0000003000007810 */ /* 0x000fc40007ffe0ff */
[----:B------:R-:W-:Y:S02]  /*2cc0*/  ISETP.GE.AND P1, PT, R5, UR20, PT ;  /* 0x0000001405007c0c */ /* 0x000fe4000bf26270 */
[----:B------:R-:W-:Y:S02]  /*2cd0*/  ISETP.GE.AND P0, PT, R0, UR20, PT ;  /* 0x0000001400007c0c */ /* 0x000fe4000bf06270 */
[----:B------:R-:W-:Y:S02]  /*2ce0*/  LEA.HI.X R3, R3, UR15, R4, 0x2, P4 ;  /* 0x0000000f03037c11 */ /* 0x000fe4000a0f1404 */
[----:B------:R-:W-:Y:S02]  /*2cf0*/  FSEL R5, R8, RZ, !P3 ;  /* 0x000000ff08057208 */ /* 0x000fe40005800000 */
[----:B------:R-:W-:Y:S01]  /*2d00*/  FSEL R9, R10, RZ, !P1 ;  /* 0x000000ff0a097208 */ /* 0x000fe20004800000 */
[----:B------:R0:W-:Y:S01]  /*2d10*/  STG.E desc[UR10][R2.64+0x40], R7 ;  /* 0x0000400702007986 */ /* 0x0001e2000c10190a */
[----:B------:R-:W-:-:S03]  /*2d20*/  FSEL R11, R11, RZ, !P0 ;  /* 0x000000ff0b0b7208 */ /* 0x000fc60004000000 */
[----:B------:R0:W-:Y:S04]  /*2d30*/  STG.E desc[UR10][R2.64], R5 ;  /* 0x0000000502007986 */ /* 0x0001e8000c10190a */
[----:B------:R0:W-:Y:S04]  /*2d40*/  STG.E desc[UR10][R2.64+0x80], R9 ;  /* 0x0000800902007986 */ /* 0x0001e8000c10190a */
[----:B------:R0:W-:Y:S02]  /*2d50*/  STG.E desc[UR10][R2.64+0xc0], R11 ;  /* 0x0000c00b02007986 */ /* 0x0001e4000c10190a */
.L_x_1141:
[----:B------:R-:W-:Y:S05]  /*2d60*/  BSYNC B0 ;  /* 0x0000000000007941 */ /* 0x000fea0003800000 */
.L_x_1140:
[----:B------:R-:W-:Y:S01]  /*2d70*/  UIADD3 UR8, UR8, 0x3f, URZ ;  /* 0x0000003f08087890 */ /* 0x000fe2000fffe03f */
[----:B0-----:R-:W0:Y:S01]  /*2d80*/  LDC.64 R6, c[0x0][0x2d0] ;  /* 0x0000b400ff067b82 */ /* 0x001e220000000a00 */
[----:B------:R-:W-:Y:S02]  /*2d90*/  BSSY B0, `(.L_x_1142) ;  /* 0x0000022000007945 */ /* 0x000fe40003800000 */
[----:B------:R-:W-:Y:S02]  /*2da0*/  USHF.R.S32.HI UR6, URZ, 0x1f, UR8 ;  /* 0x0000001f3f067899 */ /* 0x000fe40008011408 */
[----:B------:R-:W-:Y:S02]  /*2db0*/  UIMAD UR7, UR13, -0x40, UR8 ;  /* 0xffffffc00d0778a4 */ /* 0x000fe4000f8e0208 */
[----:B------:R-:W-:-:S04]  /*2dc0*/  ULEA.HI UR6, UR6, UR8, URZ, 0x6 ;  /* 0x0000000806067291 */ /* 0x000fc8000f8f303f */
[----:B------:R-:W-:-:S04]  /*2dd0*/  ULOP3.LUT UR6, UR6, 0xffffffc0, URZ, 0xc0, !UPT ;  /* 0xffffffc006067892 */ /* 0x000fc8000f8ec03f */
[----:B------:R-:W-:-:S06]  /*2de0*/  UIADD3 UR6, UR7, UR6, -UR8 ;  /* 0x0000000607067290 */ /* 0x000fcc000fffe808 */
[----:B------:R-:W-:-:S04]  /*2df0*/  ISETP.GE.AND P0, PT, R13, UR6, PT ;  /* 0x000000060d007c0c */ /* 0x000fc8000bf06270 */
[----:B------:R-:W-:-:S13]  /*2e00*/  ISETP.GT.OR P0, PT, R13, 0x3f, P0 ;  /* 0x0000003f0d00780c */ /* 0x000fda0000704670 */
[----:B------:R-:W-:Y:S05]  /*2e10*/  @P0 BRA `(.L_x_1143) ;  /* 0x0000000000640947 */ /* 0x000fea0003800000 */
[----:B------:R-:W1:Y:S01]  /*2e20*/  LDC.64 R4, c[0x0][0x2a8] ;  /* 0x0000aa00ff047b82 */ /* 0x000e620000000a00 */
[----:B------:R-:W-:Y:S01]  /*2e30*/  USHF.R.S32.HI UR6, URZ, 0x1f, UR18 ;  /* 0x0000001f3f067899 */ /* 0x000fe20008011412 */
[----:B------:R-:W-:Y:S01]  /*2e40*/  MOV R2, UR4 ;  /* 0x0000000400027c02 */ /* 0x000fe20008000f00 */
[----:B------:R-:W-:Y:S01]  /*2e50*/  USHF.R.S32.HI UR7, URZ, 0x1f, UR4 ;  /* 0x0000001f3f077899 */ /* 0x000fe20008011404 */
[--C-:B------:R-:W-:Y:S01]  /*2e60*/  SHF.R.S32.HI R3, RZ, 0x1f, R13.reuse ;  /* 0x0000001fff037819 */ /* 0x100fe2000001140d */
[----:B------:R-:W-:Y:S01]  /*2e70*/  ULDC.64 UR8, c[0x0][0x2b0] ;  /* 0x0000ac0000087ab9 */ /* 0x000fe20000000a00 */
[----:B------:R-:W-:Y:S02]  /*2e80*/  IADD3 R2, P0, P1, R2, UR18, R13 ;  /* 0x0000001202027c10 */ /* 0x000fe4000f91e00d */
[----:B------:R-:W-:Y:S01]  /*2e90*/  MOV R8, UR6 ;  /* 0x0000000600087c02 */ /* 0x000fe20008000f00 */
[----:B------:R-:W-:-:S03]  /*2ea0*/  UIMAD UR6, UR5, UR8, URZ ;  /* 0x00000008050672a4 */ /* 0x000fc6000f8e023f */
[----:B------:R-:W-:Y:S01]  /*2eb0*/  IADD3.X R3, R8, UR7, R3, P0, P1 ;  /* 0x0000000708037c10 */ /* 0x000fe200087e2403 */
[----:B------:R-:W-:Y:S01]  /*2ec0*/  UIMAD UR6, UR17, UR9, UR6 ;  /* 0x00000009110672a4 */ /* 0x000fe2000f8e0206 */
[----:B------:R-:W-:Y:S01]  /*2ed0*/  FSETP.NEU.FTZ.AND P0, PT, R12, -INF , PT ;  /* 0xff8000000c00780b */ /* 0x000fe20003f1d000 */
[C---:B-1----:R-:W-:Y:S02]  /*2ee0*/  IMAD R0, R4.reuse, UR19, RZ ;  /* 0x0000001304007c24 */ /* 0x042fe4000f8e02ff */
[----:B------:R-:W-:-:S04]  /*2ef0*/  IMAD.WIDE.U32 R2, R4, UR16, R2 ;  /* 0x0000001004027c25 */ /* 0x000fc8000f8e0002 */
[----:B------:R-:W-:Y:S02]  /*2f00*/  IMAD R5, R5, UR16, R0 ;  /* 0x0000001005057c24 */ /* 0x000fe4000f8e0200 */
[----:B------:R-:W-:-:S03]  /*2f10*/  FMUL.FTZ R0, R12, 1.4426950216293334961 ;  /* 0x3fb8aa3b0c007820 */ /* 0x000fc60000410000 */
[----:B------:R-:W-:Y:S02]  /*2f20*/  IADD3 R3, R3, R5, RZ ;  /* 0x0000000503037210 */ /* 0x000fe40007ffe0ff */
[----:B------:R-:W-:Y:S01]  /*2f30*/  MOV R5, UR8 ;  /* 0x0000000800057c02 */ /* 0x000fe20008000f00 */
[----:B------:R-:W-:-:S04]  /*2f40*/  ULDC.64 UR8, c[0x0][0x2a0] ;  /* 0x0000a80000087ab9 */ /* 0x000fc80000000a00 */
[----:B------:R-:W-:-:S05]  /*2f50*/  IMAD.WIDE.U32 R2, R5, UR17, R2 ;  /* 0x0000001105027c25 */ /* 0x000fca000f8e0002 */
[----:B------:R-:W-:Y:S02]  /*2f60*/  IADD3 R3, R3, UR6, RZ ;  /* 0x0000000603037c10 */ /* 0x000fe4000fffe0ff */
[----:B------:R-:W-:-:S04]  /*2f70*/  LEA R4, P1, R2, UR8, 0x2 ;  /* 0x0000000802047c11 */ /* 0x000fc8000f8210ff */
[----:B------:R-:W-:Y:S02]  /*2f80*/  LEA.HI.X R5, R2, UR9, R3, 0x2, P1 ;  /* 0x0000000902057c11 */ /* 0x000fe400088f1403 */
[----:B------:R-:W-:-:S05]  /*2f90*/  FSEL R3, R0, RZ, P0 ;  /* 0x000000ff00037208 */ /* 0x000fca0000000000 */
[----:B------:R1:W-:Y:S02]  /*2fa0*/  STG.E desc[UR10][R4.64], R3 ;  /* 0x0000000304007986 */ /* 0x0003e4000c10190a */
.L_x_1143:
[----:B------:R-:W-:Y:S05]  /*2fb0*/  BSYNC B0 ;  /* 0x0000000000007941 */ /* 0x000fea0003800000 */
.L_x_1142:
[----:B------:R-:W-:Y:S01]  /*2fc0*/  USHF.L.U32 UR7, UR13, 0xe, URZ ;  /* 0x0000000e0d077899 */ /* 0x000fe2000800063f */
[----:B------:R-:W-:Y:S01]  /*2fd0*/  SHF.L.U32 R0, R13, 0x2, RZ ;  /* 0x000000020d007819 */ /* 0x000fe200000006ff */
[----:B------:R-:W-:Y:S01]  /*2fe0*/  USHF.L.U32 UR6, UR4, 0x8, URZ ;  /* 0x0000000804067899 */ /* 0x000fe2000800063f */
[----:B01----:R-:W-:Y:S01]  /*2ff0*/  IMAD R4, R6, UR19, RZ ;  /* 0x0000001306047c24 */ /* 0x003fe2000f8e02ff */
[----:B------:R-:W-:Y:S02]  /*3000*/  USHF.R.S32.HI UR8, URZ, 0x1f, UR7 ;  /* 0x0000001f3f087899 */ /* 0x000fe40008011407 */
[----:B------:R-:W-:Y:S01]  /*3010*/  MOV R3, UR7 ;  /* 0x0000000700037c02 */ /* 0x000fe20008000f00 */
[----:B------:R-:W-:Y:S01]  /*3020*/  USHF.R.S32.HI UR7, URZ, 0x1f, UR6 ;  /* 0x0000001f3f077899 */ /* 0x000fe20008011406 */
[----:B------:R-:W-:Y:S01]  /*3030*/  IMAD R5, R7, UR16, R4 ;  /* 0x0000001007057c24 */ /* 0x000fe2000f8e0204 */
[----:B------:R-:W-:Y:S01]  /*3040*/  ULDC.64 UR14, c[0x0][0x2e8] ;  /* 0x0000ba00000e7ab9 */ /* 0x000fe20000000a00 */
[----:B------:R-:W-:-:S02]  /*3050*/  IADD3 R2, P0, P1, R0, UR6, R3 ;  /* 0x0000000600027c10 */ /* 0x000fc4000f91e003 */
[----:B------:R-:W-:Y:S02]  /*3060*/  SHF.R.S32.HI R0, RZ, 0x1f, R0 ;  /* 0x0000001fff007819 */ /* 0x000fe40000011400 */
[----:B------:R-:W-:Y:S01]  /*3070*/  MOV R3, UR8 ;  /* 0x0000000800037c02 */ /* 0x000fe20008000f00 */
[----:B------:R-:W-:Y:S02]  /*3080*/  ULDC.64 UR8, c[0x0][0x2d8] ;  /* 0x0000b60000087ab9 */ /* 0x000fe40000000a00 */
[----:B------:R-:W-:Y:S01]  /*3090*/  UIMAD UR6, UR5, UR8, URZ ;  /* 0x00000008050672a4 */ /* 0x000fe2000f8e023f */
[----:B------:R-:W-:Y:S02]  /*30a0*/  IADD3.X R3, R0, UR7, R3, P0, P1 ;  /* 0x0000000700037c10 */ /* 0x000fe400087e2403 */
[----:B------:R-:W-:Y:S01]  /*30b0*/  ISETP.NE.U32.AND P0, PT, RZ, UR14, PT ;  /* 0x0000000eff007c0c */ /* 0x000fe2000bf05070 */
[----:B------:R-:W-:Y:S01]  /*30c0*/  UIMAD UR6, UR17, UR9, UR6 ;  /* 0x00000009110672a4 */ /* 0x000fe2000f8e0206 */
[----:B------:R-:W-:-:S02]  /*30d0*/  IMAD.WIDE.U32 R2, R6, UR16, R2 ;  /* 0x0000001006027c25 */ /* 0x000fc4000f8e0002 */
[----:B------:R-:W-:-:S03]  /*30e0*/  ISETP.NE.AND.EX P0, PT, RZ, UR15, PT, P0 ;  /* 0x0000000fff007c0c */ /* 0x000fc6000bf05300 */
[----:B------:R-:W-:Y:S02]  /*30f0*/  IADD3 R3, R3, R5, RZ ;  /* 0x0000000503037210 */ /* 0x000fe40007ffe0ff */
[----:B------:R-:W-:Y:S01]  /*3100*/  MOV R5, UR8 ;  /* 0x0000000800057c02 */ /* 0x000fe20008000f00 */
[----:B------:R-:W-:Y:S01]  /*3110*/  ULDC.64 UR8, c[0x0][0x2b8] ;  /* 0x0000ae0000087ab9 */ /* 0x000fe20000000a00 */
[----:B------:R-:W-:-:S03]  /*3120*/  ISETP.NE.OR P0, PT, R13, RZ, !P0 ;  /* 0x000000ff0d00720c */ /* 0x000fc60004705670 */
[----:B------:R-:W-:-:S05]  /*3130*/  IMAD.WIDE.U32 R2, R5, UR17, R2 ;  /* 0x0000001105027c25 */ /* 0x000fca000f8e0002 */
[----:B------:R-:W-:Y:S02]  /*3140*/  IADD3 R3, R3, UR6, RZ ;  /* 0x0000000603037c10 */ /* 0x000fe4000fffe0ff */
[----:B------:R-:W-:-:S04]  /*3150*/  LEA R4, P1, R2, UR8, 0x2 ;  /* 0x0000000802047c11 */ /* 0x000fc8000f8210ff */
[----:B------:R-:W-:-:S05]  /*3160*/  LEA.HI.X R5, R2, UR9, R3, 0x2, P1 ;  /* 0x0000000902057c11 */ /* 0x000fca00088f1403 */
        /* <DEDUP_REMOVED lines=17> */
[----:B------:R-:W-:Y:S01]  /*3280*/  ULDC UR4, c[0x0][0x2e0] ;  /* 0x0000b80000047ab9 */ /* 0x000fe20000000800 */
[----:B------:R-:W-:Y:S01]  /*3290*/  ULDC UR6, c[0x0][0x220] ;  /* 0x0000880000067ab9 */ /* 0x000fe20000000800 */
[----:B------:R-:W-:-:S04]  /*32a0*/  UIMAD UR4, UR13, UR4, UR12 ;  /* 0x000000040d0472a4 */ /* 0x000fc8000f8e020c */
[----:B------:R-:W-:-:S03]  /*32b0*/  UIMAD UR6, UR4, UR6, UR16 ;  /* 0x00000006040672a4 */ /* 0x000fc6000f8e0210 */
[----:B------:R-:W-:Y:S02]  /*32c0*/  ULDC.64 UR4, c[0x0][0x2e8] ;  /* 0x0000ba0000047ab9 */ /* 0x000fe40000000a00 */
[----:B------:R-:W-:-:S06]  /*32d0*/  UIMAD.WIDE UR4, UR6, 0x4, UR4 ;  /* 0x00000004060478a5 */ /* 0x000fcc000f8e0204 */
[----:B------:R-:W-:Y:S02]  /*32e0*/  MOV R2, UR4 ;  /* 0x0000000400027c02 */ /* 0x000fe40008000f00 */
[----:B------:R-:W-:-:S05]  /*32f0*/  MOV R3, UR5 ;  /* 0x0000000500037c02 */ /* 0x000fca0008000f00 */
[----:B------:R-:W-:Y:S01]  /*3300*/  STG.E desc[UR10][R2.64], RZ ;  /* 0x000000ff02007986 */ /* 0x000fe2000c10190a */
[----:B------:R-:W-:Y:S05]  /*3310*/  EXIT ;  /* 0x000000000000794d */ /* 0x000fea0003800000 */
.L_x_1144:
        /* <DEDUP_REMOVED lines=14> */
.L_x_1160:


//--------------------- .nv.global.init           --------------------------
	.section	.nv.global.init,"aw",@progbits
.nv.global.init:
	.type		$str$23,@object
	.size		$str$23,($str$24 - $str$23)
$str$23:
        /*0000*/ 	.byte	0x28, 0x61, 0x64, 0x64, 0x72, 0x65, 0x73, 0x73, 0x20, 0x26, 0x20, 0x6d, 0x61, 0x73, 0x6b, 0x29
        /*0010*/ 	.byte	0x20, 0x3d, 0x3d, 0x20, 0x30, 0x00
	.type		$str$24,@object
	.size		$str$24,(__unnamed_2 - $str$24)
$str$24:
        /*0016*/ 	.byte	0x2f, 0x74, 0x6d, 0x70, 0x2f, 0x6f, 0x73, 0x73, 0x5f, 0x6b, 0x65, 0x72, 0x6e, 0x65, 0x6c, 0x73
        /*0026*/ 	.byte	0x5f, 0x73, 0x72, 0x63, 0x2f, 0x66, 0x6c, 0x61, 0x73, 0x68, 0x5f, 0x61, 0x74, 0x74, 0x65, 0x6e
        /*0036*/ 	.byte	0x74, 0x69, 0x6f, 0x6e, 0x2f, 0x63, 0x73, 0x72, 0x63, 0x2f, 0x63, 0x75, 0x74, 0x6c, 0x61, 0x73
        /*0046*/ 	.byte	0x73, 0x2f, 0x69, 0x6e, 0x63, 0x6c, 0x75, 0x64, 0x65, 0x2f, 0x63, 0x75, 0x74, 0x65, 0x2f, 0x70
        /*0056*/ 	.byte	0x6f, 0x69, 0x6e, 0x74, 0x65, 0x72, 0x5f, 0x66, 0x6c, 0x61, 0x67, 0x67, 0x65, 0x64, 0x2e, 0x68
        /*0066*/ 	.byte	0x70, 0x70, 0x00
	.type		__unnamed_2,@object
	.size		__unnamed_2,(__unnamed_1 - __unnamed_2)
__unnamed_2:
        /* <DEDUP_REMOVED lines=20> */
        /*01a9*/ 	.byte	0x43, 0x3c, 0x36, 0x34, 0x3e, 0x3e, 0x3e, 0x3e, 0x5d, 0x00
	.type		__unnamed_1,@object
	.size		__unnamed_1,(.L_0 - __unnamed_1)
__unnamed_1:
        /* <DEDUP_REMOVED lines=23> */
        /*0323*/ 	.byte	0x3a, 0x43, 0x3c, 0x35, 0x31, 0x32, 0x30, 0x3e, 0x3e, 0x3e, 0x3e, 0x3e, 0x5d, 0x00
.L_0:


//--------------------- .nv.shared._ZN7cutlass13device_kernelIN5flash11enable_sm90INS1_16FlashAttnBwdSm90INS1_25CollectiveMainloopBwdSm90ILi2ELi1ELi1EN4cute5tupleIJNS5_1CILi1EEES8_S8_EEENS6_IJNS7_ILi64EEENS7_ILi80EEENS7_ILi256EEEEEENS_6half_tEfNS_4arch4Sm90ELb0ELb0ELb1ELb0ELb0ELb0ELb1ELb1ELi2ELi1ELi1ELi1ELb0EEENS1_21CollectiveEpilogueBwdISD_SE_SG_Li256ELb0ELb1ELi2EEENS1_19SingleTileSchedulerILb0ELb0ELb0ELi80EEEEEEEEEvNT_6ParamsE --------------------------
	.section	.nv.shared._ZN7cutlass13device_kernelIN5flash11enable_sm90INS1_16FlashAttnBwdSm90INS1_25CollectiveMainloopBwdSm90ILi2ELi1ELi1EN4cute5tupleIJNS5_1CILi1EEES8_S8_EEENS6_IJNS7_ILi64EEENS7_ILi80EEENS7_ILi256EEEEEENS_6half_tEfNS_4arch4Sm90ELb0ELb0ELb1ELb0ELb0ELb0ELb1ELb1ELi2ELi1ELi1ELi1ELb0EEENS1_21CollectiveEpilogueBwdISD_SE_SG_Li256ELb0ELb1ELi2EEENS1_19SingleTileSchedulerILb0ELb0ELb0ELi80EEEEEEEEEvNT_6ParamsE,"aw",@nobits
	.sectionflags	@""
	.align	16
	.zero		1024


//--------------------- .nv.shared.reserved.0     --------------------------
	.section	.nv.shared.reserved.0,"aw",@nobits
	.weak		__nv_reservedSMEM_offset_0_alias
	.size		__nv_reservedSMEM_offset_0_alias, 0, 0
	.other		__nv_reservedSMEM_offset_0_alias,@"STO_CUDA_RESERVED_SHARED STV_DEFAULT"
__nv_reservedSMEM_offset_0_alias:
	.zero		0


//--------------------- .nv.global                --------------------------
	.section	.nv.global,"aw",@nobits
.nv.global:
	.type		_ZN74_INTERNAL_7ab731fe_38_flash_bwd_hdim256_fp16_softcap_sm90_cu_93b96ec2_33584cute1_E,@object
	.size		_ZN74_INTERNAL_7ab731fe_38_flash_bwd_hdim256_fp16_softcap_sm90_cu_93b96ec2_33584cute1_E,(_ZN74_INTERNAL_7ab731fe_38_flash_bwd_hdim256_fp16_softcap_sm90_cu_93b96ec2_33584cuda3std3__45__cpo6cbeginE - _ZN74_INTERNAL_7ab731fe_38_flash_bwd_hdim256_fp16_softcap_sm90_cu_93b96ec2_33584cute1_E)
_ZN74_INTERNAL_7ab731fe_38_flash_bwd_hdim256_fp16_softcap_sm90_cu_93b96ec2_33584cute1_E:
	.zero		1
	.type		_ZN74_INTERNAL_7ab731fe_38_flash_bwd_hdim256_fp16_softcap_sm90_cu_93b96ec2_33584cuda3std3__45__cpo6cbeginE,@object
	.size		_ZN74_INTERNAL_7ab731fe_38_flash_bwd_hdim256_fp16_softcap_sm90_cu_93b96ec2_33584cuda3std3__45__cpo6cbeginE,(_ZN74_INTERNAL_7ab731fe_38_flash_bwd_hdim256_fp16_softcap_sm90_cu_93b96ec2_33584cuda3std3__48in_placeE - _ZN74_INTERNAL_7ab731fe_38_flash_bwd_hdim256_fp16_softcap_sm90_cu_93b96ec2_33584cuda3std3__45__cpo6cbeginE)
_ZN74_INTERNAL_7ab731fe_38_flash_bwd_hdim256_fp16_softcap_sm90_cu_93b96ec2_33584cuda3std3__45__cpo6cbeginE:
	.zero		1
	.type		_ZN74_INTERNAL_7ab731fe_38_flash_bwd_hdim256_fp16_softcap_sm90_cu_93b96ec2_33584cuda3std3__48in_placeE,@object
	.size		_ZN74_INTERNAL_7ab731fe_38_flash_bwd_hdim256_fp16_softcap_sm90_cu_93b96ec2_33584cuda3std3__48in_placeE,(_ZN74_INTERNAL_7ab731fe_38_flash_bwd_hdim256_fp16_softcap_sm90_cu_93b96ec2_33584cuda3std6ranges3__45__cpo9iter_moveE - _ZN74_INTERNAL_7ab731fe_38_flash_bwd_hdim256_fp16_softcap_sm90_cu_93b96ec2_33584cuda3std3__48in_placeE)
_ZN74_INTERNAL_7ab731fe_38_flash_bwd_hdim256_fp16_softcap_sm90_cu_93b96ec2_33584cuda3std3__48in_placeE:
	.zero		1
	.type		_ZN74_INTERNAL_7ab731fe_38_flash_bwd_hdim256_fp16_softcap_sm90_cu_93b96ec2_33584cuda3std6ranges3__45__cpo9iter_moveE,@object
	.size		_ZN74_INTERNAL_7ab731fe_38_flash_bwd_hdim256_fp16_softcap_sm90_cu_93b96ec2_33584cuda3std6ranges3__45__cpo9iter_moveE,(_ZN74_INTERNAL_7ab731fe_38_flash_bwd_hdim256_fp16_softcap_sm90_cu_93b96ec2_33584cuda3std3__45__cpo5beginE - _ZN74_INTERNAL_7ab731fe_38_flash_bwd_hdim256_fp16_softcap_sm90_cu_93b96ec2_33584cuda3std6ranges3__45__cpo9iter_moveE)
_ZN74_INTERNAL_7ab731fe_38_flash_bwd_hdim256_fp16_softcap_sm90_cu_93b96ec2_33584cuda3std6ranges3__45__cpo9iter_moveE:
	.zero		1
	.type		_ZN74_INTERNAL_7ab731fe_38_flash_bwd_hdim256_fp16_softcap_sm90_cu_93b96ec2_33584cuda3std3__45__cpo5beginE,@object
	.size		_ZN74_INTERNAL_7ab731fe_38_flash_bwd_hdim256_fp16_softcap_sm90_cu_93b96ec2_33584cuda3std3__45__cpo5beginE,(_ZN74_INTERNAL_7ab731fe_38_flash_bwd_hdim256_fp16_softcap_sm90_cu_93b96ec2_33584cuda3std3__476_GLOBAL__N__7ab731fe_38_flash_bwd_hdim256_fp16_softcap_sm90_cu_93b96ec2_33586ignoreE - _ZN74_INTERNAL_7ab731fe_38_flash_bwd_hdim256_fp16_softcap_sm90_cu_93b96ec2_33584cuda3std3__45__cpo5beginE)
_ZN74_INTERNAL_7ab731fe_38_flash_bwd_hdim256_fp16_softcap_sm90_cu_93b96ec2_33584cuda3std3__45__cpo5beginE:
	.zero		1
	.type		_ZN74_INTERNAL_7ab731fe_38_flash_bwd_hdim256_fp16_softcap_sm90_cu_93b96ec2_33584cuda3std3__476_GLOBAL__N__7ab731fe_38_flash_bwd_hdim256_fp16_softcap_sm90_cu_93b96ec2_33586ignoreE,@object
	.size		_ZN74_INTERNAL_7ab731fe_38_flash_bwd_hdim256_fp16_softcap_sm90_cu_93b96ec2_33584cuda3std3__476_GLOBAL__N__7ab731fe_38_flash_bwd_hdim256_fp16_softcap_sm90_cu_93b96ec2_33586ignoreE,(_ZN74_INTERNAL_7ab731fe_38_flash_bwd_hdim256_fp16_softcap_sm90_cu_93b96ec2_33584cute7productE - _ZN74_INTERNAL_7ab731fe_38_flash_bwd_hdim256_fp16_softcap_sm90_cu_93b96ec2_33584cuda3std3__476_GLOBAL__N__7ab731fe_38_flash_bwd_hdim256_fp16_softcap_sm90_cu_93b96ec2_33586ignoreE)
_ZN74_INTERNAL_7ab731fe_38_flash_bwd_hdim256_fp16_softcap_sm90_cu_93b96ec2_33584cuda3std3__476_GLOBAL__N__7ab731fe_38_flash_bwd_hdim256_fp16_softcap_sm90_cu_93b96ec2_33586ignoreE:
	.zero		1
	.type		_ZN74_INTERNAL_7ab731fe_38_flash_bwd_hdim256_fp16_softcap_sm90_cu_93b96ec2_33584cute7productE,@object
	.size		_ZN74_INTERNAL_7ab731fe_38_flash_bwd_hdim256_fp16_softcap_sm90_cu_93b96ec2_33584cute7productE,(_ZN74_INTERNAL_7ab731fe_38_flash_bwd_hdim256_fp16_softcap_sm90_cu_93b96ec2_33584cuda3std3__45__cpo3endE - _ZN74_INTERNAL_7ab731fe_38_flash_bwd_hdim256_fp16_softcap_sm90_cu_93b96ec2_33584cute7productE)
_ZN74_INTERNAL_7ab731fe_38_flash_bwd_hdim256_fp16_softcap_sm90_cu_93b96ec2_33584cute7productE:
	.zero		1
	.type		_ZN74_INTERNAL_7ab731fe_38_flash_bwd_hdim256_fp16_softcap_sm90_cu_93b96ec2_33584cuda3std3__45__cpo3endE,@object
	.size		_ZN74_INTERNAL_7ab731fe_38_flash_bwd_hdim256_fp16_softcap_sm90_cu_93b96ec2_33584cuda3std3__45__cpo3endE,(_ZN74_INTERNAL_7ab731fe_38_flash_bwd_hdim256_fp16_softcap_sm90_cu_93b96ec2_33584cuda3std3__419piecewise_constructE - _ZN74_INTERNAL_7ab731fe_38_flash_bwd_hdim256_fp16_softcap_sm90_cu_93b96ec2_33584cuda3std3__45__cpo3endE)
_ZN74_INTERNAL_7ab731fe_38_flash_bwd_hdim256_fp16_softcap_sm90_cu_93b96ec2_33584cuda3std3__45__cpo3endE:
	.zero		1
	.type		_ZN74_INTERNAL_7ab731fe_38_flash_bwd_hdim256_fp16_softcap_sm90_cu_93b96ec2_33584cuda3std3__419piecewise_constructE,@object
	.size		_ZN74_INTERNAL_7ab731fe_38_flash_bwd_hdim256_fp16_softcap_sm90_cu_93b96ec2_33584cuda3std3__419piecewise_constructE,(_ZN74_INTERNAL_7ab731fe_38_flash_bwd_hdim256_fp16_softcap_sm90_cu_93b96ec2_33584cuda3std3__45__cpo4cendE - _ZN74_INTERNAL_7ab731fe_38_flash_bwd_hdim256_fp16_softcap_sm90_cu_93b96ec2_33584cuda3std3__419piecewise_constructE)
_ZN74_INTERNAL_7ab731fe_38_flash_bwd_hdim256_fp16_softcap_sm90_cu_93b96ec2_33584cuda3std3__419piecewise_constructE:
	.zero		1
	.type		_ZN74_INTERNAL_7ab731fe_38_flash_bwd_hdim256_fp16_softcap_sm90_cu_93b96ec2_33584cuda3std3__45__cpo4cendE,@object
	.size		_ZN74_INTERNAL_7ab731fe_38_flash_bwd_hdim256_fp16_softcap_sm90_cu_93b96ec2_33584cuda3std3__45__cpo4cendE,(_ZN74_INTERNAL_7ab731fe_38_flash_bwd_hdim256_fp16_softcap_sm90_cu_93b96ec2_33584cuda3std6ranges3__45__cpo4swapE - _ZN74_INTERNAL_7ab731fe_38_flash_bwd_hdim256_fp16_softcap_sm90_cu_93b96ec2_33584cuda3std3__45__cpo4cendE)
_ZN74_INTERNAL_7ab731fe_38_flash_bwd_hdim256_fp16_softcap_sm90_cu_93b96ec2_33584cuda3std3__45__cpo4cendE:
	.zero		1
	.type		_ZN74_INTERNAL_7ab731fe_38_flash_bwd_hdim256_fp16_softcap_sm90_cu_93b96ec2_33584cuda3std6ranges3__45__cpo4swapE,@object
	.size		_ZN74_INTERNAL_7ab731fe_38_flash_bwd_hdim256_fp16_softcap_sm90_cu_93b96ec2_33584cuda3std6ranges3__45__cpo4swapE,(.L_9 - _ZN74_INTERNAL_7ab731fe_38_flash_bwd_hdim256_fp16_softcap_sm90_cu_93b96ec2_33584cuda3std6ranges3__45__cpo4swapE)
_ZN74_INTERNAL_7ab731fe_38_flash_bwd_hdim256_fp16_softcap_sm90_cu_93b96ec2_33584cuda3std6ranges3__45__cpo4swapE:
	.zero		1
.L_9:


//--------------------- .nv.shared._ZN7cutlass13device_kernelIN5flash11enable_sm90INS1_16FlashAttnBwdSm90INS1_25CollectiveMainloopBwdSm90ILi2ELi1ELi1EN4cute5tupleIJNS5_1CILi1EEES8_S8_EEENS6_IJNS7_ILi64EEENS7_ILi80EEENS7_ILi256EEEEEENS_6half_tEfNS_4arch4Sm90ELb0ELb0ELb1ELb0ELb0ELb0ELb1ELb1ELi2ELi1ELi1ELi1ELb0EEENS1_24CollectiveEpilogueBwdGQAISD_fSG_Li256ELb0ELb0EEENS1_19SingleTileSchedulerILb0ELb0ELb0ELi80EEEEEEEEEvNT_6ParamsE --------------------------
	.section	.nv.shared._ZN7cutlass13device_kernelIN5flash11enable_sm90INS1_16FlashAttnBwdSm90INS1_25CollectiveMainloopBwdSm90ILi2ELi1ELi1EN4cute5tupleIJNS5_1CILi1EEES8_S8_EEENS6_IJNS7_ILi64EEENS7_ILi80EEENS7_ILi256EEEEEENS_6half_tEfNS_4arch4Sm90ELb0ELb0ELb1ELb0ELb0ELb0ELb1ELb1ELi2ELi1ELi1ELi1ELb0EEENS1_24CollectiveEpilogueBwdGQAISD_fSG_Li256ELb0ELb0EEENS1_19SingleTileSchedulerILb0ELb0ELb0ELi80EEEEEEEEEvNT_6ParamsE,"aw",@nobits
	.sectionflags	@""
	.align	16
	.zero		1024


//--------------------- .nv.shared._ZN7cutlass13device_kernelIN5flash11enable_sm90INS1_16FlashAttnBwdSm90INS1_25CollectiveMainloopBwdSm90ILi2ELi1ELi1EN4cute5tupleIJNS5_1CILi1EEES8_S8_EEENS6_IJNS7_ILi64EEENS7_ILi80EEENS7_ILi256EEEEEENS_6half_tEfNS_4arch4Sm90ELb0ELb0ELb1ELb1ELb0ELb0ELb1ELb1ELi2ELi1ELi1ELi1ELb0EEENS1_21CollectiveEpilogueBwdISD_SE_SG_Li256ELb1ELb1ELi2EEENS1_19SingleTileSchedulerILb1ELb0ELb0ELi80EEEEEEEEEvNT_6ParamsE --------------------------
	.section	.nv.shared._ZN7cutlass13device_kernelIN5flash11enable_sm90INS1_16FlashAttnBwdSm90INS1_25CollectiveMainloopBwdSm90ILi2ELi1ELi1EN4cute5tupleIJNS5_1CILi1EEES8_S8_EEENS6_IJNS7_ILi64EEENS7_ILi80EEENS7_ILi256EEEEEENS_6half_tEfNS_4arch4Sm90ELb0ELb0ELb1ELb1ELb0ELb0ELb1ELb1ELi2ELi1ELi1ELi1ELb0EEENS1_21CollectiveEpilogueBwdISD_SE_SG_Li256ELb1ELb1ELi2EEENS1_19SingleTileSchedulerILb1ELb0ELb0ELi80EEEEEEEEEvNT_6ParamsE,"aw",@nobits
	.sectionflags	@""
	.align	16
	.zero		1024


//--------------------- .nv.shared._ZN7cutlass13device_kernelIN5flash11enable_sm90INS1_16FlashAttnBwdSm90INS1_25CollectiveMainloopBwdSm90ILi2ELi1ELi1EN4cute5tupleIJNS5_1CILi1EEES8_S8_EEENS6_IJNS7_ILi64EEENS7_ILi80EEENS7_ILi256EEEEEENS_6half_tEfNS_4arch4Sm90ELb0ELb0ELb1ELb1ELb0ELb0ELb1ELb1ELi2ELi1ELi1ELi1ELb0EEENS1_24CollectiveEpilogueBwdGQAISD_fSG_Li256ELb1ELb0EEENS1_19SingleTileSchedulerILb1ELb0ELb0ELi80EEEEEEEEEvNT_6ParamsE --------------------------
	.section	.nv.shared._ZN7cutlass13device_kernelIN5flash11enable_sm90INS1_16FlashAttnBwdSm90INS1_25CollectiveMainloopBwdSm90ILi2ELi1ELi1EN4cute5tupleIJNS5_1CILi1EEES8_S8_EEENS6_IJNS7_ILi64EEENS7_ILi80EEENS7_ILi256EEEEEENS_6half_tEfNS_4arch4Sm90ELb0ELb0ELb1ELb1ELb0ELb0ELb1ELb1ELi2ELi1ELi1ELi1ELb0EEENS1_24CollectiveEpilogueBwdGQAISD_fSG_Li256ELb1ELb0EEENS1_19SingleTileSchedulerILb1ELb0ELb0ELi80EEEEEEEEEvNT_6ParamsE,"aw",@nobits
	.sectionflags	@""
	.align	16
	.zero		1024


//--------------------- .nv.shared._ZN7cutlass13device_kernelIN5flash11enable_sm90INS1_16FlashAttnBwdSm90INS1_25CollectiveMainloopBwdSm90ILi2ELi1ELi1EN4cute5tupleIJNS5_1CILi1EEES8_S8_EEENS6_IJNS7_ILi64EEENS7_ILi80EEENS7_ILi256EEEEEENS_6half_tEfNS_4arch4Sm90ELb0ELb1ELb1ELb0ELb0ELb0ELb1ELb1ELi2ELi1ELi1ELi1ELb0EEENS1_21CollectiveEpilogueBwdISD_SE_SG_Li256ELb0ELb1ELi2EEENS1_19SingleTileSchedulerILb0ELb0ELb0ELi80EEEEEEEEEvNT_6ParamsE --------------------------
	.section	.nv.shared._ZN7cutlass13device_kernelIN5flash11enable_sm90INS1_16FlashAttnBwdSm90INS1_25CollectiveMainloopBwdSm90ILi2ELi1ELi1EN4cute5tupleIJNS5_1CILi1EEES8_S8_EEENS6_IJNS7_ILi64EEENS7_ILi80EEENS7_ILi256EEEEEENS_6half_tEfNS_4arch4Sm90ELb0ELb1ELb1ELb0ELb0ELb0ELb1ELb1ELi2ELi1ELi1ELi1ELb0EEENS1_21CollectiveEpilogueBwdISD_SE_SG_Li256ELb0ELb1ELi2EEENS1_19SingleTileSchedulerILb0ELb0ELb0ELi80EEEEEEEEEvNT_6ParamsE,"aw",@nobits
	.sectionflags	@""
	.align	16
	.zero		1024


//--------------------- .nv.shared._ZN7cutlass13device_kernelIN5flash11enable_sm90INS1_16FlashAttnBwdSm90INS1_25CollectiveMainloopBwdSm90ILi2ELi1ELi1EN4cute5tupleIJNS5_1CILi1EEES8_S8_EEENS6_IJNS7_ILi64EEENS7_ILi80EEENS7_ILi256EEEEEENS_6half_tEfNS_4arch4Sm90ELb0ELb1ELb1ELb0ELb0ELb0ELb1ELb1ELi2ELi1ELi1ELi1ELb0EEENS1_24CollectiveEpilogueBwdGQAISD_fSG_Li256ELb0ELb0EEENS1_19SingleTileSchedulerILb0ELb0ELb0ELi80EEEEEEEEEvNT_6ParamsE --------------------------
	.section	.nv.shared._ZN7cutlass13device_kernelIN5flash11enable_sm90INS1_16FlashAttnBwdSm90INS1_25CollectiveMainloopBwdSm90ILi2ELi1ELi1EN4cute5tupleIJNS5_1CILi1EEES8_S8_EEENS6_IJNS7_ILi64EEENS7_ILi80EEENS7_ILi256EEEEEENS_6half_tEfNS_4arch4Sm90ELb0ELb1ELb1ELb0ELb0ELb0ELb1ELb1ELi2ELi1ELi1ELi1ELb0EEENS1_24CollectiveEpilogueBwdGQAISD_fSG_Li256ELb0ELb0EEENS1_19SingleTileSchedulerILb0ELb0ELb0ELi80EEEEEEEEEvNT_6ParamsE,"aw",@nobits
	.sectionflags	@""
	.align	16
	.zero		1024


//--------------------- .nv.shared._ZN7cutlass13device_kernelIN5flash11enable_sm90INS1_16FlashAttnBwdSm90INS1_25CollectiveMainloopBwdSm90ILi2ELi1ELi1EN4cute5tupleIJNS5_1CILi1EEES8_S8_EEENS6_IJNS7_ILi64EEENS7_ILi80EEENS7_ILi256EEEEEENS_6half_tEfNS_4arch4Sm90ELb0ELb1ELb1ELb1ELb0ELb0ELb1ELb1ELi2ELi1ELi1ELi1ELb0EEENS1_21CollectiveEpilogueBwdISD_SE_SG_Li256ELb1ELb1ELi2EEENS1_19SingleTileSchedulerILb1ELb0ELb0ELi80EEEEEEEEEvNT_6ParamsE --------------------------
	.section	.nv.shared._ZN7cutlass13device_kernelIN5flash11enable_sm90INS1_16FlashAttnBwdSm90INS1_25CollectiveMainloopBwdSm90ILi2ELi1ELi1EN4cute5tupleIJNS5_1CILi1EEES8_S8_EEENS6_IJNS7_ILi64EEENS7_ILi80EEENS7_ILi256EEEEEENS_6half_tEfNS_4arch4Sm90ELb0ELb1ELb1ELb1ELb0ELb0ELb1ELb1ELi2ELi1ELi1ELi1ELb0EEENS1_21CollectiveEpilogueBwdISD_SE_SG_Li256ELb1ELb1ELi2EEENS1_19SingleTileSchedulerILb1ELb0ELb0ELi80EEEEEEEEEvNT_6ParamsE,"aw",@nobits
	.sectionflags	@""
	.align	16
	.zero		1024


//--------------------- .nv.shared._ZN7cutlass13device_kernelIN5flash11enable_sm90INS1_16FlashAttnBwdSm90INS1_25CollectiveMainloopBwdSm90ILi2ELi1ELi1EN4cute5tupleIJNS5_1CILi1EEES8_S8_EEENS6_IJNS7_ILi64EEENS7_ILi80EEENS7_ILi256EEEEEENS_6half_tEfNS_4arch4Sm90ELb0ELb1ELb1ELb1ELb0ELb0ELb1ELb1ELi2ELi1ELi1ELi1ELb0EEENS1_24CollectiveEpilogueBwdGQAISD_fSG_Li256ELb1ELb0EEENS1_19SingleTileSchedulerILb1ELb0ELb0ELi80EEEEEEEEEvNT_6ParamsE --------------------------
	.section	.nv.shared._ZN7cutlass13device_kernelIN5flash11enable_sm90INS1_16FlashAttnBwdSm90INS1_25CollectiveMainloopBwdSm90ILi2ELi1ELi1EN4cute5tupleIJNS5_1CILi1EEES8_S8_EEENS6_IJNS7_ILi64EEENS7_ILi80EEENS7_ILi256EEEEEENS_6half_tEfNS_4arch4Sm90ELb0ELb1ELb1ELb1ELb0ELb0ELb1ELb1ELi2ELi1ELi1ELi1ELb0EEENS1_24CollectiveEpilogueBwdGQAISD_fSG_Li256ELb1ELb0EEENS1_19SingleTileSchedulerILb1ELb0ELb0ELi80EEEEEEEEEvNT_6ParamsE,"aw",@nobits
	.sectionflags	@""
	.align	16
	.zero		1024


//--------------------- .nv.shared._ZN7cutlass13device_kernelIN5flash11enable_sm90INS1_16FlashAttnBwdSm90INS1_25CollectiveMainloopBwdSm90ILi2ELi1ELi1EN4cute5tupleIJNS5_1CILi1EEES8_S8_EEENS6_IJNS7_ILi64EEENS7_ILi80EEENS7_ILi256EEEEEENS_6half_tEfNS_4arch4Sm90ELb1ELb0ELb1ELb0ELb0ELb0ELb1ELb1ELi2ELi1ELi1ELi1ELb0EEENS1_21CollectiveEpilogueBwdISD_SE_SG_Li256ELb0ELb1ELi2EEENS1_25SingleTileBwdLPTSchedulerILb0ELi80ELb0EEEEEEEEEvNT_6ParamsE --------------------------
	.section	.nv.shared._ZN7cutlass13device_kernelIN5flash11enable_sm90INS1_16FlashAttnBwdSm90INS1_25CollectiveMainloopBwdSm90ILi2ELi1ELi1EN4cute5tupleIJNS5_1CILi1EEES8_S8_EEENS6_IJNS7_ILi64EEENS7_ILi80EEENS7_ILi256EEEEEENS_6half_tEfNS_4arch4Sm90ELb1ELb0ELb1ELb0ELb0ELb0ELb1ELb1ELi2ELi1ELi1ELi1ELb0EEENS1_21CollectiveEpilogueBwdISD_SE_SG_Li256ELb0ELb1ELi2EEENS1_25SingleTileBwdLPTSchedulerILb0ELi80ELb0EEEEEEEEEvNT_6ParamsE,"aw",@nobits
	.sectionflags	@""
	.align	16
	.zero		1024


//--------------------- .nv.shared._ZN7cutlass13device_kernelIN5flash11enable_sm90INS1_16FlashAttnBwdSm90INS1_25CollectiveMainloopBwdSm90ILi2ELi1ELi1EN4cute5tupleIJNS5_1CILi1EEES8_S8_EEENS6_IJNS7_ILi64EEENS7_ILi80EEENS7_ILi256EEEEEENS_6half_tEfNS_4arch4Sm90ELb1ELb0ELb1ELb0ELb0ELb0ELb1ELb1ELi2ELi1ELi1ELi1ELb0EEENS1_24CollectiveEpilogueBwdGQAISD_fSG_Li256ELb0ELb0EEENS1_25SingleTileBwdLPTSchedulerILb0ELi80ELb0EEEEEEEEEvNT_6ParamsE --------------------------
	.section	.nv.shared._ZN7cutlass13device_kernelIN5flash11enable_sm90INS1_16FlashAttnBwdSm90INS1_25CollectiveMainloopBwdSm90ILi2ELi1ELi1EN4cute5tupleIJNS5_1CILi1EEES8_S8_EEENS6_IJNS7_ILi64EEENS7_ILi80EEENS7_ILi256EEEEEENS_6half_tEfNS_4arch4Sm90ELb1ELb0ELb1ELb0ELb0ELb0ELb1ELb1ELi2ELi1ELi1ELi1ELb0EEENS1_24CollectiveEpilogueBwdGQAISD_fSG_Li256ELb0ELb0EEENS1_25SingleTileBwdLPTSchedulerILb0ELi80ELb0EEEEEEEEEvNT_6ParamsE,"aw",@nobits
	.sectionflags	@""
	.align	16
	.zero		1024


//--------------------- .nv.shared._ZN7cutlass13device_kernelIN5flash22FlashAttnBwdPreprocessIN4cute5tupleIJNS3_1CILi64EEENS5_ILi256EEEEEENS_6half_tEfNS_4arch4Sm90ELb1ELb0EEEEEvNT_6ParamsE --------------------------
	.section	.nv.shared._ZN7cutlass13device_kernelIN5flash22FlashAttnBwdPreprocessIN4cute5tupleIJNS3_1CILi64EEENS5_ILi256EEEEEENS_6half_tEfNS_4arch4Sm90ELb1ELb0EEEEEvNT_6ParamsE,"aw",@nobits
	.sectionflags	@""
	.align	16
	.zero		1024


//--------------------- .nv.shared._ZN7cutlass13device_kernelIN5flash11enable_sm90INS1_16FlashAttnBwdSm90INS1_25CollectiveMainloopBwdSm90ILi2ELi1ELi1EN4cute5tupleIJNS5_1CILi1EEES8_S8_EEENS6_IJNS7_ILi64EEENS7_ILi80EEENS7_ILi256EEEEEENS_6half_tEfNS_4arch4Sm90ELb1ELb0ELb1ELb1ELb0ELb0ELb1ELb1ELi2ELi1ELi1ELi1ELb0EEENS1_21CollectiveEpilogueBwdISD_SE_SG_Li256ELb1ELb1ELi2EEENS1_25SingleTileBwdLPTSchedulerILb1ELi80ELb0EEEEEEEEEvNT_6ParamsE --------------------------
	.section	.nv.shared._ZN7cutlass13device_kernelIN5flash11enable_sm90INS1_16FlashAttnBwdSm90INS1_25CollectiveMainloopBwdSm90ILi2ELi1ELi1EN4cute5tupleIJNS5_1CILi1EEES8_S8_EEENS6_IJNS7_ILi64EEENS7_ILi80EEENS7_ILi256EEEEEENS_6half_tEfNS_4arch4Sm90ELb1ELb0ELb1ELb1ELb0ELb0ELb1ELb1ELi2ELi1ELi1ELi1ELb0EEENS1_21CollectiveEpilogueBwdISD_SE_SG_Li256ELb1ELb1ELi2EEENS1_25SingleTileBwdLPTSchedulerILb1ELi80ELb0EEEEEEEEEvNT_6ParamsE,"aw",@nobits
	.sectionflags	@""
	.align	16
	.zero		1024


//--------------------- .nv.shared._ZN7cutlass13device_kernelIN5flash32FlashAttnBwdPostprocessConvertdQIN4cute5tupleIJNS3_1CILi80EEENS5_ILi256EEEEEENS_6half_tEfNS_4arch4Sm90ELi256ENS3_8TiledMMAINS3_8MMA_AtomIJNS3_4SM904GMMA25MMA_64x16x16_F32F16F16_SSILNSF_5MajorE1ELSH_1ELNSF_7ScaleInE1ELSI_1EEEEEENS3_6LayoutINS4_IJNS5_ILi2EEENS5_ILi1EEESN_EEENS4_IJSN_NS5_ILi0EEESP_EEEEENS4_IJNS3_10UnderscoreESS_SS_EEEEELb1EEEEEvNT_6ParamsE --------------------------
	.section	.nv.shared._ZN7cutlass13device_kernelIN5flash32FlashAttnBwdPostprocessConvertdQIN4cute5tupleIJNS3_1CILi80EEENS5_ILi256EEEEEENS_6half_tEfNS_4arch4Sm90ELi256ENS3_8TiledMMAINS3_8MMA_AtomIJNS3_4SM904GMMA25MMA_64x16x16_F32F16F16_SSILNSF_5MajorE1ELSH_1ELNSF_7ScaleInE1ELSI_1EEEEEENS3_6LayoutINS4_IJNS5_ILi2EEENS5_ILi1EEESN_EEENS4_IJSN_NS5_ILi0EEESP_EEEEENS4_IJNS3_10UnderscoreESS_SS_EEEEELb1EEEEEvNT_6ParamsE,"aw",@nobits
	.sectionflags	@""
	.align	16
	.zero		1024


//--------------------- .nv.shared._ZN7cutlass13device_kernelIN5flash32FlashAttnBwdPostprocessConvertdQIN4cute5tupleIJNS3_1CILi64EEENS5_ILi256EEEEEENS_6half_tEfNS_4arch4Sm90ELi256ENS3_8TiledMMAINS3_8MMA_AtomIJNS3_4SM904GMMA25MMA_64x64x16_F32F16F16_SSILNSF_5MajorE1ELSH_0ELNSF_7ScaleInE1ELSI_1EEEEEENS3_6LayoutINS4_IJNS5_ILi2EEENS5_ILi1EEESN_EEENS4_IJSN_NS5_ILi0EEESP_EEEEENS4_IJNS3_10UnderscoreESS_SS_EEEEELb1EEEEEvNT_6ParamsE --------------------------
	.section	.nv.shared._ZN7cutlass13device_kernelIN5flash32FlashAttnBwdPostprocessConvertdQIN4cute5tupleIJNS3_1CILi64EEENS5_ILi256EEEEEENS_6half_tEfNS_4arch4Sm90ELi256ENS3_8TiledMMAINS3_8MMA_AtomIJNS3_4SM904GMMA25MMA_64x64x16_F32F16F16_SSILNSF_5MajorE1ELSH_0ELNSF_7ScaleInE1ELSI_1EEEEEENS3_6LayoutINS4_IJNS5_ILi2EEENS5_ILi1EEESN_EEENS4_IJSN_NS5_ILi0EEESP_EEEEENS4_IJNS3_10UnderscoreESS_SS_EEEEELb1EEEEEvNT_6ParamsE,"aw",@nobits
	.sectionflags	@""
	.align	16
	.zero		1024


//--------------------- .nv.shared._ZN7cutlass13device_kernelIN5flash11enable_sm90INS1_16FlashAttnBwdSm90INS1_25CollectiveMainloopBwdSm90ILi2ELi1ELi1EN4cute5tupleIJNS5_1CILi1EEES8_S8_EEENS6_IJNS7_ILi64EEENS7_ILi80EEENS7_ILi256EEEEEENS_6half_tEfNS_4arch4Sm90ELb1ELb0ELb1ELb1ELb0ELb0ELb1ELb1ELi2ELi1ELi1ELi1ELb0EEENS1_24CollectiveEpilogueBwdGQAISD_fSG_Li256ELb1ELb0EEENS1_25SingleTileBwdLPTSchedulerILb1ELi80ELb0EEEEEEEEEvNT_6ParamsE --------------------------
	.section	.nv.shared._ZN7cutlass13device_kernelIN5flash11enable_sm90INS1_16FlashAttnBwdSm90INS1_25CollectiveMainloopBwdSm90ILi2ELi1ELi1EN4cute5tupleIJNS5_1CILi1EEES8_S8_EEENS6_IJNS7_ILi64EEENS7_ILi80EEENS7_ILi256EEEEEENS_6half_tEfNS_4arch4Sm90ELb1ELb0ELb1ELb1ELb0ELb0ELb1ELb1ELi2ELi1ELi1ELi1ELb0EEENS1_24CollectiveEpilogueBwdGQAISD_fSG_Li256ELb1ELb0EEENS1_25SingleTileBwdLPTSchedulerILb1ELi80ELb0EEEEEEEEEvNT_6ParamsE,"aw",@nobits
	.sectionflags	@""
	.align	16
	.zero		1024


//--------------------- .nv.shared._ZN7cutlass13device_kernelIN5flash22FlashAttnBwdPreprocessIN4cute5tupleIJNS3_1CILi64EEENS5_ILi256EEEEEENS_6half_tEfNS_4arch4Sm90ELb1ELb1EEEEEvNT_6ParamsE --------------------------
	.section	.nv.shared._ZN7cutlass13device_kernelIN5flash22FlashAttnBwdPreprocessIN4cute5tupleIJNS3_1CILi64EEENS5_ILi256EEEEEENS_6half_tEfNS_4arch4Sm90ELb1ELb1EEEEEvNT_6ParamsE,"aw",@nobits
	.sectionflags	@""
	.align	16
	.zero		1024


//--------------------- .nv.constant0._ZN7cutlass13device_kernelIN5flash11enable_sm90INS1_16FlashAttnBwdSm90INS1_25CollectiveMainloopBwdSm90ILi2ELi1ELi1EN4cute5tupleIJNS5_1CILi1EEES8_S8_EEENS6_IJNS7_ILi64EEENS7_ILi80EEENS7_ILi256EEEEEENS_6half_tEfNS_4arch4Sm90ELb0ELb0ELb1ELb0ELb0ELb0ELb1ELb1ELi2ELi1ELi1ELi1ELb0EEENS1_21CollectiveEpilogueBwdISD_SE_SG_Li256ELb0ELb1ELi2EEENS1_19SingleTileSchedulerILb0ELb0ELb0ELi80EEEEEEEEEvNT_6ParamsE --------------------------
	.section	.nv.constant0._ZN7cutlass13device_kernelIN5flash11enable_sm90INS1_16FlashAttnBwdSm90INS1_25CollectiveMainloopBwdSm90ILi2ELi1ELi1EN4cute5tupleIJNS5_1CILi1EEES8_S8_EEENS6_IJNS7_ILi64EEENS7_ILi80EEENS7_ILi256EEEEEENS_6half_tEfNS_4arch4Sm90ELb0ELb0ELb1ELb0ELb0ELb0ELb1ELb1ELi2ELi1ELi1ELi1ELb0EEENS1_21CollectiveEpilogueBwdISD_SE_SG_Li256ELb0ELb1ELi2EEENS1_19SingleTileSchedulerILb0ELb0ELb0ELi80EEEEEEEEEvNT_6ParamsE,"a",@progbits
	.sectionflags	@""
	.align	4
.nv.constant0._ZN7cutlass13device_kernelIN5flash11enable_sm90INS1_16FlashAttnBwdSm90INS1_25CollectiveMainloopBwdSm90ILi2ELi1ELi1EN4cute5tupleIJNS5_1CILi1EEES8_S8_EEENS6_IJNS7_ILi64EEENS7_ILi80EEENS7_ILi256EEEEEENS_6half_tEfNS_4arch4Sm90ELb0ELb0ELb1ELb0ELb0ELb0ELb1ELb1ELi2ELi1ELi1ELi1ELb0EEENS1_21CollectiveEpilogueBwdISD_SE_SG_Li256ELb0ELb1ELi2EEENS1_19SingleTileSchedulerILb0ELb0ELb0ELi80EEEEEEEEEvNT_6ParamsE:
	.zero		2944


//--------------------- .nv.constant0._ZN7cutlass13device_kernelIN5flash11enable_sm90INS1_16FlashAttnBwdSm90INS1_25CollectiveMainloopBwdSm90ILi2ELi1ELi1EN4cute5tupleIJNS5_1CILi1EEES8_S8_EEENS6_IJNS7_ILi64EEENS7_ILi80EEENS7_ILi256EEEEEENS_6half_tEfNS_4arch4Sm90ELb0ELb0ELb1ELb0ELb0ELb0ELb1ELb1ELi2ELi1ELi1ELi1ELb0EEENS1_24CollectiveEpilogueBwdGQAISD_fSG_Li256ELb0ELb0EEENS1_19SingleTileSchedulerILb0ELb0ELb0ELi80EEEEEEEEEvNT_6ParamsE --------------------------
	.section	.nv.constant0._ZN7cutlass13device_kernelIN5flash11enable_sm90INS1_16FlashAttnBwdSm90INS1_25CollectiveMainloopBwdSm90ILi2ELi1ELi1EN4cute5tupleIJNS5_1CILi1EEES8_S8_EEENS6_IJNS7_ILi64EEENS7_ILi80EEENS7_ILi256EEEEEENS_6half_tEfNS_4arch4Sm90ELb0ELb0ELb1ELb0ELb0ELb0ELb1ELb1ELi2ELi1ELi1ELi1ELb0EEENS1_24CollectiveEpilogueBwdGQAISD_fSG_Li256ELb0ELb0EEENS1_19SingleTileSchedulerILb0ELb0ELb0ELi80EEEEEEEEEvNT_6ParamsE,"a",@progbits
	.sectionflags	@""
	.align	4
.nv.constant0._ZN7cutlass13device_kernelIN5flash11enable_sm90INS1_16FlashAttnBwdSm90INS1_25CollectiveMainloopBwdSm90ILi2ELi1ELi1EN4cute5tupleIJNS5_1CILi1EEES8_S8_EEENS6_IJNS7_ILi64EEENS7_ILi80EEENS7_ILi256EEEEEENS_6half_tEfNS_4arch4Sm90ELb0ELb0ELb1ELb0ELb0ELb0ELb1ELb1ELi2ELi1ELi1ELi1ELb0EEENS1_24CollectiveEpilogueBwdGQAISD_fSG_Li256ELb0ELb0EEENS1_19SingleTileSchedulerILb0ELb0ELb0ELi80EEEEEEEEEvNT_6ParamsE:
	.zero		2304


//--------------------- .nv.constant0._ZN7cutlass13device_kernelIN5flash11enable_sm90INS1_16FlashAttnBwdSm90INS1_25CollectiveMainloopBwdSm90ILi2ELi1ELi1EN4cute5tupleIJNS5_1CILi1EEES8_S8_EEENS6_IJNS7_ILi64EEENS7_ILi80EEENS7_ILi256EEEEEENS_6half_tEfNS_4arch4Sm90ELb0ELb0ELb1ELb1ELb0ELb0ELb1ELb1ELi2ELi1ELi1ELi1ELb0EEENS1_21CollectiveEpilogueBwdISD_SE_SG_Li256ELb1ELb1ELi2EEENS1_19SingleTileSchedulerILb1ELb0ELb0ELi80EEEEEEEEEvNT_6ParamsE --------------------------
	.section	.nv.constant0._ZN7cutlass13device_kernelIN5flash11enable_sm90INS1_16FlashAttnBwdSm90INS1_25CollectiveMainloopBwdSm90ILi2ELi1ELi1EN4cute5tupleIJNS5_1CILi1EEES8_S8_EEENS6_IJNS7_ILi64EEENS7_ILi80EEENS7_ILi256EEEEEENS_6half_tEfNS_4arch4Sm90ELb0ELb0ELb1ELb1ELb0ELb0ELb1ELb1ELi2ELi1ELi1ELi1ELb0EEENS1_21CollectiveEpilogueBwdISD_SE_SG_Li256ELb1ELb1ELi2EEENS1_19SingleTileSchedulerILb1ELb0ELb0ELi80EEEEEEEEEvNT_6ParamsE,"a",@progbits
	.sectionflags	@""
	.align	4
.nv.constant0._ZN7cutlass13device_kernelIN5flash11enable_sm90INS1_16FlashAttnBwdSm90INS1_25CollectiveMainloopBwdSm90ILi2ELi1ELi1EN4cute5tupleIJNS5_1CILi1EEES8_S8_EEENS6_IJNS7_ILi64EEENS7_ILi80EEENS7_ILi256EEEEEENS_6half_tEfNS_4arch4Sm90ELb0ELb0ELb1ELb1ELb0ELb0ELb1ELb1ELi2ELi1ELi1ELi1ELb0EEENS1_21CollectiveEpilogueBwdISD_SE_SG_Li256ELb1ELb1ELi2EEENS1_19SingleTileSchedulerILb1ELb0ELb0ELi80EEEEEEEEEvNT_6ParamsE:
	.zero		2304


//--------------------- .nv.constant0._ZN7cutlass13device_kernelIN5flash11enable_sm90INS1_16FlashAttnBwdSm90INS1_25CollectiveMainloopBwdSm90ILi2ELi1ELi1EN4cute5tupleIJNS5_1CILi1EEES8_S8_EEENS6_IJNS7_ILi64EEENS7_ILi80EEENS7_ILi256EEEEEENS_6half_tEfNS_4arch4Sm90ELb0ELb0ELb1ELb1ELb0ELb0ELb1ELb1ELi2ELi1ELi1ELi1ELb0EEENS1_24CollectiveEpilogueBwdGQAISD_fSG_Li256ELb1ELb0EEENS1_19SingleTileSchedulerILb1ELb0ELb0ELi80EEEEEEEEEvNT_6ParamsE --------------------------
	.section	.nv.constant0._ZN7cutlass13device_kernelIN5flash11enable_sm90INS1_16FlashAttnBwdSm90INS1_25CollectiveMainloopBwdSm90ILi2ELi1ELi1EN4cute5tupleIJNS5_1CILi1EEES8_S8_EEENS6_IJNS7_ILi64EEENS7_ILi80EEENS7_ILi256EEEEEENS_6half_tEfNS_4arch4Sm90ELb0ELb0ELb1ELb1ELb0ELb0ELb1ELb1ELi2ELi1ELi1ELi1ELb0EEENS1_24CollectiveEpilogueBwdGQAISD_fSG_Li256ELb1ELb0EEENS1_19SingleTileSchedulerILb1ELb0ELb0ELi80EEEEEEEEEvNT_6ParamsE,"a",@progbits
	.sectionflags	@""
	.align	4
.nv.constant0._ZN7cutlass13device_kernelIN5flash11enable_sm90INS1_16FlashAttnBwdSm90INS1_25CollectiveMainloopBwdSm90ILi2ELi1ELi1EN4cute5tupleIJNS5_1CILi1EEES8_S8_EEENS6_IJNS7_ILi64EEENS7_ILi80EEENS7_ILi256EEEEEENS_6half_tEfNS_4arch4Sm90ELb0ELb0ELb1ELb1ELb0ELb0ELb1ELb1ELi2ELi1ELi1ELi1ELb0EEENS1_24CollectiveEpilogueBwdGQAISD_fSG_Li256ELb1ELb0EEENS1_19SingleTileSchedulerILb1ELb0ELb0ELi80EEEEEEEEEvNT_6ParamsE:
	.zero		2304


//--------------------- .nv.constant0._ZN7cutlass13device_kernelIN5flash11enable_sm90INS1_16FlashAttnBwdSm90INS1_25CollectiveMainloopBwdSm90ILi2ELi1ELi1EN4cute5tupleIJNS5_1CILi1EEES8_S8_EEENS6_IJNS7_ILi64EEENS7_ILi80EEENS7_ILi256EEEEEENS_6half_tEfNS_4arch4Sm90ELb0ELb1ELb1ELb0ELb0ELb0ELb1ELb1ELi2ELi1ELi1ELi1ELb0EEENS1_21CollectiveEpilogueBwdISD_SE_SG_Li256ELb0ELb1ELi2EEENS1_19SingleTileSchedulerILb0ELb0ELb0ELi80EEEEEEEEEvNT_6ParamsE --------------------------
	.section	.nv.constant0._ZN7cutlass13device_kernelIN5flash11enable_sm90INS1_16FlashAttnBwdSm90INS1_25CollectiveMainloopBwdSm90ILi2ELi1ELi1EN4cute5tupleIJNS5_1CILi1EEES8_S8_EEENS6_IJNS7_ILi64EEENS7_ILi80EEENS7_ILi256EEEEEENS_6half_tEfNS_4arch4Sm90ELb0ELb1ELb1ELb0ELb0ELb0ELb1ELb1ELi2ELi1ELi1ELi1ELb0EEENS1_21CollectiveEpilogueBwdISD_SE_SG_Li256ELb0ELb1ELi2EEENS1_19SingleTileSchedulerILb0ELb0ELb0ELi80EEEEEEEEEvNT_6ParamsE,"a",@progbits
	.sectionflags	@""
	.align	4
.nv.constant0._ZN7cutlass13device_kernelIN5flash11enable_sm90INS1_16FlashAttnBwdSm90INS1_25CollectiveMainloopBwdSm90ILi2ELi1ELi1EN4cute5tupleIJNS5_1CILi1EEES8_S8_EEENS6_IJNS7_ILi64EEENS7_ILi80EEENS7_ILi256EEEEEENS_6half_tEfNS_4arch4Sm90ELb0ELb1ELb1ELb0ELb0ELb0ELb1ELb1ELi2ELi1ELi1ELi1ELb0EEENS1_21CollectiveEpilogueBwdISD_SE_SG_Li256ELb0ELb1ELi2EEENS1_19SingleTileSchedulerILb0ELb0ELb0ELi80EEEEEEEEEvNT_6ParamsE:
	.zero		2944


//--------------------- .nv.constant0._ZN7cutlass13device_kernelIN5flash11enable_sm90INS1_16FlashAttnBwdSm90INS1_25CollectiveMainloopBwdSm90ILi2ELi1ELi1EN4cute5tupleIJNS5_1CILi1EEES8_S8_EEENS6_IJNS7_ILi64EEENS7_ILi80EEENS7_ILi256EEEEEENS_6half_tEfNS_4arch4Sm90ELb0ELb1ELb1ELb0ELb0ELb0ELb1ELb1ELi2ELi1ELi1ELi1ELb0EEENS1_24CollectiveEpilogueBwdGQAISD_fSG_Li256ELb0ELb0EEENS1_19SingleTileSchedulerILb0ELb0ELb0ELi80EEEEEEEEEvNT_6ParamsE --------------------------
	.section	.nv.constant0._ZN7cutlass13device_kernelIN5flash11enable_sm90INS1_16FlashAttnBwdSm90INS1_25CollectiveMainloopBwdSm90ILi2ELi1ELi1EN4cute5tupleIJNS5_1CILi1EEES8_S8_EEENS6_IJNS7_ILi64EEENS7_ILi80EEENS7_ILi256EEEEEENS_6half_tEfNS_4arch4Sm90ELb0ELb1ELb1ELb0ELb0ELb0ELb1ELb1ELi2ELi1ELi1ELi1ELb0EEENS1_24CollectiveEpilogueBwdGQAISD_fSG_Li256ELb0ELb0EEENS1_19SingleTileSchedulerILb0ELb0ELb0ELi80EEEEEEEEEvNT_6ParamsE,"a",@progbits
	.sectionflags	@""
	.align	4
.nv.constant0._ZN7cutlass13device_kernelIN5flash11enable_sm90INS1_16FlashAttnBwdSm90INS1_25CollectiveMainloopBwdSm90ILi2ELi1ELi1EN4cute5tupleIJNS5_1CILi1EEES8_S8_EEENS6_IJNS7_ILi64EEENS7_ILi80EEENS7_ILi256EEEEEENS_6half_tEfNS_4arch4Sm90ELb0ELb1ELb1ELb0ELb0ELb0ELb1ELb1ELi2ELi1ELi1ELi1ELb0EEENS1_24CollectiveEpilogueBwdGQAISD_fSG_Li256ELb0ELb0EEENS1_19SingleTileSchedulerILb0ELb0ELb0ELi80EEEEEEEEEvNT_6ParamsE:
	.zero		2304


//--------------------- .nv.constant0._ZN7cutlass13device_kernelIN5flash11enable_sm90INS1_16FlashAttnBwdSm90INS1_25CollectiveMainloopBwdSm90ILi2ELi1ELi1EN4cute5tupleIJNS5_1CILi1EEES8_S8_EEENS6_IJNS7_ILi64EEENS7_ILi80EEENS7_ILi256EEEEEENS_6half_tEfNS_4arch4Sm90ELb0ELb1ELb1ELb1ELb0ELb0ELb1ELb1ELi2ELi1ELi1ELi1ELb0EEENS1_21CollectiveEpilogueBwdISD_SE_SG_Li256ELb1ELb1ELi2EEENS1_19SingleTileSchedulerILb1ELb0ELb0ELi80EEEEEEEEEvNT_6ParamsE --------------------------
	.section	.nv.constant0._ZN7cutlass13device_kernelIN5flash11enable_sm90INS1_16FlashAttnBwdSm90INS1_25CollectiveMainloopBwdSm90ILi2ELi1ELi1EN4cute5tupleIJNS5_1CILi1EEES8_S8_EEENS6_IJNS7_ILi64EEENS7_ILi80EEENS7_ILi256EEEEEENS_6half_tEfNS_4arch4Sm90ELb0ELb1ELb1ELb1ELb0ELb0ELb1ELb1ELi2ELi1ELi1ELi1ELb0EEENS1_21CollectiveEpilogueBwdISD_SE_SG_Li256ELb1ELb1ELi2EEENS1_19SingleTileSchedulerILb1ELb0ELb0ELi80EEEEEEEEEvNT_6ParamsE,"a",@progbits
	.sectionflags	@""
	.align	4
.nv.constant0._ZN7cutlass13device_kernelIN5flash11enable_sm90INS1_16FlashAttnBwdSm90INS1_25CollectiveMainloopBwdSm90ILi2ELi1ELi1EN4cute5tupleIJNS5_1CILi1EEES8_S8_EEENS6_IJNS7_ILi64EEENS7_ILi80EEENS7_ILi256EEEEEENS_6half_tEfNS_4arch4Sm90ELb0ELb1ELb1ELb1ELb0ELb0ELb1ELb1ELi2ELi1ELi1ELi1ELb0EEENS1_21CollectiveEpilogueBwdISD_SE_SG_Li256ELb1ELb1ELi2EEENS1_19SingleTileSchedulerILb1ELb0ELb0ELi80EEEEEEEEEvNT_6ParamsE:
	.zero		2304


//--------------------- .nv.constant0._ZN7cutlass13device_kernelIN5flash11enable_sm90INS1_16FlashAttnBwdSm90INS1_25CollectiveMainloopBwdSm90ILi2ELi1ELi1EN4cute5tupleIJNS5_1CILi1EEES8_S8_EEENS6_IJNS7_ILi64EEENS7_ILi80EEENS7_ILi256EEEEEENS_6half_tEfNS_4arch4Sm90ELb0ELb1ELb1ELb1ELb0ELb0ELb1ELb1ELi2ELi1ELi1ELi1ELb0EEENS1_24CollectiveEpilogueBwdGQAISD_fSG_Li256ELb1ELb0EEENS1_19SingleTileSchedulerILb1ELb0ELb0ELi80EEEEEEEEEvNT_6ParamsE --------------------------
	.section	.nv.constant0._ZN7cutlass13device_kernelIN5flash11enable_sm90INS1_16FlashAttnBwdSm90INS1_25CollectiveMainloopBwdSm90ILi2ELi1ELi1EN4cute5tupleIJNS5_1CILi1EEES8_S8_EEENS6_IJNS7_ILi64EEENS7_ILi80EEENS7_ILi256EEEEEENS_6half_tEfNS_4arch4Sm90ELb0ELb1ELb1ELb1ELb0ELb0ELb1ELb1ELi2ELi1ELi1ELi1ELb0EEENS1_24CollectiveEpilogueBwdGQAISD_fSG_Li256ELb1ELb0EEENS1_19SingleTileSchedulerILb1ELb0ELb0ELi80EEEEEEEEEvNT_6ParamsE,"a",@progbits
	.sectionflags	@""
	.align	4
.nv.constant0._ZN7cutlass13device_kernelIN5flash11enable_sm90INS1_16FlashAttnBwdSm90INS1_25CollectiveMainloopBwdSm90ILi2ELi1ELi1EN4cute5tupleIJNS5_1CILi1EEES8_S8_EEENS6_IJNS7_ILi64EEENS7_ILi80EEENS7_ILi256EEEEEENS_6half_tEfNS_4arch4Sm90ELb0ELb1ELb1ELb1ELb0ELb0ELb1ELb1ELi2ELi1ELi1ELi1ELb0EEENS1_24CollectiveEpilogueBwdGQAISD_fSG_Li256ELb1ELb0EEENS1_19SingleTileSchedulerILb1ELb0ELb0ELi80EEEEEEEEEvNT_6ParamsE:
	.zero		2304


//--------------------- .nv.constant0._ZN7cutlass13device_kernelIN5flash11enable_sm90INS1_16FlashAttnBwdSm90INS1_25CollectiveMainloopBwdSm90ILi2ELi1ELi1EN4cute5tupleIJNS5_1CILi1EEES8_S8_EEENS6_IJNS7_ILi64EEENS7_ILi80EEENS7_ILi256EEEEEENS_6half_tEfNS_4arch4Sm90ELb1ELb0ELb1ELb0ELb0ELb0ELb1ELb1ELi2ELi1ELi1ELi1ELb0EEENS1_21CollectiveEpilogueBwdISD_SE_SG_Li256ELb0ELb1ELi2EEENS1_25SingleTileBwdLPTSchedulerILb0ELi80ELb0EEEEEEEEEvNT_6ParamsE --------------------------
	.section	.nv.constant0._ZN7cutlass13device_kernelIN5flash11enable_sm90INS1_16FlashAttnBwdSm90INS1_25CollectiveMainloopBwdSm90ILi2ELi1ELi1EN4cute5tupleIJNS5_1CILi1EEES8_S8_EEENS6_IJNS7_ILi64EEENS7_ILi80EEENS7_ILi256EEEEEENS_6half_tEfNS_4arch4Sm90ELb1ELb0ELb1ELb0ELb0ELb0ELb1ELb1ELi2ELi1ELi1ELi1ELb0EEENS1_21CollectiveEpilogueBwdISD_SE_SG_Li256ELb0ELb1ELi2EEENS1_25SingleTileBwdLPTSchedulerILb0ELi80ELb0EEEEEEEEEvNT_6ParamsE,"a",@progbits
	.sectionflags	@""
	.align	4
.nv.constant0._ZN7cutlass13device_kernelIN5flash11enable_sm90INS1_16FlashAttnBwdSm90INS1_25CollectiveMainloopBwdSm90ILi2ELi1ELi1EN4cute5tupleIJNS5_1CILi1EEES8_S8_EEENS6_IJNS7_ILi64EEENS7_ILi80EEENS7_ILi256EEEEEENS_6half_tEfNS_4arch4Sm90ELb1ELb0ELb1ELb0ELb0ELb0ELb1ELb1ELi2ELi1ELi1ELi1ELb0EEENS1_21CollectiveEpilogueBwdISD_SE_SG_Li256ELb0ELb1ELi2EEENS1_25SingleTileBwdLPTSchedulerILb0ELi80ELb0EEEEEEEEEvNT_6ParamsE:
	.zero		2944


//--------------------- .nv.constant0._ZN7cutlass13device_kernelIN5flash11enable_sm90INS1_16FlashAttnBwdSm90INS1_25CollectiveMainloopBwdSm90ILi2ELi1ELi1EN4cute5tupleIJNS5_1CILi1EEES8_S8_EEENS6_IJNS7_ILi64EEENS7_ILi80EEENS7_ILi256EEEEEENS_6half_tEfNS_4arch4Sm90ELb1ELb0ELb1ELb0ELb0ELb0ELb1ELb1ELi2ELi1ELi1ELi1ELb0EEENS1_24CollectiveEpilogueBwdGQAISD_fSG_Li256ELb0ELb0EEENS1_25SingleTileBwdLPTSchedulerILb0ELi80ELb0EEEEEEEEEvNT_6ParamsE --------------------------
	.section	.nv.constant0._ZN7cutlass13device_kernelIN5flash11enable_sm90INS1_16FlashAttnBwdSm90INS1_25CollectiveMainloopBwdSm90ILi2ELi1ELi1EN4cute5tupleIJNS5_1CILi1EEES8_S8_EEENS6_IJNS7_ILi64EEENS7_ILi80EEENS7_ILi256EEEEEENS_6half_tEfNS_4arch4Sm90ELb1ELb0ELb1ELb0ELb0ELb0ELb1ELb1ELi2ELi1ELi1ELi1ELb0EEENS1_24CollectiveEpilogueBwdGQAISD_fSG_Li256ELb0ELb0EEENS1_25SingleTileBwdLPTSchedulerILb0ELi80ELb0EEEEEEEEEvNT_6ParamsE,"a",@progbits
	.sectionflags	@""
	.align	4
.nv.constant0._ZN7cutlass13device_kernelIN5flash11enable_sm90INS1_16FlashAttnBwdSm90INS1_25CollectiveMainloopBwdSm90ILi2ELi1ELi1EN4cute5tupleIJNS5_1CILi1EEES8_S8_EEENS6_IJNS7_ILi64EEENS7_ILi80EEENS7_ILi256EEEEEENS_6half_tEfNS_4arch4Sm90ELb1ELb0ELb1ELb0ELb0ELb0ELb1ELb1ELi2ELi1ELi1ELi1ELb0EEENS1_24CollectiveEpilogueBwdGQAISD_fSG_Li256ELb0ELb0EEENS1_25SingleTileBwdLPTSchedulerILb0ELi80ELb0EEEEEEEEEvNT_6ParamsE:
	.zero		2432


//--------------------- .nv.constant0._ZN7cutlass13device_kernelIN5flash22FlashAttnBwdPreprocessIN4cute5tupleIJNS3_1CILi64EEENS5_ILi256EEEEEENS_6half_tEfNS_4arch4Sm90ELb1ELb0EEEEEvNT_6ParamsE --------------------------
	.section	.nv.constant0._ZN7cutlass13device_kernelIN5flash22FlashAttnBwdPreprocessIN4cute5tupleIJNS3_1CILi64EEENS5_ILi256EEEEEENS_6half_tEfNS_4arch4Sm90ELb1ELb0EEEEEvNT_6ParamsE,"a",@progbits
	.sectionflags	@""
	.align	4
.nv.constant0._ZN7cutlass13device_kernelIN5flash22FlashAttnBwdPreprocessIN4cute5tupleIJNS3_1CILi64EEENS5_ILi256EEEEEENS_6half_tEfNS_4arch4Sm90ELb1ELb0EEEEEvNT_6ParamsE:
	.zero		768


//--------------------- .nv.constant0._ZN7cutlass13device_kernelIN5flash11enable_sm90INS1_16FlashAttnBwdSm90INS1_25CollectiveMainloopBwdSm90ILi2ELi1ELi1EN4cute5tupleIJNS5_1CILi1EEES8_S8_EEENS6_IJNS7_ILi64EEENS7_ILi80EEENS7_ILi256EEEEEENS_6half_tEfNS_4arch4Sm90ELb1ELb0ELb1ELb1ELb0ELb0ELb1ELb1ELi2ELi1ELi1ELi1ELb0EEENS1_21CollectiveEpilogueBwdISD_SE_SG_Li256ELb1ELb1ELi2EEENS1_25SingleTileBwdLPTSchedulerILb1ELi80ELb0EEEEEEEEEvNT_6ParamsE --------------------------
	.section	.nv.constant0._ZN7cutlass13device_kernelIN5flash11enable_sm90INS1_16FlashAttnBwdSm90INS1_25CollectiveMainloopBwdSm90ILi2ELi1ELi1EN4cute5tupleIJNS5_1CILi1EEES8_S8_EEENS6_IJNS7_ILi64EEENS7_ILi80EEENS7_ILi256EEEEEENS_6half_tEfNS_4arch4Sm90ELb1ELb0ELb1ELb1ELb0ELb0ELb1ELb1ELi2ELi1ELi1ELi1ELb0EEENS1_21CollectiveEpilogueBwdISD_SE_SG_Li256ELb1ELb1ELi2EEENS1_25SingleTileBwdLPTSchedulerILb1ELi80ELb0EEEEEEEEEvNT_6ParamsE,"a",@progbits
	.sectionflags	@""
	.align	4
.nv.constant0._ZN7cutlass13device_kernelIN5flash11enable_sm90INS1_16FlashAttnBwdSm90INS1_25CollectiveMainloopBwdSm90ILi2ELi1ELi1EN4cute5tupleIJNS5_1CILi1EEES8_S8_EEENS6_IJNS7_ILi64EEENS7_ILi80EEENS7_ILi256EEEEEENS_6half_tEfNS_4arch4Sm90ELb1ELb0ELb1ELb1ELb0ELb0ELb1ELb1ELi2ELi1ELi1ELi1ELb0EEENS1_21CollectiveEpilogueBwdISD_SE_SG_Li256ELb1ELb1ELi2EEENS1_25SingleTileBwdLPTSchedulerILb1ELi80ELb0EEEEEEEEEvNT_6ParamsE:
	.zero		2304


//--------------------- .nv.constant0._ZN7cutlass13device_kernelIN5flash32FlashAttnBwdPostprocessConvertdQIN4cute5tupleIJNS3_1CILi80EEENS5_ILi256EEEEEENS_6half_tEfNS_4arch4Sm90ELi256ENS3_8TiledMMAINS3_8MMA_AtomIJNS3_4SM904GMMA25MMA_64x16x16_F32F16F16_SSILNSF_5MajorE1ELSH_1ELNSF_7ScaleInE1ELSI_1EEEEEENS3_6LayoutINS4_IJNS5_ILi2EEENS5_ILi1EEESN_EEENS4_IJSN_NS5_ILi0EEESP_EEEEENS4_IJNS3_10UnderscoreESS_SS_EEEEELb1EEEEEvNT_6ParamsE --------------------------
	.section	.nv.constant0._ZN7cutlass13device_kernelIN5flash32FlashAttnBwdPostprocessConvertdQIN4cute5tupleIJNS3_1CILi80EEENS5_ILi256EEEEEENS_6half_tEfNS_4arch4Sm90ELi256ENS3_8TiledMMAINS3_8MMA_AtomIJNS3_4SM904GMMA25MMA_64x16x16_F32F16F16_SSILNSF_5MajorE1ELSH_1ELNSF_7ScaleInE1ELSI_1EEEEEENS3_6LayoutINS4_IJNS5_ILi2EEENS5_ILi1EEESN_EEENS4_IJSN_NS5_ILi0EEESP_EEEEENS4_IJNS3_10UnderscoreESS_SS_EEEEELb1EEEEEvNT_6ParamsE,"a",@progbits
	.sectionflags	@""
	.align	4
.nv.constant0._ZN7cutlass13device_kernelIN5flash32FlashAttnBwdPostprocessConvertdQIN4cute5tupleIJNS3_1CILi80EEENS5_ILi256EEEEEENS_6half_tEfNS_4arch4Sm90ELi256ENS3_8TiledMMAINS3_8MMA_AtomIJNS3_4SM904GMMA25MMA_64x16x16_F32F16F16_SSILNSF_5MajorE1ELSH_1ELNSF_7ScaleInE1ELSI_1EEEEEENS3_6LayoutINS4_IJNS5_ILi2EEENS5_ILi1EEESN_EEENS4_IJSN_NS5_ILi0EEESP_EEEEENS4_IJNS3_10UnderscoreESS_SS_EEEEELb1EEEEEvNT_6ParamsE:
	.zero		640


//--------------------- .nv.constant0._ZN7cutlass13device_kernelIN5flash32FlashAttnBwdPostprocessConvertdQIN4cute5tupleIJNS3_1CILi64EEENS5_ILi256EEEEEENS_6half_tEfNS_4arch4Sm90ELi256ENS3_8TiledMMAINS3_8MMA_AtomIJNS3_4SM904GMMA25MMA_64x64x16_F32F16F16_SSILNSF_5MajorE1ELSH_0ELNSF_7ScaleInE1ELSI_1EEEEEENS3_6LayoutINS4_IJNS5_ILi2EEENS5_ILi1EEESN_EEENS4_IJSN_NS5_ILi0EEESP_EEEEENS4_IJNS3_10UnderscoreESS_SS_EEEEELb1EEEEEvNT_6ParamsE --------------------------
	.section	.nv.constant0._ZN7cutlass13device_kernelIN5flash32FlashAttnBwdPostprocessConvertdQIN4cute5tupleIJNS3_1CILi64EEENS5_ILi256EEEEEENS_6half_tEfNS_4arch4Sm90ELi256ENS3_8TiledMMAINS3_8MMA_AtomIJNS3_4SM904GMMA25MMA_64x64x16_F32F16F16_SSILNSF_5MajorE1ELSH_0ELNSF_7ScaleInE1ELSI_1EEEEEENS3_6LayoutINS4_IJNS5_ILi2EEENS5_ILi1EEESN_EEENS4_IJSN_NS5_ILi0EEESP_EEEEENS4_IJNS3_10UnderscoreESS_SS_EEEEELb1EEEEEvNT_6ParamsE,"a",@progbits
	.sectionflags	@""
	.align	4
.nv.constant0._ZN7cutlass13device_kernelIN5flash32FlashAttnBwdPostprocessConvertdQIN4cute5tupleIJNS3_1CILi64EEENS5_ILi256EEEEEENS_6half_tEfNS_4arch4Sm90ELi256ENS3_8TiledMMAINS3_8MMA_AtomIJNS3_4SM904GMMA25MMA_64x64x16_F32F16F16_SSILNSF_5MajorE1ELSH_0ELNSF_7ScaleInE1ELSI_1EEEEEENS3_6LayoutINS4_IJNS5_ILi2EEENS5_ILi1EEESN_EEENS4_IJSN_NS5_ILi0EEESP_EEEEENS4_IJNS3_10UnderscoreESS_SS_EEEEELb1EEEEEvNT_6ParamsE:
	.zero		640


//--------------------- .nv.constant0._ZN7cutlass13device_kernelIN5flash11enable_sm90INS1_16FlashAttnBwdSm90INS1_25CollectiveMainloopBwdSm90ILi2ELi1ELi1EN4cute5tupleIJNS5_1CILi1EEES8_S8_EEENS6_IJNS7_ILi64EEENS7_ILi80EEENS7_ILi256EEEEEENS_6half_tEfNS_4arch4Sm90ELb1ELb0ELb1ELb1ELb0ELb0ELb1ELb1ELi2ELi1ELi1ELi1ELb0EEENS1_24CollectiveEpilogueBwdGQAISD_fSG_Li256ELb1ELb0EEENS1_25SingleTileBwdLPTSchedulerILb1ELi80ELb0EEEEEEEEEvNT_6ParamsE --------------------------
	.section	.nv.constant0._ZN7cutlass13device_kernelIN5flash11enable_sm90INS1_16FlashAttnBwdSm90INS1_25CollectiveMainloopBwdSm90ILi2ELi1ELi1EN4cute5tupleIJNS5_1CILi1EEES8_S8_EEENS6_IJNS7_ILi64EEENS7_ILi80EEENS7_ILi256EEEEEENS_6half_tEfNS_4arch4Sm90ELb1ELb0ELb1ELb1ELb0ELb0ELb1ELb1ELi2ELi1ELi1ELi1ELb0EEENS1_24CollectiveEpilogueBwdGQAISD_fSG_Li256ELb1ELb0EEENS1_25SingleTileBwdLPTSchedulerILb1ELi80ELb0EEEEEEEEEvNT_6ParamsE,"a",@progbits
	.sectionflags	@""
	.align	4
.nv.constant0._ZN7cutlass13device_kernelIN5flash11enable_sm90INS1_16FlashAttnBwdSm90INS1_25CollectiveMainloopBwdSm90ILi2ELi1ELi1EN4cute5tupleIJNS5_1CILi1EEES8_S8_EEENS6_IJNS7_ILi64EEENS7_ILi80EEENS7_ILi256EEEEEENS_6half_tEfNS_4arch4Sm90ELb1ELb0ELb1ELb1ELb0ELb0ELb1ELb1ELi2ELi1ELi1ELi1ELb0EEENS1_24CollectiveEpilogueBwdGQAISD_fSG_Li256ELb1ELb0EEENS1_25SingleTileBwdLPTSchedulerILb1ELi80ELb0EEEEEEEEEvNT_6ParamsE:
	.zero		2432


//--------------------- .nv.constant0._ZN7cutlass13device_kernelIN5flash22FlashAttnBwdPreprocessIN4cute5tupleIJNS3_1CILi64EEENS5_ILi256EEEEEENS_6half_tEfNS_4arch4Sm90ELb1ELb1EEEEEvNT_6ParamsE --------------------------
	.section	.nv.constant0._ZN7cutlass13device_kernelIN5flash22FlashAttnBwdPreprocessIN4cute5tupleIJNS3_1CILi64EEENS5_ILi256EEEEEENS_6half_tEfNS_4arch4Sm90ELb1ELb1EEEEEvNT_6ParamsE,"a",@progbits
	.sectionflags	@""
	.align	4
.nv.constant0._ZN7cutlass13device_kernelIN5flash22FlashAttnBwdPreprocessIN4cute5tupleIJNS3_1CILi64EEENS5_ILi256EEEEEENS_6half_tEfNS_4arch4Sm90ELb1ELb1EEEEEvNT_6ParamsE:
	.zero		768


//--------------------- SYMBOLS --------------------------

	.type		.nv.reservedSmem.offset0,@object
	.size		.nv.reservedSmem.offset0,0x4
	.type		__assertfail,@function
